	.target	sm_90a

	.elftype	@"ET_EXEC"


//--------------------- .note.nv.tkinfo           --------------------------
	.section	.note.nv.tkinfo,"",@"SHT_NOTE"
	.sectionflags	@"SHF_NOTE_NV_TKINFO"
	.tkinfo
        /*0018*/ 	.word	0x00000002
        /*0030*/ 	.string	""
        /*0030*/ 	.string	"ptxas"
        /*0030*/ 	.string	"Cuda compilation tools, release 13.0, V13.0.88"
        /*0030*/ 	.string	"Build cuda_13.0.r13.0/compiler.36424714_0"
        /*0030*/ 	.string	"-v  -suppress-debug-info  -lineinfo  -arch sm_90a "



//--------------------- .note.nv.cuinfo           --------------------------
	.section	.note.nv.cuinfo,"",@"SHT_NOTE"
	.sectionflags	@"SHF_NOTE_NV_CUINFO"
        /*0018*/ 	.short	0x0002
        /*001a*/ 	.short	0x005a
        /*001c*/ 	.short	0x0082
	.zero		2


//--------------------- .nv.info                  --------------------------
	.section	.nv.info,"",@"SHT_CUDA_INFO"
	.align	4


	//----- nvinfo : EIATTR_REGCOUNT
	.align		4
        /*0000*/ 	.byte	0x04, 0x2f
        /*0002*/ 	.short	(.L_1 - .L_0)
	.align		4
.L_0:
        /*0004*/ 	.word	index@(matmul_kernel)
        /*0008*/ 	.word	0x00000040


	//----- nvinfo : EIATTR_FRAME_SIZE
	.align		4
.L_1:
        /*000c*/ 	.byte	0x04, 0x11
        /*000e*/ 	.short	(.L_3 - .L_2)
	.align		4
.L_2:
        /*0010*/ 	.word	index@(matmul_kernel)
        /*0014*/ 	.word	0x00003758


	//----- nvinfo : EIATTR_MIN_STACK_SIZE
	.align		4
.L_3:
        /*0018*/ 	.byte	0x04, 0x12
        /*001a*/ 	.short	(.L_5 - .L_4)
	.align		4
.L_4:
        /*001c*/ 	.word	index@(matmul_kernel)
        /*0020*/ 	.word	0x00003758
.L_5:


//--------------------- .nv.compat                --------------------------
	.section	.nv.compat,"",@"SHT_CUDA_COMPAT_INFO"
	.align	4
        /*0000*/ 	.byte	0x02, 0x09, 0x01, 0x00, 0x02, 0x02, 0x02, 0x00, 0x02, 0x05, 0x05, 0x00, 0x03, 0x07, 0x01, 0x01
        /*0010*/ 	.byte	0x02, 0x03, 0x00, 0x00, 0x02, 0x06, 0x01, 0x00, 0x04, 0x0b, 0x08, 0x00, 0x00, 0x00, 0x00, 0x00
        /*0020*/ 	.byte	0x00, 0x00, 0x00, 0x00


//--------------------- .nv.info.matmul_kernel    --------------------------
	.section	.nv.info.matmul_kernel,"",@"SHT_CUDA_INFO"
	.sectionflags	@""
	.align	4


	//----- nvinfo : EIATTR_CUDA_API_VERSION
	.align		4
        /*0000*/ 	.byte	0x04, 0x37
        /*0002*/ 	.short	(.L_7 - .L_6)
.L_6:
        /*0004*/ 	.word	0x00000082


	//----- nvinfo : EIATTR_KPARAM_INFO
	.align		4
.L_7:
        /*0008*/ 	.byte	0x04, 0x17
        /*000a*/ 	.short	(.L_9 - .L_8)
.L_8:
        /*000c*/ 	.word	0x00000000
        /*0010*/ 	.short	0x000d
        /*0012*/ 	.short	0x0048
        /*0014*/ 	.byte	0x00, 0xf4, 0x21, 0x00


	//----- nvinfo : EIATTR_KPARAM_INFO
	.align		4
.L_9:
        /*0018*/ 	.byte	0x04, 0x17
        /*001a*/ 	.short	(.L_11 - .L_10)
.L_10:
        /*001c*/ 	.word	0x00000000
        /*0020*/ 	.short	0x000c
        /*0022*/ 	.short	0x0040
        /*0024*/ 	.byte	0x00, 0xf4, 0x21, 0x00


	//----- nvinfo : EIATTR_KPARAM_INFO
	.align		4
.L_11:
        /*0028*/ 	.byte	0x04, 0x17
        /*002a*/ 	.short	(.L_13 - .L_12)
.L_12:
        /*002c*/ 	.word	0x00000000
        /*0030*/ 	.short	0x000b
        /*0032*/ 	.short	0x0038
        /*0034*/ 	.byte	0x00, 0xf0, 0x11, 0x00


	//----- nvinfo : EIATTR_KPARAM_INFO
	.align		4
.L_13:
        /*0038*/ 	.byte	0x04, 0x17
        /*003a*/ 	.short	(.L_15 - .L_14)
.L_14:
        /*003c*/ 	.word	0x00000000
        /*0040*/ 	.short	0x000a
        /*0042*/ 	.short	0x0034
        /*0044*/ 	.byte	0x00, 0xf0, 0x11, 0x00


	//----- nvinfo : EIATTR_KPARAM_INFO
	.align		4
.L_15:
        /*0048*/ 	.byte	0x04, 0x17
        /*004a*/ 	.short	(.L_17 - .L_16)
.L_16:
        /*004c*/ 	.word	0x00000000
        /*0050*/ 	.short	0x0009
        /*0052*/ 	.short	0x0030
        /*0054*/ 	.byte	0x00, 0xf0, 0x11, 0x00


	//----- nvinfo : EIATTR_KPARAM_INFO
	.align		4
.L_17:
        /*0058*/ 	.byte	0x04, 0x17
        /*005a*/ 	.short	(.L_19 - .L_18)
.L_18:
        /*005c*/ 	.word	0x00000000
        /*0060*/ 	.short	0x0008
        /*0062*/ 	.short	0x002c
        /*0064*/ 	.byte	0x00, 0xf0, 0x11, 0x00


	//----- nvinfo : EIATTR_KPARAM_INFO
	.align		4
.L_19:
        /*0068*/ 	.byte	0x04, 0x17
        /*006a*/ 	.short	(.L_21 - .L_20)
.L_20:
        /*006c*/ 	.word	0x00000000
        /*0070*/ 	.short	0x0007
        /*0072*/ 	.short	0x0028
        /*0074*/ 	.byte	0x00, 0xf0, 0x11, 0x00


	//----- nvinfo : EIATTR_KPARAM_INFO
	.align		4
.L_21:
        /*0078*/ 	.byte	0x04, 0x17
        /*007a*/ 	.short	(.L_23 - .L_22)
.L_22:
        /*007c*/ 	.word	0x00000000
        /*0080*/ 	.short	0x0006
        /*0082*/ 	.short	0x0024
        /*0084*/ 	.byte	0x00, 0xf0, 0x11, 0x00


	//----- nvinfo : EIATTR_KPARAM_INFO
	.align		4
.L_23:
        /*0088*/ 	.byte	0x04, 0x17
        /*008a*/ 	.short	(.L_25 - .L_24)
.L_24:
        /*008c*/ 	.word	0x00000000
        /*0090*/ 	.short	0x0005
        /*0092*/ 	.short	0x0020
        /*0094*/ 	.byte	0x00, 0xf0, 0x11, 0x00


	//----- nvinfo : EIATTR_KPARAM_INFO
	.align		4
.L_25:
        /*0098*/ 	.byte	0x04, 0x17
        /*009a*/ 	.short	(.L_27 - .L_26)
.L_26:
        /*009c*/ 	.word	0x00000000
        /*00a0*/ 	.short	0x0004
        /*00a2*/ 	.short	0x001c
        /*00a4*/ 	.byte	0x00, 0xf0, 0x11, 0x00


	//----- nvinfo : EIATTR_KPARAM_INFO
	.align		4
.L_27:
        /*00a8*/ 	.byte	0x04, 0x17
        /*00aa*/ 	.short	(.L_29 - .L_28)
.L_28:
        /*00ac*/ 	.word	0x00000000
        /*00b0*/ 	.short	0x0003
        /*00b2*/ 	.short	0x0018
        /*00b4*/ 	.byte	0x00, 0xf0, 0x11, 0x00


	//----- nvinfo : EIATTR_KPARAM_INFO
	.align		4
.L_29:
        /*00b8*/ 	.byte	0x04, 0x17
        /*00ba*/ 	.short	(.L_31 - .L_30)
.L_30:
        /*00bc*/ 	.word	0x00000000
        /*00c0*/ 	.short	0x0002
        /*00c2*/ 	.short	0x0010
        /*00c4*/ 	.byte	0x00, 0xf4, 0x21, 0x00


	//----- nvinfo : EIATTR_KPARAM_INFO
	.align		4
.L_31:
        /*00c8*/ 	.byte	0x04, 0x17
        /*00ca*/ 	.short	(.L_33 - .L_32)
.L_32:
        /*00cc*/ 	.word	0x00000000
        /*00d0*/ 	.short	0x0001
        /*00d2*/ 	.short	0x0008
        /*00d4*/ 	.byte	0x00, 0xf4, 0x21, 0x00


	//----- nvinfo : EIATTR_KPARAM_INFO
	.align		4
.L_33:
        /*00d8*/ 	.byte	0x04, 0x17
        /*00da*/ 	.short	(.L_35 - .L_34)
.L_34:
        /*00dc*/ 	.word	0x00000000
        /*00e0*/ 	.short	0x0000
        /*00e2*/ 	.short	0x0000
        /*00e4*/ 	.byte	0x00, 0xf4, 0x21, 0x00


	//----- nvinfo : EIATTR_SPARSE_MMA_MASK
	.align		4
.L_35:
        /*00e8*/ 	.byte	0x03, 0x50
        /*00ea*/ 	.short	0x0000


	//----- nvinfo : EIATTR_MAXREG_COUNT
	.align		4
        /*00ec*/ 	.byte	0x03, 0x1b
        /*00ee*/ 	.short	0x00ff


	//----- nvinfo : EIATTR_NUM_BARRIERS
	.align		4
        /*00f0*/ 	.byte	0x02, 0x4c
        /*00f2*/ 	.byte	0x01
	.zero		1


	//----- nvinfo : EIATTR_ANNOTATIONS
	.align		4
        /*00f4*/ 	.byte	0x04, 0x55
        /*00f6*/ 	.short	(.L_37 - .L_36)


	//   ....[0]....
.L_36:
        /*00f8*/ 	.word	0x00000001
        /*00fc*/ 	.byte	0x70, 0x00, 0x00, 0x00, 0x01, 0x00, 0x00, 0x00, 0xb0, 0x00, 0x00, 0x00, 0x01, 0x00, 0x00, 0x00
        /* <DEDUP_REMOVED lines=3359> */
        /*d2fc*/ 	.byte	0xa0, 0x4d, 0x03, 0x00


	//----- nvinfo : EIATTR_MERCURY_ISA_VERSION
	.align		4
.L_37:
        /*d300*/ 	.byte	0x03, 0x5f
        /*d302*/ 	.short	0x0101


	//----- nvinfo : EIATTR_COOP_GROUP_MASK_REGIDS
	.align		4
        /*d304*/ 	.byte	0x04, 0x29
        /*d306*/ 	.short	(.L_39 - .L_38)


	//   ....[0]....
.L_38:
        /*d308*/ 	.word	0xffffffff


	//   ....[1]....
        /*d30c*/ 	.word	0xffffffff


	//   ....[2]....
        /*d310*/ 	.word	0xffffffff


	//   ....[3]....
        /*d314*/ 	.word	0xffffffff


	//   ....[4]....
        /*d318*/ 	.word	0xffffffff


	//   ....[5]....
        /*d31c*/ 	.word	0xffffffff


	//   ....[6]....
        /*d320*/ 	.word	0xffffffff


	//   ....[7]....
        /*d324*/ 	.word	0xffffffff


	//   ....[8]....
        /*d328*/ 	.word	0xffffffff


	//   ....[9]....
        /*d32c*/ 	.word	0xffffffff


	//   ....[10]....
        /*d330*/ 	.word	0xffffffff


	//   ....[11]....
        /*d334*/ 	.word	0xffffffff


	//   ....[12]....
        /*d338*/ 	.word	0xffffffff


	//   ....[13]....
        /*d33c*/ 	.word	0xffffffff


	//   ....[14]....
        /*d340*/ 	.word	0xffffffff


	//   ....[15]....
        /*d344*/ 	.word	0xffffffff


	//   ....[16]....
        /*d348*/ 	.word	0xffffffff


	//   ....[17]....
        /*d34c*/ 	.word	0xffffffff


	//   ....[18]....
        /*d350*/ 	.word	0xffffffff


	//   ....[19]....
        /*d354*/ 	.word	0xffffffff


	//   ....[20]....
        /*d358*/ 	.word	0xffffffff


	//   ....[21]....
        /*d35c*/ 	.word	0xffffffff


	//   ....[22]....
        /*d360*/ 	.word	0xffffffff


	//   ....[23]....
        /*d364*/ 	.word	0xffffffff


	//   ....[24]....
        /*d368*/ 	.word	0xffffffff


	//   ....[25]....
        /*d36c*/ 	.word	0xffffffff


	//   ....[26]....
        /*d370*/ 	.word	0xffffffff


	//   ....[27]....
        /*d374*/ 	.word	0xffffffff


	//   ....[28]....
        /*d378*/ 	.word	0xffffffff


	//   ....[29]....
        /*d37c*/ 	.word	0xffffffff


	//   ....[30]....
        /*d380*/ 	.word	0xffffffff


	//   ....[31]....
        /*d384*/ 	.word	0xffffffff


	//   ....[32]....
        /*d388*/ 	.word	0xffffffff


	//   ....[33]....
        /*d38c*/ 	.word	0xffffffff


	//   ....[34]....
        /*d390*/ 	.word	0xffffffff


	//   ....[35]....
        /*d394*/ 	.word	0xffffffff


	//   ....[36]....
        /*d398*/ 	.word	0xffffffff


	//   ....[37]....
        /*d39c*/ 	.word	0xffffffff


	//   ....[38]....
        /*d3a0*/ 	.word	0xffffffff


	//   ....[39]....
        /*d3a4*/ 	.word	0xffffffff


	//   ....[40]....
        /*d3a8*/ 	.word	0xffffffff


	//   ....[41]....
        /*d3ac*/ 	.word	0xffffffff


	//   ....[42]....
        /*d3b0*/ 	.word	0xffffffff


	//   ....[43]....
        /*d3b4*/ 	.word	0xffffffff


	//   ....[44]....
        /*d3b8*/ 	.word	0xffffffff


	//   ....[45]....
        /*d3bc*/ 	.word	0xffffffff


	//   ....[46]....
        /*d3c0*/ 	.word	0xffffffff


	//   ....[47]....
        /*d3c4*/ 	.word	0xffffffff


	//   ....[48]....
        /*d3c8*/ 	.word	0xffffffff


	//   ....[49]....
        /*d3cc*/ 	.word	0xffffffff


	//   ....[50]....
        /*d3d0*/ 	.word	0xffffffff


	//   ....[51]....
        /*d3d4*/ 	.word	0xffffffff


	//   ....[52]....
        /*d3d8*/ 	.word	0xffffffff


	//   ....[53]....
        /*d3dc*/ 	.word	0xffffffff


	//   ....[54]....
        /*d3e0*/ 	.word	0xffffffff


	//   ....[55]....
        /*d3e4*/ 	.word	0xffffffff


	//   ....[56]....
        /*d3e8*/ 	.word	0xffffffff


	//   ....[57]....
        /*d3ec*/ 	.word	0xffffffff


	//   ....[58]....
        /*d3f0*/ 	.word	0xffffffff


	//   ....[59]....
        /*d3f4*/ 	.word	0xffffffff


	//   ....[60]....
        /*d3f8*/ 	.word	0xffffffff


	//   ....[61]....
        /*d3fc*/ 	.word	0xffffffff


	//   ....[62]....
        /*d400*/ 	.word	0xffffffff


	//----- nvinfo : EIATTR_COOP_GROUP_INSTR_OFFSETS
	.align		4
.L_39:
        /*d404*/ 	.byte	0x04, 0x28
        /*d406*/ 	.short	(.L_41 - .L_40)


	//   ....[0]....
.L_40:
        /*d408*/ 	.word	0x0005a460


	//   ....[1]....
        /*d40c*/ 	.word	0x0005a600


	//   ....[2]....
        /*d410*/ 	.word	0x0005a8c0


	//   ....[3]....
        /*d414*/ 	.word	0x0005a980


	//   ....[4]....
        /*d418*/ 	.word	0x0005a9c0


	//   ....[5]....
        /*d41c*/ 	.word	0x0005aab0


	//   ....[6]....
        /*d420*/ 	.word	0x0005ab60


	//   ....[7]....
        /*d424*/ 	.word	0x0005ad30


	//   ....[8]....
        /*d428*/ 	.word	0x0005ad50


	//   ....[9]....
        /*d42c*/ 	.word	0x0005ade0


	//   ....[10]....
        /*d430*/ 	.word	0x0005b040


	//   ....[11]....
        /*d434*/ 	.word	0x00072210


	//   ....[12]....
        /*d438*/ 	.word	0x000723b0


	//   ....[13]....
        /*d43c*/ 	.word	0x000723d0


	//   ....[14]....
        /*d440*/ 	.word	0x00072720


	//   ....[15]....
        /*d444*/ 	.word	0x00072740


	//   ....[16]....
        /*d448*/ 	.word	0x000727e0


	//   ....[17]....
        /*d44c*/ 	.word	0x00072840


	//   ....[18]....
        /*d450*/ 	.word	0x00072880


	//   ....[19]....
        /*d454*/ 	.word	0x000729c0


	//   ....[20]....
        /*d458*/ 	.word	0x000729f0


	//   ....[21]....
        /*d45c*/ 	.word	0x00072a50


	//   ....[22]....
        /*d460*/ 	.word	0x00072ab0


	//   ....[23]....
        /*d464*/ 	.word	0x00072ba0


	//   ....[24]....
        /*d468*/ 	.word	0x00072be0


	//   ....[25]....
        /*d46c*/ 	.word	0x00072c60


	//   ....[26]....
        /*d470*/ 	.word	0x00072c80


	//   ....[27]....
        /*d474*/ 	.word	0x00072d40


	//   ....[28]....
        /*d478*/ 	.word	0x00072d70


	//   ....[29]....
        /*d47c*/ 	.word	0x00072da0


	//   ....[30]....
        /*d480*/ 	.word	0x00072dc0


	//   ....[31]....
        /*d484*/ 	.word	0x00072ec0


	//   ....[32]....
        /*d488*/ 	.word	0x00072f00


	//   ....[33]....
        /*d48c*/ 	.word	0x00073020


	//   ....[34]....
        /*d490*/ 	.word	0x00073040


	//   ....[35]....
        /*d494*/ 	.word	0x000730f0


	//   ....[36]....
        /*d498*/ 	.word	0x00073120


	//   ....[37]....
        /*d49c*/ 	.word	0x00073190


	//   ....[38]....
        /*d4a0*/ 	.word	0x000731b0


	//   ....[39]....
        /*d4a4*/ 	.word	0x00073390


	//   ....[40]....
        /*d4a8*/ 	.word	0x000733c0


	//   ....[41]....
        /*d4ac*/ 	.word	0x00073450


	//   ....[42]....
        /*d4b0*/ 	.word	0x00073580


	//   ....[43]....
        /*d4b4*/ 	.word	0x000735b0


	//   ....[44]....
        /*d4b8*/ 	.word	0x000735e0


	//   ....[45]....
        /*d4bc*/ 	.word	0x00073690


	//   ....[46]....
        /*d4c0*/ 	.word	0x000737c0


	//   ....[47]....
        /*d4c4*/ 	.word	0x000737f0


	//   ....[48]....
        /*d4c8*/ 	.word	0x00073820


	//   ....[49]....
        /*d4cc*/ 	.word	0x00073980


	//   ....[50]....
        /*d4d0*/ 	.word	0x00073bc0


	//   ....[51]....
        /*d4d4*/ 	.word	0x00073be0


	//   ....[52]....
        /*d4d8*/ 	.word	0x00073c00


	//   ....[53]....
        /*d4dc*/ 	.word	0x00073c20


	//   ....[54]....
        /*d4e0*/ 	.word	0x00073c40


	//   ....[55]....
        /*d4e4*/ 	.word	0x00073c60


	//   ....[56]....
        /*d4e8*/ 	.word	0x00073c80


	//   ....[57]....
        /*d4ec*/ 	.word	0x00073ce0


	//   ....[58]....
        /*d4f0*/ 	.word	0x00073e50


	//   ....[59]....
        /*d4f4*/ 	.word	0x00073e70


	//   ....[60]....
        /*d4f8*/ 	.word	0x00073ee0


	//   ....[61]....
        /*d4fc*/ 	.word	0x00073f10


	//   ....[62]....
        /*d500*/ 	.word	0x00073f40


	//----- nvinfo : EIATTR_EXIT_INSTR_OFFSETS
	.align		4
.L_41:
        /*d504*/ 	.byte	0x04, 0x1c
        /*d506*/ 	.short	(.L_43 - .L_42)


	//   ....[0]....
.L_42:
        /*d508*/ 	.word	0x0007e690


	//   ....[1]....
        /*d50c*/ 	.word	0x0007e6c0


	//----- nvinfo : EIATTR_REQNTID
	.align		4
.L_43:
        /*d510*/ 	.byte	0x04, 0x10
        /*d512*/ 	.short	(.L_45 - .L_44)
.L_44:
        /*d514*/ 	.word	0x00000020
        /*d518*/ 	.word	0x00000001
        /*d51c*/ 	.word	0x00000001


	//----- nvinfo : EIATTR_CBANK_PARAM_SIZE
	.align		4
.L_45:
        /*d520*/ 	.byte	0x03, 0x19
        /*d522*/ 	.short	0x0050


	//----- nvinfo : EIATTR_PARAM_CBANK
	.align		4
        /*d524*/ 	.byte	0x04, 0x0a
        /*d526*/ 	.short	(.L_47 - .L_46)
	.align		4
.L_46:
        /*d528*/ 	.word	index@(.nv.constant0.matmul_kernel)
        /*d52c*/ 	.short	0x0210
        /*d52e*/ 	.short	0x0050


	//----- nvinfo : EIATTR_SW_WAR
	.align		4
.L_47:
        /*d530*/ 	.byte	0x04, 0x36
        /*d532*/ 	.short	(.L_49 - .L_48)
.L_48:
        /*d534*/ 	.word	0x00000008
.L_49:


//--------------------- .nv.callgraph             --------------------------
	.section	.nv.callgraph,"",@"SHT_CUDA_CALLGRAPH"
	.align	4
	.sectionentsize	8
	.align		4
        /*0000*/ 	.word	0x00000000
	.align		4
        /*0004*/ 	.word	0xffffffff
	.align		4
        /*0008*/ 	.word	0x00000000
	.align		4
        /*000c*/ 	.word	0xfffffffe
	.align		4
        /*0010*/ 	.word	0x00000000
	.align		4
        /*0014*/ 	.word	0xfffffffd
	.align		4
        /*0018*/ 	.word	0x00000000
	.align		4
        /*001c*/ 	.word	0xfffffffc


//--------------------- .text.matmul_kernel       --------------------------
	.section	.text.matmul_kernel,"ax",@progbits
	.align	128
        .global         matmul_kernel
        .type           matmul_kernel,@function
        .size           matmul_kernel,(.L_x_3 - matmul_kernel)
        .other          matmul_kernel,@"STO_CUDA_ENTRY STV_DEFAULT"
matmul_kernel:
.text.matmul_kernel:
[----:B------:R-:W0:Y:S02]  /*0000*/  LDC R1, c[0x0][0x28] ;  /* 0x00000a00ff017b82 */ /* 0x000e240000000800 */
[----:B0-----:R-:W-:-:S06]  /*0010*/  VIADD R1, R1, 0xffffc8a8 ;  /* 0xffffc8a801017836 */ /* 0x001fcc0000000000 */
[----:B------:R-:W0:Y:S01]  /*0020*/  LDC.64 R2, c[0x0][0x228] ;  /* 0x00008a00ff027b82 */ /* 0x000e220000000a00 */
[----:B------:R-:W1:Y:S01]  /*0030*/  S2R R7, SR_CTAID.X ;  /* 0x0000000000077919 */ /* 0x000e620000002500 */
[----:B------:R-:W-:Y:S01]  /*0040*/  UMOV UR4, 0x400 ;  /* 0x0000040000047882 */ /* 0x000fe20000000000 */
[----:B------:R-:W-:Y:S01]  /*0050*/  ULDC.64 UR32, c[0x0][0x208] ;  /* 0x0000820000207ab9 */ /* 0x000fe20000000a00 */
[----:B------:R-:W-:Y:S01]  /*0060*/  CS2R R56, SRZ ;  /* 0x0000000000387805 */ /* 0x000fe2000001ff00 */
[----:B------:R-:W-:Y:S01]  /*0070*/  STL [R1+0x80], RZ ;  /* 0x000080ff01007387 */ /* 0x000fe20000100800 */
[----:B------:R-:W-:Y:S02]  /*0080*/  CS2R R58, SRZ ;  /* 0x00000000003a7805 */ /* 0x000fe4000001ff00 */
[----:B------:R-:W-:Y:S01]  /*0090*/  CS2R R52, SRZ ;  /* 0x0000000000347805 */ /* 0x000fe2000001ff00 */
[----:B------:R-:W2:Y:S01]  /*00a0*/  S2UR UR5, SR_CgaCtaId ;  /* 0x00000000000579c3 */ /* 0x000ea20000008800 */
[----:B------:R-:W-:Y:S01]  /*00b0*/  STL [R1+0x84], RZ ;  /* 0x000084ff01007387 */ /* 0x000fe20000100800 */
[----:B------:R-:W-:-:S02]  /*00c0*/  CS2R R54, SRZ ;  /* 0x0000000000367805 */ /* 0x000fc4000001ff00 */
[----:B------:R-:W-:Y:S02]  /*00d0*/  CS2R R48, SRZ ;  /* 0x0000000000307805 */ /* 0x000fe4000001ff00 */
[----:B------:R-:W-:Y:S01]  /*00e0*/  CS2R R50, SRZ ;  /* 0x0000000000327805 */ /* 0x000fe2000001ff00 */
[----:B------:R-:W-:Y:S01]  /*00f0*/  STL [R1+0x88], RZ ;  /* 0x000088ff01007387 */ /* 0x000fe20000100800 */
[----:B------:R-:W-:Y:S02]  /*0100*/  CS2R R44, SRZ ;  /* 0x00000000002c7805 */ /* 0x000fe4000001ff00 */
[----:B------:R-:W-:Y:S01]  /*0110*/  CS2R R46, SRZ ;  /* 0x00000000002e7805 */ /* 0x000fe2000001ff00 */
[----:B------:R-:W-:Y:S04]  /*0120*/  STL [R1+0x8c], RZ ;  /* 0x00008cff01007387 */ /* 0x000fe80000100800 */
[----:B------:R-:W-:Y:S01]  /*0130*/  STL [R1+0xf0], RZ ;  /* 0x0000f0ff01007387 */ /* 0x000fe20000100800 */
[----:B0-----:R-:W-:-:S03]  /*0140*/  VIADD R0, R3, 0x7f ;  /* 0x0000007f03007836 */ /* 0x001fc60000000000 */
[----:B------:R-:W-:Y:S04]  /*0150*/  STL [R1+0xf4], RZ ;  /* 0x0000f4ff01007387 */ /* 0x000fe80000100800 */
[----:B------:R-:W-:Y:S01]  /*0160*/  STL [R1+0xf8], RZ ;  /* 0x0000f8ff01007387 */ /* 0x000fe20000100800 */
[----:B------:R-:W-:Y:S01]  /*0170*/  SHF.R.S32.HI R5, RZ, 0x1f, R0 ;  /* 0x0000001fff057819 */ /* 0x000fe20000011400 */
[----:B--2---:R-:W-:Y:S02]  /*0180*/  ULEA UR4, UR5, UR4, 0x18 ;  /* 0x0000000405047291 */ /* 0x004fe4000f8ec03f */
[----:B------:R-:W-:Y:S01]  /*0190*/  STL [R1+0xfc], RZ ;  /* 0x0000fcff01007387 */ /* 0x000fe20000100800 */
[----:B------:R-:W-:Y:S02]  /*01a0*/  LEA.HI R5, R5, R0, RZ, 0x7 ;  /* 0x0000000005057211 */ /* 0x000fe400078f38ff */
[----:B-1----:R-:W-:Y:S01]  /*01b0*/  IABS R10, R7 ;  /* 0x00000007000a7213 */ /* 0x002fe20000000000 */
[----:B------:R-:W-:Y:S01]  /*01c0*/  STL [R1+0x140], RZ ;  /* 0x000140ff01007387 */ /* 0x000fe20000100800 */
[----:B------:R-:W-:-:S03]  /*01d0*/  SHF.R.S32.HI R5, RZ, 0x7, R5 ;  /* 0x00000007ff057819 */ /* 0x000fc60000011405 */
[----:B------:R-:W-:Y:S02]  /*01e0*/  STL [R1+0x144], RZ ;  /* 0x000144ff01007387 */ /* 0x000fe40000100800 */
[----:B------:R-:W-:Y:S02]  /*01f0*/  IMAD.SHL.U32 R6, R5, 0x8, RZ ;  /* 0x0000000805067824 */ /* 0x000fe400078e00ff */
[----:B------:R-:W-:Y:S03]  /*0200*/  STL [R1+0x148], RZ ;  /* 0x000148ff01007387 */ /* 0x000fe60000100800 */
[-C--:B------:R-:W-:Y:S01]  /*0210*/  IABS R9, R6.reuse ;  /* 0x0000000600097213 */ /* 0x080fe20000000000 */
[----:B------:R-:W-:Y:S01]  /*0220*/  STL [R1+0x14c], RZ ;  /* 0x00014cff01007387 */ /* 0x000fe20000100800 */
[----:B------:R-:W-:Y:S02]  /*0230*/  IABS R12, R6 ;  /* 0x00000006000c7213 */ /* 0x000fe40000000000 */
[----:B------:R-:W0:Y:S01]  /*0240*/  I2F.RP R0, R9 ;  /* 0x0000000900007306 */ /* 0x000e220000209400 */
[----:B------:R-:W-:Y:S04]  /*0250*/  STL [R1+0x190], RZ ;  /* 0x000190ff01007387 */ /* 0x000fe80000100800 */
[----:B------:R-:W-:Y:S04]  /*0260*/  STL [R1+0x194], RZ ;  /* 0x000194ff01007387 */ /* 0x000fe80000100800 */
[----:B------:R-:W-:Y:S04]  /*0270*/  STL [R1+0x198], RZ ;  /* 0x000198ff01007387 */ /* 0x000fe80000100800 */
[----:B------:R-:W-:Y:S01]  /*0280*/  STL [R1+0x19c], RZ ;  /* 0x00019cff01007387 */ /* 0x000fe20000100800 */
[----:B0-----:R-:W0:Y:S03]  /*0290*/  MUFU.RCP R0, R0 ;  /* 0x0000000000007308 */ /* 0x001e260000001000 */
[----:B------:R-:W-:Y:S04]  /*02a0*/  STL [R1+0xa0], RZ ;  /* 0x0000a0ff01007387 */ /* 0x000fe80000100800 */
[----:B------:R-:W-:Y:S04]  /*02b0*/  STL [R1+0xa4], RZ ;  /* 0x0000a4ff01007387 */ /* 0x000fe80000100800 */
[----:B------:R-:W-:Y:S04]  /*02c0*/  STL [R1+0xa8], RZ ;  /* 0x0000a8ff01007387 */ /* 0x000fe80000100800 */
[----:B------:R-:W-:Y:S01]  /*02d0*/  STL [R1+0xac], RZ ;  /* 0x0000acff01007387 */ /* 0x000fe20000100800 */
[----:B0-----:R-:W-:-:S03]  /*02e0*/  VIADD R4, R0, 0xffffffe ;  /* 0x0ffffffe00047836 */ /* 0x001fc60000000000 */
[----:B------:R-:W-:Y:S01]  /*02f0*/  STL [R1+0xc0], RZ ;  /* 0x0000c0ff01007387 */ /* 0x000fe20000100800 */
[----:B------:R-:W-:Y:S01]  /*0300*/  IMAD.MOV R0, RZ, RZ, -R12 ;  /* 0x000000ffff007224 */ /* 0x000fe200078e0a0c */
[----:B------:R0:W1:Y:S02]  /*0310*/  F2I.FTZ.U32.TRUNC.NTZ R5, R4 ;  /* 0x0000000400057305 */ /* 0x000064000021f000 */
[----:B------:R-:W-:Y:S04]  /*0320*/  STL [R1+0xc4], RZ ;  /* 0x0000c4ff01007387 */ /* 0x000fe80000100800 */
[----:B------:R-:W-:Y:S04]  /*0330*/  STL [R1+0xc8], RZ ;  /* 0x0000c8ff01007387 */ /* 0x000fe80000100800 */
[----:B------:R-:W-:Y:S01]  /*0340*/  STL [R1+0xcc], RZ ;  /* 0x0000ccff01007387 */ /* 0x000fe20000100800 */
[----:B0-----:R-:W-:-:S03]  /*0350*/  IMAD.MOV.U32 R4, RZ, RZ, RZ ;  /* 0x000000ffff047224 */ /* 0x001fc600078e00ff */
[----:B------:R-:W-:Y:S01]  /*0360*/  STL [R1+0xe0], RZ ;  /* 0x0000e0ff01007387 */ /* 0x000fe20000100800 */
[----:B-1----:R-:W-:-:S03]  /*0370*/  IMAD.MOV R8, RZ, RZ, -R5 ;  /* 0x000000ffff087224 */ /* 0x002fc600078e0a05 */
[----:B------:R-:W-:Y:S01]  /*0380*/  STL [R1+0xe4], RZ ;  /* 0x0000e4ff01007387 */ /* 0x000fe20000100800 */
[----:B------:R-:W-:-:S03]  /*0390*/  IMAD R11, R8, R9, RZ ;  /* 0x00000009080b7224 */ /* 0x000fc600078e02ff */
[----:B------:R-:W-:Y:S01]  /*03a0*/  STL [R1+0xe8], RZ ;  /* 0x0000e8ff01007387 */ /* 0x000fe20000100800 */
[----:B------:R-:W-:Y:S02]  /*03b0*/  IMAD.MOV.U32 R8, RZ, RZ, R10 ;  /* 0x000000ffff087224 */ /* 0x000fe400078e000a */
[----:B------:R-:W-:Y:S01]  /*03c0*/  IMAD.HI.U32 R5, R5, R11, R4 ;  /* 0x0000000b05057227 */ /* 0x000fe200078e0004 */
[----:B------:R-:W-:Y:S04]  /*03d0*/  STL [R1+0xec], RZ ;  /* 0x0000ecff01007387 */ /* 0x000fe80000100800 */
[----:B------:R-:W-:Y:S01]  /*03e0*/  STL [R1+0x110], RZ ;  /* 0x000110ff01007387 */ /* 0x000fe20000100800 */
[----:B------:R-:W-:-:S03]  /*03f0*/  IMAD.HI.U32 R5, R5, R8, RZ ;  /* 0x0000000805057227 */ /* 0x000fc600078e00ff */
[----:B------:R-:W-:Y:S01]  /*0400*/  STL [R1+0x114], RZ ;  /* 0x000114ff01007387 */ /* 0x000fe20000100800 */
[----:B------:R-:W-:-:S03]  /*0410*/  IMAD R0, R5, R0, R8 ;  /* 0x0000000005007224 */ /* 0x000fc600078e0208 */
[----:B------:R-:W-:Y:S02]  /*0420*/  STL [R1+0x118], RZ ;  /* 0x000118ff01007387 */ /* 0x000fe40000100800 */
[----:B------:R-:W-:Y:S02]  /*0430*/  ISETP.GT.U32.AND P1, PT, R9, R0, PT ;  /* 0x000000000900720c */ /* 0x000fe40003f24070 */
[----:B------:R-:W-:Y:S04]  /*0440*/  STL [R1+0x11c], RZ ;  /* 0x00011cff01007387 */ /* 0x000fe80000100800 */
[----:B------:R-:W-:Y:S04]  /*0450*/  STL [R1+0x130], RZ ;  /* 0x000130ff01007387 */ /* 0x000fe80000100800 */
[----:B------:R-:W-:Y:S03]  /*0460*/  STL [R1+0x134], RZ ;  /* 0x000134ff01007387 */ /* 0x000fe60000100800 */
[----:B------:R-:W-:Y:S01]  /*0470*/  @!P1 IMAD.IADD R0, R0, 0x1, -R9 ;  /* 0x0000000100009824 */ /* 0x000fe200078e0a09 */
[----:B------:R-:W-:Y:S01]  /*0480*/  STL [R1+0x138], RZ ;  /* 0x000138ff01007387 */ /* 0x000fe20000100800 */
[----:B------:R-:W-:Y:S01]  /*0490*/  @!P1 VIADD R5, R5, 0x1 ;  /* 0x0000000105059836 */ /* 0x000fe20000000000 */
[----:B------:R-:W-:-:S02]  /*04a0*/  ISETP.NE.AND P1, PT, R6, RZ, PT ;  /* 0x000000ff0600720c */ /* 0x000fc40003f25270 */
[----:B------:R-:W-:Y:S01]  /*04b0*/  STL [R1+0x13c], RZ ;  /* 0x00013cff01007387 */ /* 0x000fe20000100800 */
[----:B------:R-:W-:Y:S02]  /*04c0*/  ISETP.GE.U32.AND P0, PT, R0, R9, PT ;  /* 0x000000090000720c */ /* 0x000fe40003f06070 */
[----:B------:R-:W-:Y:S01]  /*04d0*/  LOP3.LUT R0, R7, R6, RZ, 0x3c, !PT ;  /* 0x0000000607007212 */ /* 0x000fe200078e3cff */
[----:B------:R-:W-:Y:S03]  /*04e0*/  STL [R1+0x160], RZ ;  /* 0x000160ff01007387 */ /* 0x000fe60000100800 */
[----:B------:R-:W-:Y:S01]  /*04f0*/  ISETP.GE.AND P2, PT, R0, RZ, PT ;  /* 0x000000ff0000720c */ /* 0x000fe20003f46270 */
[----:B------:R-:W-:Y:S01]  /*0500*/  STL [R1+0x164], RZ ;  /* 0x000164ff01007387 */ /* 0x000fe20000100800 */
[----:B------:R-:W-:-:S03]  /*0510*/  VIADD R0, R2, 0x7f ;  /* 0x0000007f02007836 */ /* 0x000fc60000000000 */
[----:B------:R-:W-:Y:S02]  /*0520*/  STL [R1+0x168], RZ ;  /* 0x000168ff01007387 */ /* 0x000fe40000100800 */
[----:B------:R-:W-:Y:S02]  /*0530*/  @P0 VIADD R5, R5, 0x1 ;  /* 0x0000000105050836 */ /* 0x000fe40000000000 */
[----:B------:R-:W-:Y:S02]  /*0540*/  STL [R1+0x16c], RZ ;  /* 0x00016cff01007387 */ /* 0x000fe40000100800 */
[----:B------:R-:W-:Y:S01]  /*0550*/  IMAD.MOV.U32 R4, RZ, RZ, R5 ;  /* 0x000000ffff047224 */ /* 0x000fe200078e0005 */
[----:B------:R-:W-:Y:S01]  /*0560*/  SHF.R.S32.HI R5, RZ, 0x1f, R0 ;  /* 0x0000001fff057819 */ /* 0x000fe20000011400 */
[----:B------:R-:W-:Y:S02]  /*0570*/  STL [R1+0x180], RZ ;  /* 0x000180ff01007387 */ /* 0x000fe40000100800 */
[----:B------:R-:W-:Y:S01]  /*0580*/  @!P2 IMAD.MOV R4, RZ, RZ, -R4 ;  /* 0x000000ffff04a224 */ /* 0x000fe200078e0a04 */
[----:B------:R-:W-:Y:S01]  /*0590*/  @!P1 LOP3.LUT R4, RZ, R6, RZ, 0x33, !PT ;  /* 0x00000006ff049212 */ /* 0x000fe200078e33ff */
[----:B------:R-:W-:Y:S01]  /*05a0*/  STL [R1+0x184], RZ ;  /* 0x000184ff01007387 */ /* 0x000fe20000100800 */
[----:B------:R-:W-:-:S03]  /*05b0*/  LEA.HI R5, R5, R0, RZ, 0x7 ;  /* 0x0000000005057211 */ /* 0x000fc600078f38ff */
[----:B------:R-:W-:Y:S01]  /*05c0*/  STL [R1+0x188], RZ ;  /* 0x000188ff01007387 */ /* 0x000fe20000100800 */
[----:B------:R-:W-:Y:S02]  /*05d0*/  IMAD.SHL.U32 R8, R4, 0x8, RZ ;  /* 0x0000000804087824 */ /* 0x000fe400078e00ff */
[----:B------:R-:W-:Y:S01]  /*05e0*/  IMAD.MOV R4, RZ, RZ, -R4 ;  /* 0x000000ffff047224 */ /* 0x000fe200078e0a04 */
[----:B------:R-:W-:Y:S02]  /*05f0*/  STL [R1+0x18c], RZ ;  /* 0x00018cff01007387 */ /* 0x000fe40000100800 */
[----:B------:R-:W-:Y:S01]  /*0600*/  LEA.HI.SX32 R5, R5, -R8, 0x19 ;  /* 0x8000000805057211 */ /* 0x000fe200078fcaff */
[----:B------:R-:W-:Y:S01]  /*0610*/  IMAD R6, R6, R4, R7 ;  /* 0x0000000406067224 */ /* 0x000fe200078e0207 */
[----:B------:R-:W-:Y:S02]  /*0620*/  STL [R1+0x1b0], RZ ;  /* 0x0001b0ff01007387 */ /* 0x000fe40000100800 */
[----:B------:R-:W-:-:S02]  /*0630*/  VIMNMX R13, R5, 0x8, PT ;  /* 0x00000008050d7848 */ /* 0x000fc40003fe0100 */
[----:B------:R-:W-:Y:S01]  /*0640*/  STL [R1+0x1b4], RZ ;  /* 0x0001b4ff01007387 */ /* 0x000fe20000100800 */
[----:B------:R-:W-:Y:S02]  /*0650*/  IABS R11, R6 ;  /* 0x00000006000b7213 */ /* 0x000fe40000000000 */
[----:B------:R-:W-:Y:S01]  /*0660*/  IABS R9, R13 ;  /* 0x0000000d00097213 */ /* 0x000fe20000000000 */
[----:B------:R-:W-:Y:S03]  /*0670*/  STL [R1+0x1b8], RZ ;  /* 0x0001b8ff01007387 */ /* 0x000fe60000100800 */
        /* <DEDUP_REMOVED lines=11> */
[----:B------:R-:W-:Y:S04]  /*0730*/  STL [R1+0xf0c], RZ ;  /* 0x000f0cff01007387 */ /* 0x000fe80000100800 */
[----:B------:R-:W-:Y:S01]  /*0740*/  STL [R1+0xe30], RZ ;  /* 0x000e30ff01007387 */ /* 0x000fe20000100800 */
[----:B------:R-:W0:Y:S03]  /*0750*/  F2I.FTZ.U32.TRUNC.NTZ R5, R5 ;  /* 0x0000000500057305 */ /* 0x000e26000021f000 */
[----:B------:R-:W-:Y:S04]  /*0760*/  STL [R1+0xe34], RZ ;  /* 0x000e34ff01007387 */ /* 0x000fe80000100800 */
[----:B------:R-:W-:Y:S04]  /*0770*/  STL [R1+0xe38], RZ ;  /* 0x000e38ff01007387 */ /* 0x000fe80000100800 */
[----:B------:R-:W-:Y:S04]  /*0780*/  STL [R1+0xe3c], RZ ;  /* 0x000e3cff01007387 */ /* 0x000fe80000100800 */
[----:B------:R-:W-:Y:S01]  /*0790*/  STL [R1+0xe20], RZ ;  /* 0x000e20ff01007387 */ /* 0x000fe20000100800 */
[----:B0-----:R-:W-:-:S03]  /*07a0*/  IMAD.MOV R10, RZ, RZ, -R5 ;  /* 0x000000ffff0a7224 */ /* 0x001fc600078e0a05 */
[----:B------:R-:W-:Y:S01]  /*07b0*/  STL [R1+0xe24], RZ ;  /* 0x000e24ff01007387 */ /* 0x000fe20000100800 */
[----:B------:R-:W-:Y:S01]  /*07c0*/  IMAD.MOV.U32 R4, RZ, RZ, R10 ;  /* 0x000000ffff047224 */ /* 0x000fe200078e000a */
[----:B------:R-:W-:Y:S02]  /*07d0*/  IABS R10, R13 ;  /* 0x0000000d000a7213 */ /* 0x000fe40000000000 */
[----:B------:R-:W-:Y:S01]  /*07e0*/  STL [R1+0xe28], RZ ;  /* 0x000e28ff01007387 */ /* 0x000fe20000100800 */
[----:B------:R-:W-:Y:S02]  /*07f0*/  IMAD R7, R4, R9, RZ ;  /* 0x0000000904077224 */ /* 0x000fe400078e02ff */
[----:B------:R-:W-:Y:S01]  /*0800*/  IMAD.MOV.U32 R4, RZ, RZ, RZ ;  /* 0x000000ffff047224 */ /* 0x000fe200078e00ff */
[----:B------:R-:W-:Y:S03]  /*0810*/  STL [R1+0xe2c], RZ ;  /* 0x000e2cff01007387 */ /* 0x000fe60000100800 */
[----:B------:R-:W-:Y:S01]  /*0820*/  IMAD.HI.U32 R4, R5, R7, R4 ;  /* 0x0000000705047227 */ /* 0x000fe200078e0004 */
[----:B------:R-:W-:Y:S03]  /*0830*/  STL [R1+0xe10], RZ ;  /* 0x000e10ff01007387 */ /* 0x000fe60000100800 */
[----:B------:R-:W-:Y:S01]  /*0840*/  IMAD.MOV R5, RZ, RZ, -R10 ;  /* 0x000000ffff057224 */ /* 0x000fe200078e0a0a */
[----:B------:R-:W-:Y:S01]  /*0850*/  STL [R1+0xe14], RZ ;  /* 0x000e14ff01007387 */ /* 0x000fe20000100800 */
[----:B------:R-:W-:-:S03]  /*0860*/  IMAD.HI.U32 R0, R4, R11, RZ ;  /* 0x0000000b04007227 */ /* 0x000fc600078e00ff */
[----:B------:R-:W-:Y:S01]  /*0870*/  STL [R1+0xe18], RZ ;  /* 0x000e18ff01007387 */ /* 0x000fe20000100800 */
[----:B------:R-:W-:Y:S02]  /*0880*/  IMAD R4, R0, R5, R11 ;  /* 0x0000000500047224 */ /* 0x000fe400078e020b */
[----:B------:R-:W0:Y:S01]  /*0890*/  LDC R5, c[0x0][0x230] ;  /* 0x00008c00ff057b82 */ /* 0x000e220000000800 */
        /* <DEDUP_REMOVED lines=11> */
[-C--:B------:R-:W-:Y:S01]  /*0950*/  LOP3.LUT R4, R6, R13.reuse, RZ, 0x3c, !PT ;  /* 0x0000000d06047212 */ /* 0x080fe200078e3cff */
[----:B------:R-:W-:Y:S01]  /*0960*/  STL [R1+0xdf4], RZ ;  /* 0x000df4ff01007387 */ /* 0x000fe20000100800 */
[----:B0-----:R-:W-:Y:S02]  /*0970*/  VIADD R5, R5, 0x3f ;  /* 0x0000003f05057836 */ /* 0x001fe40000000000 */
[----:B------:R-:W-:Y:S01]  /*0980*/  ISETP.GE.AND P2, PT, R4, RZ, PT ;  /* 0x000000ff0400720c */ /* 0x000fe20003f46270 */
[----:B------:R-:W-:Y:S04]  /*0990*/  STL [R1+0xdf8], RZ ;  /* 0x000df8ff01007387 */ /* 0x000fe80000100800 */
[----:B------:R-:W-:Y:S02]  /*09a0*/  STL [R1+0xdfc], RZ ;  /* 0x000dfcff01007387 */ /* 0x000fe40000100800 */
[----:B------:R-:W-:Y:S01]  /*09b0*/  @P0 VIADD R0, R0, 0x1 ;  /* 0x0000000100000836 */ /* 0x000fe20000000000 */
[----:B------:R-:W-:Y:S01]  /*09c0*/  ISETP.GE.AND P0, PT, R5, 0x40, PT ;  /* 0x000000400500780c */ /* 0x000fe20003f06270 */
[----:B------:R-:W-:Y:S04]  /*09d0*/  STL [R1+0xde0], RZ ;  /* 0x000de0ff01007387 */ /* 0x000fe80000100800 */
[----:B------:R-:W-:Y:S01]  /*09e0*/  STL [R1+0xde4], RZ ;  /* 0x000de4ff01007387 */ /* 0x000fe20000100800 */
[----:B------:R-:W-:Y:S01]  /*09f0*/  @!P2 IMAD.MOV R0, RZ, RZ, -R0 ;  /* 0x000000ffff00a224 */ /* 0x000fe200078e0a00 */
[----:B------:R-:W-:-:S02]  /*0a00*/  @!P1 LOP3.LUT R0, RZ, R13, RZ, 0x33, !PT ;  /* 0x0000000dff009212 */ /* 0x000fc400078e33ff */
[----:B------:R-:W-:Y:S03]  /*0a10*/  STL [R1+0xde8], RZ ;  /* 0x000de8ff01007387 */ /* 0x000fe60000100800 */
[----:B------:R-:W-:Y:S01]  /*0a20*/  IMAD.SHL.U32 R27, R0, 0x80, RZ ;  /* 0x00000080001b7824 */ /* 0x000fe200078e00ff */
[----:B------:R-:W-:Y:S01]  /*0a30*/  STL [R1+0xdec], RZ ;  /* 0x000decff01007387 */ /* 0x000fe20000100800 */
[----:B------:R-:W-:Y:S02]  /*0a40*/  IMAD.MOV R4, RZ, RZ, -R0 ;  /* 0x000000ffff047224 */ /* 0x000fe400078e0a00 */
[C---:B------:R-:W-:Y:S01]  /*0a50*/  VIADD R5, R27.reuse, 0x1 ;  /* 0x000000011b057836 */ /* 0x040fe20000000000 */
[----:B------:R-:W-:Y:S01]  /*0a60*/  STL [R1+0xdd0], RZ ;  /* 0x000dd0ff01007387 */ /* 0x000fe20000100800 */
[C---:B------:R-:W-:Y:S02]  /*0a70*/  VIADD R0, R27.reuse, 0x2 ;  /* 0x000000021b007836 */ /* 0x040fe40000000000 */
[----:B------:R-:W-:Y:S01]  /*0a80*/  VIADD R7, R27, 0x3 ;  /* 0x000000031b077836 */ /* 0x000fe20000000000 */
[----:B------:R-:W-:Y:S01]  /*0a90*/  STL [R1+0xdd4], RZ ;  /* 0x000dd4ff01007387 */ /* 0x000fe20000100800 */
[----:B------:R-:W-:-:S02]  /*0aa0*/  IMAD R4, R13, R4, R6 ;  /* 0x000000040d047224 */ /* 0x000fc400078e0206 */
[C---:B------:R-:W-:Y:S01]  /*0ab0*/  VIADD R60, R27.reuse, 0x3f ;  /* 0x0000003f1b3c7836 */ /* 0x040fe20000000000 */
[----:B------:R-:W-:Y:S01]  /*0ac0*/  STL [R1+0xdd8], RZ ;  /* 0x000dd8ff01007387 */ /* 0x000fe20000100800 */
[----:B------:R-:W-:Y:S02]  /*0ad0*/  IMAD.IADD R4, R8, 0x1, R4 ;  /* 0x0000000108047824 */ /* 0x000fe400078e0204 */
[C---:B------:R-:W-:Y:S01]  /*0ae0*/  VIADD R61, R27.reuse, 0x5b ;  /* 0x0000005b1b3d7836 */ /* 0x040fe20000000000 */
[----:B------:R-:W-:Y:S01]  /*0af0*/  STL [R1+0xddc], RZ ;  /* 0x000ddcff01007387 */ /* 0x000fe20000100800 */
[C---:B------:R-:W-:Y:S02]  /*0b00*/  VIADD R21, R27.reuse, 0x5c ;  /* 0x0000005c1b157836 */ /* 0x040fe40000000000 */
[C---:B------:R-:W-:Y:S01]  /*0b10*/  VIADD R43, R27.reuse, 0x5d ;  /* 0x0000005d1b2b7836 */ /* 0x040fe20000000000 */
[----:B------:R-:W-:Y:S01]  /*0b20*/  STL [R1+0xdc0], RZ ;  /* 0x000dc0ff01007387 */ /* 0x000fe20000100800 */
[----:B------:R-:W-:-:S02]  /*0b30*/  VIADD R42, R27, 0x5e ;  /* 0x0000005e1b2a7836 */ /* 0x000fc40000000000 */
[C---:B------:R-:W-:Y:S01]  /*0b40*/  VIADD R41, R27.reuse, 0x5f ;  /* 0x0000005f1b297836 */ /* 0x040fe20000000000 */
[----:B------:R-:W-:Y:S01]  /*0b50*/  STL [R1+0xdc4], RZ ;  /* 0x000dc4ff01007387 */ /* 0x000fe20000100800 */
[C---:B------:R-:W-:Y:S02]  /*0b60*/  VIADD R40, R27.reuse, 0x60 ;  /* 0x000000601b287836 */ /* 0x040fe40000000000 */
        /* <DEDUP_REMOVED lines=38> */
[----:B------:R-:W-:-:S03]  /*0dd0*/  VIADD R8, R27, 0x7b ;  /* 0x0000007b1b087836 */ /* 0x000fc60000000000 */
[----:B------:R-:W-:Y:S04]  /*0de0*/  STL [R1+0xd9c], RZ ;  /* 0x000d9cff01007387 */ /* 0x000fe80000100800 */
        /* <DEDUP_REMOVED lines=396> */
[----:B------:R-:W-:Y:S04]  /*26b0*/  STL [R1+0x9a0], R27 ;  /* 0x0009a01b01007387 */ /* 0x000fe80000100800 */
[----:B------:R0:W-:Y:S04]  /*26c0*/  STL [R1+0x2cc], R5 ;  /* 0x0002cc0501007387 */ /* 0x0001e80000100800 */
[----:B------:R1:W-:Y:S04]  /*26d0*/  STL [R1+0x2c8], R0 ;  /* 0x0002c80001007387 */ /* 0x0003e80000100800 */
[----:B------:R2:W-:Y:S01]  /*26e0*/  STL [R1+0x2c4], R7 ;  /* 0x0002c40701007387 */ /* 0x0005e20000100800 */
[C---:B0-----:R-:W-:Y:S01]  /*26f0*/  VIADD R5, R27.reuse, 0x4 ;  /* 0x000000041b057836 */ /* 0x041fe20000000000 */
[----:B------:R-:W0:Y:S01]  /*2700*/  S2R R14, SR_TID.X ;  /* 0x00000000000e7919 */ /* 0x000e220000002100 */
[----:B-1----:R-:W-:-:S03]  /*2710*/  VIADD R0, R27, 0x5 ;  /* 0x000000051b007836 */ /* 0x002fc60000000000 */
[----:B------:R1:W-:Y:S01]  /*2720*/  STL [R1+0x2c0], R5 ;  /* 0x0002c00501007387 */ /* 0x0003e20000100800 */
[----:B--2---:R-:W-:-:S03]  /*2730*/  VIADD R7, R27, 0x6 ;  /* 0x000000061b077836 */ /* 0x004fc60000000000 */
[----:B------:R2:W-:Y:S04]  /*2740*/  STL [R1+0x2bc], R0 ;  /* 0x0002bc0001007387 */ /* 0x0005e80000100800 */
[----:B------:R3:W-:Y:S01]  /*2750*/  STL [R1+0x2b8], R7 ;  /* 0x0002b80701007387 */ /* 0x0007e20000100800 */
[C---:B-1----:R-:W-:Y:S02]  /*2760*/  VIADD R5, R27.reuse, 0x7 ;  /* 0x000000071b057836 */ /* 0x042fe40000000000 */
[----:B--2---:R-:W-:-:S03]  /*2770*/  VIADD R0, R27, 0x8 ;  /* 0x000000081b007836 */ /* 0x004fc60000000000 */
[----:B------:R1:W-:Y:S01]  /*2780*/  STL [R1+0x2b4], R5 ;  /* 0x0002b40501007387 */ /* 0x0003e20000100800 */
[----:B---3--:R-:W-:-:S03]  /*2790*/  VIADD R7, R27, 0x9 ;  /* 0x000000091b077836 */ /* 0x008fc60000000000 */
[----:B------:R2:W-:Y:S04]  /*27a0*/  STL [R1+0x2b0], R0 ;  /* 0x0002b00001007387 */ /* 0x0005e80000100800 */
[----:B------:R3:W-:Y:S01]  /*27b0*/  STL [R1+0x2ac], R7 ;  /* 0x0002ac0701007387 */ /* 0x0007e20000100800 */
[C---:B-1----:R-:W-:Y:S01]  /*27c0*/  VIADD R5, R27.reuse, 0xa ;  /* 0x0000000a1b057836 */ /* 0x042fe20000000000 */
[----:B0-----:R-:W-:Y:S01]  /*27d0*/  LOP3.LUT R6, R14, 0x1f, RZ, 0xc0, !PT ;  /* 0x0000001f0e067812 */ /* 0x001fe200078ec0ff */
[----:B--2---:R-:W-:-:S03]  /*27e0*/  VIADD R0, R27, 0xb ;  /* 0x0000000b1b007836 */ /* 0x004fc60000000000 */
[----:B------:R0:W-:Y:S01]  /*27f0*/  STL [R1+0x2a8], R5 ;  /* 0x0002a80501007387 */ /* 0x0001e20000100800 */
[----:B---3--:R-:W-:-:S03]  /*2800*/  VIADD R7, R27, 0xc ;  /* 0x0000000c1b077836 */ /* 0x008fc60000000000 */
[----:B------:R1:W-:Y:S04]  /*2810*/  STL [R1+0x2a4], R0 ;  /* 0x0002a40001007387 */ /* 0x0003e80000100800 */
[----:B------:R2:W-:Y:S01]  /*2820*/  STL [R1+0x2a0], R7 ;  /* 0x0002a00701007387 */ /* 0x0005e20000100800 */
[C---:B0-----:R-:W-:Y:S02]  /*2830*/  VIADD R5, R27.reuse, 0xd ;  /* 0x0000000d1b057836 */ /* 0x041fe40000000000 */
[----:B-1----:R-:W-:-:S03]  /*2840*/  VIADD R0, R27, 0xe ;  /* 0x0000000e1b007836 */ /* 0x002fc60000000000 */
[----:B------:R0:W-:Y:S01]  /*2850*/  STL [R1+0x29c], R5 ;  /* 0x00029c0501007387 */ /* 0x0001e20000100800 */
[----:B--2---:R-:W-:-:S03]  /*2860*/  VIADD R7, R27, 0xf ;  /* 0x0000000f1b077836 */ /* 0x004fc60000000000 */
        /* <DEDUP_REMOVED lines=105> */
[C---:B-1----:R-:W-:Y:S02]  /*2f00*/  VIADD R0, R27.reuse, 0x44 ;  /* 0x000000441b007836 */ /* 0x042fe40000000000 */
[----:B--2---:R-:W-:-:S03]  /*2f10*/  VIADD R7, R27, 0x46 ;  /* 0x000000461b077836 */ /* 0x004fc60000000000 */
[----:B------:R0:W-:Y:S04]  /*2f20*/  STL [R1+0x1a0], R0 ;  /* 0x0001a00001007387 */ /* 0x0001e80000100800 */
        /* <DEDUP_REMOVED lines=38> */
[----:B0-----:R-:W-:Y:S02]  /*3190*/  IMAD.SHL.U32 R0, R4, 0x80, RZ ;  /* 0x0000008004007824 */ /* 0x001fe400078e00ff */
[C---:B------:R-:W-:Y:S02]  /*31a0*/  VIADD R4, R27.reuse, 0x5a ;  /* 0x0000005a1b047836 */ /* 0x040fe40000000000 */
[C---:B-1----:R-:W-:Y:S01]  /*31b0*/  VIADD R5, R27.reuse, 0x59 ;  /* 0x000000591b057836 */ /* 0x042fe20000000000 */
[C---:B------:R-:W-:Y:S01]  /*31c0*/  LOP3.LUT R28, R0.reuse, 0x1f, R14, 0xf8, !PT ;  /* 0x0000001f001c7812 */ /* 0x040fe200078ef80e */
[C---:B------:R-:W-:Y:S01]  /*31d0*/  VIADD R14, R27.reuse, 0x75 ;  /* 0x000000751b0e7836 */ /* 0x040fe20000000000 */
[----:B------:R-:W-:Y:S01]  /*31e0*/  LOP3.LUT R0, R0, 0x20, R6, 0xfe, !PT ;  /* 0x0000002000007812 */ /* 0x000fe200078efe06 */
[C---:B--2---:R-:W-:Y:S01]  /*31f0*/  VIADD R7, R27.reuse, 0x7c ;  /* 0x0000007c1b077836 */ /* 0x044fe20000000000 */
[----:B------:R0:W-:Y:S01]  /*3200*/  STL [R1+0x40], R5 ;  /* 0x0000400501007387 */ /* 0x0001e20000100800 */
[----:B------:R-:W-:Y:S01]  /*3210*/  LOP3.LUT R29, R28, 0x40, RZ, 0xfc, !PT ;  /* 0x000000401c1d7812 */ /* 0x000fe200078efcff */
[----:B------:R-:W-:-:S02]  /*3220*/  VIADD R6, R27, 0x7d ;  /* 0x0000007d1b067836 */ /* 0x000fc40000000000 */
[----:B------:R1:W-:Y:S04]  /*3230*/  STL [R1+0x2c], R4 ;  /* 0x00002c0401007387 */ /* 0x0003e80000100800 */
[----:B------:R2:W-:Y:S01]  /*3240*/  STL [R1+0xf20], R28 ;  /* 0x000f201c01007387 */ /* 0x0005e20000100800 */
[----:B0-----:R-:W-:-:S03]  /*3250*/  VIADD R5, R27, 0x7e ;  /* 0x0000007e1b057836 */ /* 0x001fc60000000000 */
[----:B------:R0:W-:Y:S01]  /*3260*/  STL [R1+0xf24], R0 ;  /* 0x000f240001007387 */ /* 0x0001e20000100800 */
[----:B-1----:R-:W-:Y:S01]  /*3270*/  VIADD R4, R27, 0x7f ;  /* 0x0000007f1b047836 */ /* 0x002fe20000000000 */
[----:B--2---:R-:W-:-:S05]  /*3280*/  LOP3.LUT R28, R28, 0x60, RZ, 0xfc, !PT ;  /* 0x000000601c1c7812 */ /* 0x004fca00078efcff */
[----:B------:R0:W-:Y:S04]  /*3290*/  STL [R1+0xf28], R28 ;  /* 0x000f281c01007387 */ /* 0x0001e80000100800 */
[----:B------:R0:W-:Y:S01]  /*32a0*/  STL [R1+0xf2c], R29 ;  /* 0x000f2c1d01007387 */ /* 0x0001e20000100800 */
[----:B------:R-:W-:Y:S05]  /*32b0*/  @!P0 BRA `(.L_x_0) ;  /* 0x000004e400a88947 */ /* 0x000fea0003800000 */
[----:B------:R-:W2:Y:S01]  /*32c0*/  LDL R52, [R1+0xf20] ;  /* 0x000f200001347983 */ /* 0x000ea20000100800 */
[----:B------:R-:W-:Y:S01]  /*32d0*/  IMAD.MOV.U32 R51, RZ, RZ, R21 ;  /* 0x000000ffff337224 */ /* 0x000fe200078e0015 */
[----:B------:R-:W-:Y:S01]  /*32e0*/  IABS R21, R2 ;  /* 0x0000000200157213 */ /* 0x000fe20000000000 */
[----:B------:R-:W-:Y:S01]  /*32f0*/  IMAD.MOV.U32 R53, RZ, RZ, R0 ;  /* 0x000000ffff357224 */ /* 0x000fe200078e0000 */
[----:B------:R-:W-:Y:S01]  /*3300*/  IABS R58, R3 ;  /* 0x00000003003a7213 */ /* 0x000fe20000000000 */
[----:B------:R-:W-:Y:S01]  /*3310*/  IMAD.MOV.U32 R50, RZ, RZ, R27 ;  /* 0x000000ffff327224 */ /* 0x000fe200078e001b */
[----:B0-----:R-:W0:Y:S01]  /*3320*/  I2F.RP R0, R21 ;  /* 0x0000001500007306 */ /* 0x001e220000209400 */
[----:B------:R-:W-:Y:S01]  /*3330*/  IMAD.MOV.U32 R55, RZ, RZ, R28 ;  /* 0x000000ffff377224 */ /* 0x000fe200078e001c */
[----:B------:R-:W-:Y:S01]  /*3340*/  IABS R44, R53 ;  /* 0x00000035002c7213 */ /* 0x000fe20000000000 */
[----:B------:R-:W-:Y:S01]  /*3350*/  IMAD.MOV.U32 R26, RZ, RZ, RZ ;  /* 0x000000ffff1a7224 */ /* 0x000fe200078e00ff */
[----:B------:R-:W-:Y:S01]  /*3360*/  ISETP.GE.AND P3, PT, R4, RZ, PT ;  /* 0x000000ff0400720c */ /* 0x000fe20003f66270 */
[----:B------:R-:W-:Y:S01]  /*3370*/  IMAD.MOV.U32 R54, RZ, RZ, R29 ;  /* 0x000000ffff367224 */ /* 0x000fe200078e001d */
[----:B------:R-:W-:Y:S01]  /*3380*/  ISETP.GE.AND P0, PT, R5, RZ, PT ;  /* 0x000000ff0500720c */ /* 0x000fe20003f06270 */
[----:B------:R-:W-:Y:S01]  /*3390*/  ULDC.64 UR6, c[0x0][0x218] ;  /* 0x0000860000067ab9 */ /* 0x000fe20000000a00 */
[----:B------:R-:W1:Y:S01]  /*33a0*/  I2F.RP R28, R58 ;  /* 0x0000003a001c7306 */ /* 0x000e620000209400 */
[----:B------:R-:W-:Y:S01]  /*33b0*/  ULDC UR8, c[0x0][0x240] ;  /* 0x0000900000087ab9 */ /* 0x000fe20000000800 */
[----:B------:R-:W-:Y:S01]  /*33c0*/  ULDC UR5, c[0x0][0x234] ;  /* 0x00008d0000057ab9 */ /* 0x000fe20000000800 */
[----:B------:R-:W-:Y:S01]  /*33d0*/  ULDC UR20, c[0x0][0x238] ;  /* 0x00008e0000147ab9 */ /* 0x000fe20000000800 */
[----:B------:R-:W-:Y:S01]  /*33e0*/  ULDC UR21, c[0x0][0x238] ;  /* 0x00008e0000157ab9 */ /* 0x000fe20000000800 */
[----:B------:R-:W-:Y:S01]  /*33f0*/  ULDC UR22, c[0x0][0x238] ;  /* 0x00008e0000167ab9 */ /* 0x000fe20000000800 */
[----:B------:R-:W-:Y:S01]  /*3400*/  ULDC UR23, c[0x0][0x238] ;  /* 0x00008e0000177ab9 */ /* 0x000fe20000000800 */
[----:B------:R-:W-:Y:S01]  /*3410*/  ULDC UR24, c[0x0][0x238] ;  /* 0x00008e0000187ab9 */ /* 0x000fe20000000800 */
[----:B0-----:R-:W0:Y:S01]  /*3420*/  MUFU.RCP R0, R0 ;  /* 0x0000000000007308 */ /* 0x001e220000001000 */
[----:B------:R-:W-:Y:S01]  /*3430*/  ULDC UR25, c[0x0][0x238] ;  /* 0x00008e0000197ab9 */ /* 0x000fe20000000800 */
[----:B------:R-:W-:Y:S01]  /*3440*/  ULDC UR26, c[0x0][0x238] ;  /* 0x00008e00001a7ab9 */ /* 0x000fe20000000800 */
[----:B------:R-:W-:Y:S01]  /*3450*/  ULDC UR27, c[0x0][0x238] ;  /* 0x00008e00001b7ab9 */ /* 0x000fe20000000800 */
[----:B------:R-:W-:Y:S01]  /*3460*/  ULDC UR28, c[0x0][0x238] ;  /* 0x00008e00001c7ab9 */ /* 0x000fe20000000800 */
[----:B------:R-:W-:Y:S01]  /*3470*/  ULDC UR29, c[0x0][0x238] ;  /* 0x00008e00001d7ab9 */ /* 0x000fe20000000800 */
[----:B------:R-:W-:Y:S01]  /*3480*/  ULDC UR30, c[0x0][0x238] ;  /* 0x00008e00001e7ab9 */ /* 0x000fe20000000800 */
[----:B------:R-:W-:Y:S01]  /*3490*/  ULDC UR31, c[0x0][0x238] ;  /* 0x00008e00001f7ab9 */ /* 0x000fe20000000800 */
[----:B-1----:R-:W1:Y:S01]  /*34a0*/  MUFU.RCP R28, R28 ;  /* 0x0000001c001c7308 */ /* 0x002e620000001000 */
[----:B------:R-:W-:Y:S01]  /*34b0*/  ULDC UR34, c[0x0][0x238] ;  /* 0x00008e0000227ab9 */ /* 0x000fe20000000800 */
[----:B------:R-:W-:Y:S01]  /*34c0*/  ULDC UR35, c[0x0][0x238] ;  /* 0x00008e0000237ab9 */ /* 0x000fe20000000800 */
[----:B------:R-:W-:Y:S01]  /*34d0*/  ULDC UR36, c[0x0][0x238] ;  /* 0x00008e0000247ab9 */ /* 0x000fe20000000800 */
[----:B------:R-:W-:Y:S01]  /*34e0*/  ULDC UR37, c[0x0][0x238] ;  /* 0x00008e0000257ab9 */ /* 0x000fe20000000800 */
[----:B------:R-:W-:Y:S01]  /*34f0*/  ULDC UR9, c[0x0][0x238] ;  /* 0x00008e0000097ab9 */ /* 0x000fe20000000800 */
[----:B------:R-:W-:Y:S01]  /*3500*/  ULDC UR10, c[0x0][0x238] ;  /* 0x00008e00000a7ab9 */ /* 0x000fe20000000800 */
[----:B------:R-:W-:Y:S01]  /*3510*/  ULDC UR11, c[0x0][0x238] ;  /* 0x00008e00000b7ab9 */ /* 0x000fe20000000800 */
[----:B------:R-:W-:Y:S01]  /*3520*/  ULDC UR12, c[0x0][0x238] ;  /* 0x00008e00000c7ab9 */ /* 0x000fe20000000800 */
[----:B0-----:R-:W-:Y:S01]  /*3530*/  VIADD R0, R0, 0xffffffe ;  /* 0x0ffffffe00007836 */ /* 0x001fe20000000000 */
[----:B------:R-:W-:Y:S01]  /*3540*/  ULDC UR13, c[0x0][0x238] ;  /* 0x00008e00000d7ab9 */ /* 0x000fe20000000800 */
[----:B------:R-:W-:Y:S01]  /*3550*/  ULDC UR14, c[0x0][0x238] ;  /* 0x00008e00000e7ab9 */ /* 0x000fe20000000800 */
[----:B------:R-:W-:Y:S01]  /*3560*/  ULDC UR15, c[0x0][0x238] ;  /* 0x00008e00000f7ab9 */ /* 0x000fe20000000800 */
[----:B------:R-:W0:Y:S01]  /*3570*/  F2I.FTZ.U32.TRUNC.NTZ R27, R0 ;  /* 0x00000000001b7305 */ /* 0x000e22000021f000 */
[----:B------:R-:W-:Y:S01]  /*3580*/  ULDC UR16, c[0x0][0x238] ;  /* 0x00008e0000107ab9 */ /* 0x000fe20000000800 */
[----:B------:R-:W-:Y:S01]  /*3590*/  ULDC UR17, c[0x0][0x238] ;  /* 0x00008e0000117ab9 */ /* 0x000fe20000000800 */
[----:B------:R-:W-:Y:S01]  /*35a0*/  ULDC UR39, c[0x0][0x238] ;  /* 0x00008e0000277ab9 */ /* 0x000fe20000000800 */
[----:B-1----:R-:W-:Y:S01]  /*35b0*/  VIADD R28, R28, 0xffffffe ;  /* 0x0ffffffe1c1c7836 */ /* 0x002fe20000000000 */
[----:B------:R-:W-:Y:S01]  /*35c0*/  ULDC UR40, c[0x0][0x238] ;  /* 0x00008e0000287ab9 */ /* 0x000fe20000000800 */
[----:B------:R-:W-:Y:S01]  /*35d0*/  ULDC UR41, c[0x0][0x238] ;  /* 0x00008e0000297ab9 */ /* 0x000fe20000000800 */
[----:B------:R-:W-:Y:S01]  /*35e0*/  ULDC UR42, c[0x0][0x238] ;  /* 0x00008e00002a7ab9 */ /* 0x000fe20000000800 */
[----:B------:R1:W3:Y:S01]  /*35f0*/  F2I.FTZ.U32.TRUNC.NTZ R29, R28 ;  /* 0x0000001c001d7305 */ /* 0x0002e2000021f000 */
[----:B------:R-:W-:Y:S01]  /*3600*/  ULDC UR18, c[0x0][0x238] ;  /* 0x00008e0000127ab9 */ /* 0x000fe20000000800 */
[----:B0-----:R-:W-:-:S02]  /*3610*/  IMAD.MOV R0, RZ, RZ, -R27 ;  /* 0x000000ffff007224 */ /* 0x001fc400078e0a1b */
[----:B-1----:R-:W-:Y:S02]  /*3620*/  IMAD.MOV.U32 R28, RZ, RZ, RZ ;  /* 0x000000ffff1c7224 */ /* 0x002fe400078e00ff */
[----:B------:R-:W-:-:S04]  /*3630*/  IMAD R49, R0, R21, RZ ;  /* 0x0000001500317224 */ /* 0x000fc800078e02ff */
[----:B------:R-:W-:Y:S01]  /*3640*/  IMAD.HI.U32 R49, R27, R49, R26 ;  /* 0x000000311b317227 */ /* 0x000fe200078e001a */
[----:B------:R-:W-:Y:S02]  /*3650*/  IABS R27, R54 ;  /* 0x00000036001b7213 */ /* 0x000fe40000000000 */
[----:B------:R-:W-:Y:S01]  /*3660*/  IABS R26, R55 ;  /* 0x00000037001a7213 */ /* 0x000fe20000000000 */
[----:B---3--:R-:W-:Y:S02]  /*3670*/  IMAD.MOV R0, RZ, RZ, -R29 ;  /* 0x000000ffff007224 */ /* 0x008fe400078e0a1d */
[----:B------:R-:W-:-:S04]  /*3680*/  IMAD.HI.U32 R47, R49, R44, RZ ;  /* 0x0000002c312f7227 */ /* 0x000fc800078e00ff */
[----:B------:R-:W-:Y:S02]  /*3690*/  IMAD.MOV R47, RZ, RZ, -R47 ;  /* 0x000000ffff2f7224 */ /* 0x000fe400078e0a2f */
[----:B------:R-:W-:-:S04]  /*36a0*/  IMAD.HI.U32 R48, R49, R27, RZ ;  /* 0x0000001b31307227 */ /* 0x000fc800078e00ff */
[C---:B------:R-:W-:Y:S01]  /*36b0*/  IMAD R44, R21.reuse, R47, R44 ;  /* 0x0000002f152c7224 */ /* 0x040fe200078e022c */
[----:B------:R-:W-:Y:S01]  /*36c0*/  IABS R47, R6 ;  /* 0x00000006002f7213 */ /* 0x000fe20000000000 */
[----:B------:R-:W-:Y:S02]  /*36d0*/  IMAD.MOV R48, RZ, RZ, -R48 ;  /* 0x000000ffff307224 */ /* 0x000fe400078e0a30 */
[----:B------:R-:W-:Y:S01]  /*36e0*/  IMAD R0, R0, R58, RZ ;  /* 0x0000003a00007224 */ /* 0x000fe200078e02ff */
[C---:B------:R-:W-:Y:S01]  /*36f0*/  ISETP.GT.U32.AND P2, PT, R21.reuse, R44, PT ;  /* 0x0000002c1500720c */ /* 0x040fe20003f44070 */
[----:B------:R-:W-:Y:S02]  /*3700*/  IMAD R27, R21, R48, R27 ;  /* 0x00000030151b7224 */ /* 0x000fe400078e021b */
[----:B------:R-:W-:Y:S01]  /*3710*/  IMAD.HI.U32 R0, R29, R0, R28 ;  /* 0x000000001d007227 */ /* 0x000fe200078e001c */
[----:B------:R-:W-:Y:S02]  /*3720*/  IABS R29, R50 ;  /* 0x00000032001d7213 */ /* 0x000fe40000000000 */
[----:B------:R-:W-:-:S02]  /*3730*/  ISETP.GT.U32.AND P4, PT, R21, R27, PT ;  /* 0x0000001b1500720c */ /* 0x000fc40003f84070 */
[----:B------:R-:W-:Y:S02]  /*3740*/  IABS R28, R4 ;  /* 0x00000004001c7213 */ /* 0x000fe40000000000 */
[----:B------:R-:W-:Y:S01]  /*3750*/  IABS R4, R5 ;  /* 0x0000000500047213 */ /* 0x000fe20000000000 */
[----:B------:R-:W-:Y:S02]  /*3760*/  IMAD.MOV.U32 R5, RZ, RZ, R47 ;  /* 0x000000ffff057224 */ /* 0x000fe400078e002f */
[----:B------:R-:W-:Y:S02]  /*3770*/  @!P2 IMAD.IADD R44, R44, 0x1, -R21 ;  /* 0x000000012c2ca824 */ /* 0x000fe400078e0a15 */
[----:B------:R-:W-:-:S03]  /*3780*/  IMAD.HI.U32 R48, R0, R4, RZ ;  /* 0x0000000400307227 */ /* 0x000fc600078e00ff */
[----:B------:R-:W-:Y:S01]  /*3790*/  ISETP.GT.U32.AND P2, PT, R21, R44, PT ;  /* 0x0000002c1500720c */ /* 0x000fe20003f44070 */
[----:B------:R-:W-:Y:S02]  /*37a0*/  @!P4 IMAD.IADD R27, R27, 0x1, -R21 ;  /* 0x000000011b1bc824 */ /* 0x000fe400078e0a15 */
[----:B------:R-:W-:-:S03]  /*37b0*/  IMAD.HI.U32 R47, R0, R28, RZ ;  /* 0x0000001c002f7227 */ /* 0x000fc600078e00ff */
[----:B------:R-:W-:Y:S01]  /*37c0*/  ISETP.GT.U32.AND P4, PT, R21, R27, PT ;  /* 0x0000001b1500720c */ /* 0x000fe20003f84070 */
[----:B------:R-:W-:Y:S02]  /*37d0*/  IMAD.MOV R48, RZ, RZ, -R48 ;  /* 0x000000ffff307224 */ /* 0x000fe400078e0a30 */
[----:B------:R-:W-:Y:S02]  /*37e0*/  IMAD.MOV R47, RZ, RZ, -R47 ;  /* 0x000000ffff2f7224 */ /* 0x000fe400078e0a2f */
[----:B------:R-:W-:Y:S01]  /*37f0*/  IMAD R4, R58, R48, R4 ;  /* 0x000000303a047224 */ /* 0x000fe200078e0204 */
[----:B------:R-:W-:Y:S01]  /*3800*/  IABS R48, R9 ;  /* 0x0000000900307213 */ /* 0x000fe20000000000 */
[----:B------:R-:W-:Y:S01]  /*3810*/  @!P2 IMAD.IADD R44, R44, 0x1, -R21 ;  /* 0x000000012c2ca824 */ /* 0x000fe200078e0a15 */
[----:B------:R-:W-:Y:S01]  /*3820*/  ISETP.GE.AND P2, PT, R53, RZ, PT ;  /* 0x000000ff3500720c */ /* 0x000fe20003f46270 */
[----:B------:R-:W-:Y:S01]  /*3830*/  IMAD R28, R58, R47, R28 ;  /* 0x0000002f3a1c7224 */ /* 0x000fe200078e021c */
[----:B------:R-:W-:-:S03]  /*3840*/  LOP3.LUT R47, RZ, R2, RZ, 0x33, !PT ;  /* 0x00000002ff2f7212 */ /* 0x000fc600078e33ff */
[----:B------:R-:W-:Y:S01]  /*3850*/  @!P4 IMAD.IADD R27, R27, 0x1, -R21 ;  /* 0x000000011b1bc824 */ /* 0x000fe200078e0a15 */
[----:B------:R-:W-:Y:S01]  /*3860*/  ISETP.GE.AND P4, PT, R55, RZ, PT ;  /* 0x000000ff3700720c */ /* 0x000fe20003f86270 */
[----:B------:R-:W-:Y:S01]  /*3870*/  IMAD.MOV.U32 R55, RZ, RZ, R61 ;  /* 0x000000ffff377224 */ /* 0x000fe200078e003d */
[----:B------:R-:W-:Y:S02]  /*3880*/  IABS R61, R17 ;  /* 0x00000011003d7213 */ /* 0x000fe40000000000 */
[----:B--2---:R-:W-:-:S05]  /*3890*/  IABS R45, R52 ;  /* 0x00000034002d7213 */ /* 0x004fca0000000000 */
[----:B------:R-:W-:-:S04]  /*38a0*/  IMAD.HI.U32 R46, R49, R45, RZ ;  /* 0x0000002d312e7227 */ /* 0x000fc800078e00ff */
[----:B------:R-:W-:Y:S02]  /*38b0*/  IMAD.MOV R46, RZ, RZ, -R46 ;  /* 0x000000ffff2e7224 */ /* 0x000fe400078e0a2e */
[----:B------:R-:W-:-:S04]  /*38c0*/  IMAD.HI.U32 R49, R49, R26, RZ ;  /* 0x0000001a31317227 */ /* 0x000fc800078e00ff */
[C---:B------:R-:W-:Y:S02]  /*38d0*/  IMAD R45, R21.reuse, R46, R45 ;  /* 0x0000002e152d7224 */ /* 0x040fe400078e022d */
[----:B------:R-:W-:Y:S02]  /*38e0*/  IMAD.MOV R49, RZ, RZ, -R49 ;  /* 0x000000ffff317224 */ /* 0x000fe400078e0a31 */
[----:B------:R-:W-:Y:S01]  /*38f0*/  IMAD.HI.U32 R46, R0, R29, RZ ;  /* 0x0000001d002e7227 */ /* 0x000fe200078e00ff */
[----:B------:R-:W-:-:S03]  /*3900*/  ISETP.GT.U32.AND P1, PT, R21, R45, PT ;  /* 0x0000002d1500720c */ /* 0x000fc60003f24070 */
[C---:B------:R-:W-:Y:S02]  /*3910*/  IMAD R26, R21.reuse, R49, R26 ;  /* 0x00000031151a7224 */ /* 0x040fe400078e021a */
[----:B------:R-:W-:Y:S02]  /*3920*/  IMAD.MOV R46, RZ, RZ, -R46 ;  /* 0x000000ffff2e7224 */ /* 0x000fe400078e0a2e */
[----:B------:R-:W-:Y:S01]  /*3930*/  IMAD.HI.U32 R49, R0, R5, RZ ;  /* 0x0000000500317227 */ /* 0x000fe200078e00ff */
[----:B------:R-:W-:-:S03]  /*3940*/  ISETP.GT.U32.AND P6, PT, R21, R26, PT ;  /* 0x0000001a1500720c */ /* 0x000fc60003fc4070 */
[----:B------:R-:W-:Y:S02]  /*3950*/  IMAD R29, R58, R46, R29 ;  /* 0x0000002e3a1d7224 */ /* 0x000fe400078e021d */
[----:B------:R-:W-:Y:S01]  /*3960*/  @!P1 IMAD.IADD R45, R45, 0x1, -R21 ;  /* 0x000000012d2d9824 */ /* 0x000fe200078e0a15 */
[----:B------:R-:W-:Y:S01]  /*3970*/  ISETP.GE.AND P1, PT, R6, RZ, PT ;  /* 0x000000ff0600720c */ /* 0x000fe20003f26270 */
[----:B------:R-:W-:Y:S01]  /*3980*/  IMAD.MOV.U32 R46, RZ, RZ, R44 ;  /* 0x000000ffff2e7224 */ /* 0x000fe200078e002c */
[----:B------:R-:W-:Y:S01]  /*3990*/  IABS R6, R7 ;  /* 0x0000000700067213 */ /* 0x000fe20000000000 */
[----:B------:R-:W-:Y:S01]  /*39a0*/  IMAD.MOV R49, RZ, RZ, -R49 ;  /* 0x000000ffff317224 */ /* 0x000fe200078e0a31 */
[----:B------:R-:W-:Y:S01]  /*39b0*/  ISETP.GT.U32.AND P5, PT, R21, R45, PT ;  /* 0x0000002d1500720c */ /* 0x000fe20003fa4070 */
[----:B------:R-:W-:Y:S01]  /*39c0*/  @!P2 IMAD.MOV R46, RZ, RZ, -R46 ;  /* 0x000000ffff2ea224 */ /* 0x000fe200078e0a2e */
[----:B------:R-:W-:Y:S01]  /*39d0*/  ISETP.NE.AND P2, PT, R2, RZ, PT ;  /* 0x000000ff0200720c */ /* 0x000fe20003f45270 */
[----:B------:R-:W-:-:S02]  /*39e0*/  @!P6 IMAD.IADD R26, R26, 0x1, -R21 ;  /* 0x000000011a1ae824 */ /* 0x000fc400078e0a15 */
[----:B------:R-:W-:Y:S01]  /*39f0*/  IMAD.MOV.U32 R2, RZ, RZ, R48 ;  /* 0x000000ffff027224 */ /* 0x000fe200078e0030 */
[----:B------:R-:W-:Y:S01]  /*3a00*/  SEL R46, R47, R46, !P2 ;  /* 0x0000002e2f2e7207 */ /* 0x000fe20005000000 */
[----:B------:R-:W-:Y:S01]  /*3a10*/  IMAD.MOV.U32 R48, RZ, RZ, R27 ;  /* 0x000000ffff307224 */ /* 0x000fe200078e001b */
[----:B------:R-:W-:Y:S01]  /*3a20*/  ISETP.GT.U32.AND P6, PT, R21, R26, PT ;  /* 0x0000001a1500720c */ /* 0x000fe20003fc4070 */
[----:B------:R-:W-:Y:S02]  /*3a30*/  IMAD R5, R58, R49, R5 ;  /* 0x000000313a057224 */ /* 0x000fe400078e0205 */
[----:B------:R-:W-:Y:S02]  /*3a40*/  IMAD.MOV.U32 R44, RZ, RZ, R6 ;  /* 0x000000ffff2c7224 */ /* 0x000fe400078e0006 */
[----:B------:R-:W-:Y:S01]  /*3a50*/  @!P5 IMAD.IADD R45, R45, 0x1, -R21 ;  /* 0x000000012d2dd824 */ /* 0x000fe200078e0a15 */
[----:B------:R-:W-:Y:S01]  /*3a60*/  ISETP.GE.AND P5, PT, R52, RZ, PT ;  /* 0x000000ff3400720c */ /* 0x000fe20003fa6270 */
[----:B------:R-:W-:-:S04]  /*3a70*/  IMAD.HI.U32 R6, R0, R44, RZ ;  /* 0x0000002c00067227 */ /* 0x000fc800078e00ff */
[----:B------:R-:W-:Y:S02]  /*3a80*/  IMAD.MOV R6, RZ, RZ, -R6 ;  /* 0x000000ffff067224 */ /* 0x000fe400078e0a06 */
[----:B------:R-:W-:Y:S01]  /*3a90*/  @!P6 IMAD.IADD R26, R26, 0x1, -R21 ;  /* 0x000000011a1ae824 */ /* 0x000fe200078e0a15 */
[----:B------:R-:W-:Y:S01]  /*3aa0*/  ISETP.GE.AND P6, PT, R54, RZ, PT ;  /* 0x000000ff3600720c */ /* 0x000fe20003fc6270 */
[C---:B------:R-:W-:Y:S01]  /*3ab0*/  IMAD R6, R58.reuse, R6, R44 ;  /* 0x000000063a067224 */ /* 0x040fe200078e022c */
[----:B------:R-:W-:Y:S01]  /*3ac0*/  IABS R21, R8 ;  /* 0x0000000800157213 */ /* 0x000fe20000000000 */
[----:B------:R-:W-:Y:S01]  /*3ad0*/  @!P4 IMAD.MOV R26, RZ, RZ, -R26 ;  /* 0x000000ffff1ac224 */ /* 0x000fe200078e0a1a */
[C---:B------:R-:W-:Y:S01]  /*3ae0*/  ISETP.GT.U32.AND P4, PT, R58.reuse, R4, PT ;  /* 0x000000043a00720c */ /* 0x040fe20003f84070 */
[----:B------:R-:W-:Y:S01]  /*3af0*/  @!P5 IMAD.MOV R45, RZ, RZ, -R45 ;  /* 0x000000ffff2dd224 */ /* 0x000fe200078e0a2d */
[----:B------:R-:W-:Y:S01]  /*3b00*/  ISETP.GT.U32.AND P5, PT, R58, R29, PT ;  /* 0x0000001d3a00720c */ /* 0x000fe20003fa4070 */
[----:B------:R-:W-:Y:S01]  /*3b10*/  IMAD.HI.U32 R27, R0, R21, RZ ;  /* 0x00000015001b7227 */ /* 0x000fe200078e00ff */
[----:B------:R-:W-:-:S02]  /*3b20*/  SEL R26, R47, R26, !P2 ;  /* 0x0000001a2f1a7207 */ /* 0x000fc40005000000 */
[C---:B------:R-:W-:Y:S01]  /*3b30*/  SEL R49, R47.reuse, R45, !P2 ;  /* 0x0000002d2f317207 */ /* 0x040fe20005000000 */
[----:B------:R-:W-:Y:S02]  /*3b40*/  IMAD.MOV R27, RZ, RZ, -R27 ;  /* 0x000000ffff1b7224 */ /* 0x000fe400078e0a1b */
[----:B------:R-:W-:Y:S01]  /*3b50*/  @!P6 IMAD.MOV R48, RZ, RZ, -R48 ;  /* 0x000000ffff30e224 */ /* 0x000fe200078e0a30 */
[C---:B------:R-:W-:Y:S01]  /*3b60*/  ISETP.GT.U32.AND P6, PT, R58.reuse, R28, PT ;  /* 0x0000001c3a00720c */ /* 0x040fe20003fc4070 */
[----:B------:R-:W-:Y:S01]  /*3b70*/  STL [R1+0x2d8], R49 ;  /* 0x0002d83101007387 */ /* 0x000fe20000100800 */
[----:B------:R-:W-:Y:S01]  /*3b80*/  IMAD R27, R58, R27, R21 ;  /* 0x0000001b3a1b7224 */ /* 0x000fe200078e0215 */
[----:B------:R-:W-:Y:S01]  /*3b90*/  IABS R21, R10 ;  /* 0x0000000a00157213 */ /* 0x000fe20000000000 */
[--C-:B------:R-:W-:Y:S01]  /*3ba0*/  @!P4 IMAD.IADD R4, R4, 0x1, -R58.reuse ;  /* 0x000000010404c824 */ /* 0x100fe200078e0a3a */
[----:B------:R-:W-:Y:S01]  /*3bb0*/  SEL R45, R47, R48, !P2 ;  /* 0x000000302f2d7207 */ /* 0x000fe20005000000 */
[----:B------:R-:W-:Y:S01]  /*3bc0*/  @!P5 IMAD.IADD R29, R29, 0x1, -R58 ;  /* 0x000000011d1dd824 */ /* 0x000fe200078e0a3a */
[----:B------:R-:W-:Y:S01]  /*3bd0*/  STL [R1+0x2d4], R46 ;  /* 0x0002d42e01007387 */ /* 0x000fe20000100800 */
[----:B------:R-:W-:Y:S01]  /*3be0*/  ISETP.GT.U32.AND P2, PT, R58, R5, PT ;  /* 0x000000053a00720c */ /* 0x000fe20003f44070 */
[----:B------:R-:W-:-:S02]  /*3bf0*/  IMAD.MOV.U32 R54, RZ, RZ, R55 ;  /* 0x000000ffff367224 */ /* 0x000fc400078e0037 */
[----:B------:R-:W-:Y:S01]  /*3c00*/  ISETP.GT.U32.AND P5, PT, R58, R29, PT ;  /* 0x0000001d3a00720c */ /* 0x000fe20003fa4070 */
[----:B------:R-:W-:Y:S01]  /*3c10*/  STL [R1+0x2d0], R45 ;  /* 0x0002d02d01007387 */ /* 0x000fe20000100800 */
[----:B------:R-:W-:Y:S01]  /*3c20*/  @!P6 IMAD.IADD R28, R28, 0x1, -R58 ;  /* 0x000000011c1ce824 */ /* 0x000fe200078e0a3a */
[----:B------:R-:W-:Y:S01]  /*3c30*/  ISETP.GE.AND P6, PT, R50, RZ, PT ;  /* 0x000000ff3200720c */ /* 0x000fe20003fc6270 */
[----:B------:R-:W-:Y:S01]  /*3c40*/  IMAD.MOV.U32 R50, RZ, RZ, R60 ;  /* 0x000000ffff327224 */ /* 0x000fe200078e003c */
[----:B------:R0:W-:Y:S01]  /*3c50*/  STL [R1+0x1d8], R26 ;  /* 0x0001d81a01007387 */ /* 0x0001e20000100800 */
[----:B------:R-:W-:Y:S02]  /*3c60*/  IABS R60, R18 ;  /* 0x00000012003c7213 */ /* 0x000fe40000000000 */
[----:B------:R-:W-:Y:S02]  /*3c70*/  ISETP.GT.U32.AND P4, PT, R58, R28, PT ;  /* 0x0000001c3a00720c */ /* 0x000fe40003f84070 */
[----:B------:R-:W-:-:S03]  /*3c80*/  @!P2 IMAD.IADD R5, R5, 0x1, -R58 ;  /* 0x000000010505a824 */ /* 0x000fc600078e0a3a */
[----:B------:R-:W-:Y:S01]  /*3c90*/  @!P5 IMAD.IADD R29, R29, 0x1, -R58 ;  /* 0x000000011d1dd824 */ /* 0x000fe200078e0a3a */
[----:B------:R-:W-:Y:S01]  /*3ca0*/  ISETP.GT.U32.AND P5, PT, R58, R4, PT ;  /* 0x000000043a00720c */ /* 0x000fe20003fa4070 */
[----:B0-----:R-:W-:Y:S01]  /*3cb0*/  IMAD.HI.U32 R26, R0, R2, RZ ;  /* 0x00000002001a7227 */ /* 0x001fe200078e00ff */
[----:B------:R-:W-:-:S03]  /*3cc0*/  ISETP.GT.U32.AND P2, PT, R58, R5, PT ;  /* 0x000000053a00720c */ /* 0x000fc60003f44070 */
[----:B------:R-:W-:Y:S02]  /*3cd0*/  IMAD.MOV R44, RZ, RZ, -R26 ;  /* 0x000000ffff2c7224 */ /* 0x000fe400078e0a1a */
[----:B------:R-:W-:Y:S02]  /*3ce0*/  IMAD.MOV.U32 R26, RZ, RZ, R21 ;  /* 0x000000ffff1a7224 */ /* 0x000fe400078e0015 */
[----:B------:R-:W-:Y:S01]  /*3cf0*/  IMAD.MOV.U32 R21, RZ, RZ, R29 ;  /* 0x000000ffff157224 */ /* 0x000fe200078e001d */
[----:B------:R-:W-:Y:S01]  /*3d00*/  IABS R29, R12 ;  /* 0x0000000c001d7213 */ /* 0x000fe20000000000 */
[----:B------:R-:W-:-:S04]  /*3d10*/  IMAD.HI.U32 R45, R0, R26, RZ ;  /* 0x0000001a002d7227 */ /* 0x000fc800078e00ff */
[----:B------:R-:W-:Y:S01]  /*3d20*/  @!P6 IMAD.MOV R21, RZ, RZ, -R21 ;  /* 0x000000ffff15e224 */ /* 0x000fe200078e0a15 */
[C---:B------:R-:W-:Y:S01]  /*3d30*/  ISETP.GT.U32.AND P6, PT, R58.reuse, R6, PT ;  /* 0x000000063a00720c */ /* 0x040fe20003fc4070 */
[----:B------:R-:W-:Y:S01]  /*3d40*/  IMAD R2, R58, R44, R2 ;  /* 0x0000002c3a027224 */ /* 0x000fe200078e0202 */
[----:B------:R-:W-:Y:S01]  /*3d50*/  IABS R44, R11 ;  /* 0x0000000b002c7213 */ /* 0x000fe20000000000 */
[----:B------:R-:W-:Y:S02]  /*3d60*/  IMAD.MOV R45, RZ, RZ, -R45 ;  /* 0x000000ffff2d7224 */ /* 0x000fe400078e0a2d */
[----:B------:R-:W-:Y:S01]  /*3d70*/  @!P5 IMAD.IADD R4, R4, 0x1, -R58 ;  /* 0x000000010404d824 */ /* 0x000fe200078e0a3a */
[C---:B------:R-:W-:Y:S01]  /*3d80*/  ISETP.GT.U32.AND P5, PT, R58.reuse, R2, PT ;  /* 0x000000023a00720c */ /* 0x040fe20003fa4070 */
[----:B------:R-:W-:Y:S02]  /*3d90*/  IMAD R26, R58, R45, R26 ;  /* 0x0000002d3a1a7224 */ /* 0x000fe400078e021a */
[----:B------:R-:W-:Y:S01]  /*3da0*/  @!P4 IMAD.IADD R28, R28, 0x1, -R58 ;  /* 0x000000011c1cc824 */ /* 0x000fe200078e0a3a */
[----:B------:R-:W-:Y:S01]  /*3db0*/  ISETP.GT.U32.AND P4, PT, R58, R27, PT ;  /* 0x0000001b3a00720c */ /* 0x000fe20003f84070 */
[----:B------:R-:W-:-:S04]  /*3dc0*/  IMAD.HI.U32 R45, R0, R44, RZ ;  /* 0x0000002c002d7227 */ /* 0x000fc800078e00ff */
[----:B------:R-:W-:Y:S01]  /*3dd0*/  @!P6 IMAD.IADD R6, R6, 0x1, -R58 ;  /* 0x000000010606e824 */ /* 0x000fe200078e0a3a */
[----:B------:R-:W-:Y:S01]  /*3de0*/  ISETP.GT.U32.AND P6, PT, R58, R26, PT ;  /* 0x0000001a3a00720c */ /* 0x000fe20003fc4070 */
[----:B------:R-:W-:Y:S02]  /*3df0*/  IMAD.MOV.U32 R46, RZ, RZ, R28 ;  /* 0x000000ffff2e7224 */ /* 0x000fe400078e001c */
[--C-:B------:R-:W-:Y:S02]  /*3e00*/  @!P5 IMAD.IADD R2, R2, 0x1, -R58.reuse ;  /* 0x000000010202d824 */ /* 0x100fe400078e0a3a */
[----:B------:R-:W-:Y:S01]  /*3e10*/  @!P2 IMAD.IADD R5, R5, 0x1, -R58 ;  /* 0x000000010505a824 */ /* 0x000fe200078e0a3a */
[----:B------:R-:W-:Y:S01]  /*3e20*/  ISETP.GE.AND P2, PT, R7, RZ, PT ;  /* 0x000000ff0700720c */ /* 0x000fe20003f46270 */
[----:B------:R-:W-:Y:S01]  /*3e30*/  @!P3 IMAD.MOV R46, RZ, RZ, -R46 ;  /* 0x000000ffff2eb224 */ /* 0x000fe200078e0a2e */
[----:B------:R-:W-:Y:S01]  /*3e40*/  ISETP.GT.U32.AND P3, PT, R58, R6, PT ;  /* 0x000000063a00720c */ /* 0x000fe20003f64070 */
[----:B------:R-:W-:-:S02]  /*3e50*/  IMAD.MOV R7, RZ, RZ, -R45 ;  /* 0x000000ffff077224 */ /* 0x000fc400078e0a2d */
[----:B------:R-:W-:Y:S01]  /*3e60*/  IMAD.HI.U32 R45, R0, R29, RZ ;  /* 0x0000001d002d7227 */ /* 0x000fe200078e00ff */
[----:B------:R-:W-:Y:S03]  /*3e70*/  STL [R1+0x44], R46 ;  /* 0x0000442e01007387 */ /* 0x000fe60000100800 */
[--C-:B------:R-:W-:Y:S01]  /*3e80*/  @!P6 IMAD.IADD R26, R26, 0x1, -R58.reuse ;  /* 0x000000011a1ae824 */ /* 0x100fe200078e0a3a */
[----:B------:R-:W-:Y:S01]  /*3e90*/  ISETP.GT.U32.AND P6, PT, R58, R2, PT ;  /* 0x000000023a00720c */ /* 0x000fe20003fc4070 */
[----:B------:R-:W-:Y:S01]  /*3ea0*/  @!P4 IMAD.IADD R27, R27, 0x1, -R58 ;  /* 0x000000011b1bc824 */ /* 0x000fe200078e0a3a */
[----:B------:R-:W-:Y:S01]  /*3eb0*/  ISETP.GE.AND P4, PT, R8, RZ, PT ;  /* 0x000000ff0800720c */ /* 0x000fe20003f86270 */
[----:B------:R-:W-:Y:S01]  /*3ec0*/  IMAD.MOV R45, RZ, RZ, -R45 ;  /* 0x000000ffff2d7224 */ /* 0x000fe200078e0a2d */
[----:B------:R-:W-:Y:S01]  /*3ed0*/  IABS R8, R15 ;  /* 0x0000000f00087213 */ /* 0x000fe20000000000 */
[C---:B------:R-:W-:Y:S01]  /*3ee0*/  IMAD R7, R58.reuse, R7, R44 ;  /* 0x000000073a077224 */ /* 0x040fe200078e022c */
[C---:B------:R-:W-:Y:S01]  /*3ef0*/  ISETP.GT.U32.AND P5, PT, R58.reuse, R27, PT ;  /* 0x0000001b3a00720c */ /* 0x040fe20003fa4070 */
[----:B------:R-:W-:-:S02]  /*3f00*/  IMAD R29, R58, R45, R29 ;  /* 0x0000002d3a1d7224 */ /* 0x000fc400078e021d */
[----:B------:R-:W-:Y:S01]  /*3f10*/  @!P3 IMAD.IADD R6, R6, 0x1, -R58 ;  /* 0x000000010606b824 */ /* 0x000fe200078e0a3a */
[C---:B------:R-:W-:Y:S01]  /*3f20*/  ISETP.GT.U32.AND P3, PT, R58.reuse, R7, PT ;  /* 0x000000073a00720c */ /* 0x040fe20003f64070 */
[----:B------:R-:W-:Y:S01]  /*3f30*/  @!P0 IMAD.MOV R4, RZ, RZ, -R4 ;  /* 0x000000ffff048224 */ /* 0x000fe200078e0a04 */
[----:B------:R-:W-:Y:S01]  /*3f40*/  ISETP.GT.U32.AND P0, PT, R58, R26, PT ;  /* 0x0000001a3a00720c */ /* 0x000fe20003f04070 */
[----:B------:R-:W-:Y:S01]  /*3f50*/  @!P6 IMAD.IADD R2, R2, 0x1, -R58 ;  /* 0x000000010202e824 */ /* 0x000fe200078e0a3a */
[----:B------:R-:W-:Y:S01]  /*3f60*/  ISETP.GT.U32.AND P6, PT, R58, R29, PT ;  /* 0x0000001d3a00720c */ /* 0x000fe20003fc4070 */
[----:B------:R-:W-:Y:S01]  /*3f70*/  @!P1 IMAD.MOV R5, RZ, RZ, -R5 ;  /* 0x000000ffff059224 */ /* 0x000fe200078e0a05 */
[----:B------:R0:W-:Y:S01]  /*3f80*/  STL [R1+0x38], R4 ;  /* 0x0000380401007387 */ /* 0x0001e20000100800 */
[----:B------:R-:W-:Y:S01]  /*3f90*/  ISETP.GE.AND P1, PT, R9, RZ, PT ;  /* 0x000000ff0900720c */ /* 0x000fe20003f26270 */
[----:B------:R-:W-:Y:S02]  /*3fa0*/  IMAD.MOV.U32 R44, RZ, RZ, R6 ;  /* 0x000000ffff2c7224 */ /* 0x000fe400078e0006 */
[----:B------:R1:W-:Y:S01]  /*3fb0*/  STL [R1+0x34], R5 ;  /* 0x0000340501007387 */ /* 0x0003e20000100800 */
[--C-:B------:R-:W-:Y:S01]  /*3fc0*/  @!P5 IMAD.IADD R27, R27, 0x1, -R58.reuse ;  /* 0x000000011b1bd824 */ /* 0x100fe200078e0a3a */
[----:B------:R-:W-:Y:S01]  /*3fd0*/  ISETP.GE.AND P5, PT, R10, RZ, PT ;  /* 0x000000ff0a00720c */ /* 0x000fe20003fa6270 */
[--C-:B------:R-:W-:Y:S01]  /*3fe0*/  @!P3 IMAD.IADD R7, R7, 0x1, -R58.reuse ;  /* 0x000000010707b824 */ /* 0x100fe200078e0a3a */
[----:B------:R-:W-:Y:S01]  /*3ff0*/  ISETP.GE.AND P3, PT, R12, RZ, PT ;  /* 0x000000ff0c00720c */ /* 0x000fe20003f66270 */
[----:B------:R-:W-:Y:S01]  /*4000*/  IMAD.MOV.U32 R28, RZ, RZ, R27 ;  /* 0x000000ffff1c7224 */ /* 0x000fe200078e001b */
[----:B0-----:R-:W-:Y:S01]  /*4010*/  IABS R4, R13 ;  /* 0x0000000d00047213 */ /* 0x001fe20000000000 */
[----:B------:R-:W-:-:S02]  /*4020*/  @!P6 IMAD.IADD R29, R29, 0x1, -R58 ;  /* 0x000000011d1de824 */ /* 0x000fc400078e0a3a */
[----:B------:R-:W-:Y:S01]  /*4030*/  @!P2 IMAD.MOV R44, RZ, RZ, -R44 ;  /* 0x000000ffff2ca224 */ /* 0x000fe200078e0a2c */
[----:B-1----:R-:W-:Y:S01]  /*4040*/  IABS R5, R14 ;  /* 0x0000000e00057213 */ /* 0x002fe20000000000 */
[----:B------:R-:W-:Y:S01]  /*4050*/  @!P0 IMAD.IADD R26, R26, 0x1, -R58 ;  /* 0x000000011a1a8824 */ /* 0x000fe200078e0a3a */
[C---:B------:R-:W-:Y:S01]  /*4060*/  ISETP.GT.U32.AND P2, PT, R58.reuse, R7, PT ;  /* 0x000000073a00720c */ /* 0x040fe20003f44070 */
[----:B------:R-:W-:Y:S01]  /*4070*/  @!P4 IMAD.MOV R28, RZ, RZ, -R28 ;  /* 0x000000ffff1cc224 */ /* 0x000fe200078e0a1c */
[----:B------:R-:W-:Y:S01]  /*4080*/  ISETP.GT.U32.AND P4, PT, R58, R29, PT ;  /* 0x0000001d3a00720c */ /* 0x000fe20003f84070 */
[----:B------:R-:W-:Y:S01]  /*4090*/  IMAD.HI.U32 R9, R0, R5, RZ ;  /* 0x0000000500097227 */ /* 0x000fe200078e00ff */
[----:B------:R-:W-:Y:S01]  /*40a0*/  ISETP.GE.AND P0, PT, R11, RZ, PT ;  /* 0x000000ff0b00720c */ /* 0x000fe20003f06270 */
[----:B------:R-:W-:Y:S01]  /*40b0*/  STL [R1+0x30], R44 ;  /* 0x0000302c01007387 */ /* 0x000fe20000100800 */
[----:B------:R-:W-:Y:S01]  /*40c0*/  IABS R11, R19 ;  /* 0x00000013000b7213 */ /* 0x000fe20000000000 */
[----:B------:R-:W-:-:S02]  /*40d0*/  IMAD.MOV R9, RZ, RZ, -R9 ;  /* 0x000000ffff097224 */ /* 0x000fc400078e0a09 */
[----:B------:R-:W-:Y:S01]  /*40e0*/  IMAD.HI.U32 R6, R0, R8, RZ ;  /* 0x0000000800067227 */ /* 0x000fe200078e00ff */
[----:B------:R-:W-:Y:S03]  /*40f0*/  STL [R1+0x20], R28 ;  /* 0x0000201c01007387 */ /* 0x000fe60000100800 */
[C---:B------:R-:W-:Y:S02]  /*4100*/  IMAD R5, R58.reuse, R9, R5 ;  /* 0x000000093a057224 */ /* 0x040fe400078e0205 */
[----:B------:R-:W-:Y:S02]  /*4110*/  IMAD.MOV.U32 R9, RZ, RZ, R26 ;  /* 0x000000ffff097224 */ /* 0x000fe400078e001a */
[----:B------:R-:W-:Y:S01]  /*4120*/  @!P1 IMAD.MOV R2, RZ, RZ, -R2 ;  /* 0x000000ffff029224 */ /* 0x000fe200078e0a02 */
[----:B------:R-:W-:Y:S01]  /*4130*/  ISETP.GE.AND P1, PT, R13, RZ, PT ;  /* 0x000000ff0d00720c */ /* 0x000fe20003f26270 */
[----:B------:R-:W-:Y:S01]  /*4140*/  @!P5 IMAD.MOV R9, RZ, RZ, -R9 ;  /* 0x000000ffff09d224 */ /* 0x000fe200078e0a09 */
[----:B------:R-:W-:Y:S01]  /*4150*/  ISETP.GT.U32.AND P5, PT, R58, R5, PT ;  /* 0x000000053a00720c */ /* 0x000fe20003fa4070 */
[----:B------:R-:W-:Y:S01]  /*4160*/  IMAD.MOV R6, RZ, RZ, -R6 ;  /* 0x000000ffff067224 */ /* 0x000fe200078e0a06 */
[----:B------:R0:W-:Y:S01]  /*4170*/  STL [R1+0x1c], R2 ;  /* 0x00001c0201007387 */ /* 0x0001e20000100800 */
[--C-:B------:R-:W-:Y:S01]  /*4180*/  @!P2 IMAD.IADD R7, R7, 0x1, -R58.reuse ;  /* 0x000000010707a824 */ /* 0x100fe200078e0a3a */
[----:B------:R-:W-:Y:S01]  /*4190*/  ISETP.GE.AND P2, PT, R14, RZ, PT ;  /* 0x000000ff0e00720c */ /* 0x000fe20003f46270 */
[----:B------:R-:W-:Y:S01]  /*41a0*/  @!P4 IMAD.IADD R29, R29, 0x1, -R58 ;  /* 0x000000011d1dc824 */ /* 0x000fe200078e0a3a */
[----:B------:R1:W-:Y:S01]  /*41b0*/  STL [R1+0x18], R9 ;  /* 0x0000180901007387 */ /* 0x0003e20000100800 */
[----:B------:R-:W-:Y:S01]  /*41c0*/  IMAD R8, R58, R6, R8 ;  /* 0x000000063a087224 */ /* 0x000fe200078e0208 */
[----:B------:R-:W-:Y:S01]  /*41d0*/  IABS R13, R20 ;  /* 0x00000014000d7213 */ /* 0x000fe20000000000 */
[----:B------:R-:W-:-:S02]  /*41e0*/  IMAD.MOV.U32 R6, RZ, RZ, R29 ;  /* 0x000000ffff067224 */ /* 0x000fc400078e001d */
[----:B------:R-:W-:Y:S01]  /*41f0*/  IMAD.HI.U32 R10, R0, R4, RZ ;  /* 0x00000004000a7227 */ /* 0x000fe200078e00ff */
[----:B0-----:R-:W-:Y:S02]  /*4200*/  IABS R2, R16 ;  /* 0x0000001000027213 */ /* 0x001fe40000000000 */
[----:B------:R-:W-:Y:S01]  /*4210*/  ISETP.GT.U32.AND P4, PT, R58, R8, PT ;  /* 0x000000083a00720c */ /* 0x000fe20003f84070 */
[----:B------:R-:W-:Y:S01]  /*4220*/  @!P5 IMAD.IADD R5, R5, 0x1, -R58 ;  /* 0x000000010505d824 */ /* 0x000fe200078e0a3a */
[----:B------:R-:W-:Y:S01]  /*4230*/  ISETP.GE.AND P5, PT, R16, RZ, PT ;  /* 0x000000ff1000720c */ /* 0x000fe20003fa6270 */
[----:B-1----:R-:W-:Y:S02]  /*4240*/  IMAD.MOV.U32 R9, RZ, RZ, R7 ;  /* 0x000000ffff097224 */ /* 0x002fe400078e0007 */
[----:B------:R-:W-:Y:S01]  /*4250*/  @!P3 IMAD.MOV R6, RZ, RZ, -R6 ;  /* 0x000000ffff06b224 */ /* 0x000fe200078e0a06 */
[----:B------:R-:W-:Y:S01]  /*4260*/  ISETP.GT.U32.AND P3, PT, R58, R5, PT ;  /* 0x000000053a00720c */ /* 0x000fe20003f64070 */
[----:B------:R-:W-:-:S02]  /*4270*/  @!P0 IMAD.MOV R9, RZ, RZ, -R9 ;  /* 0x000000ffff098224 */ /* 0x000fc400078e0a09 */
[----:B------:R-:W-:Y:S02]  /*4280*/  IMAD.MOV R10, RZ, RZ, -R10 ;  /* 0x000000ffff0a7224 */ /* 0x000fe400078e0a0a */
[----:B------:R-:W-:Y:S01]  /*4290*/  IMAD.HI.U32 R7, R0, R61, RZ ;  /* 0x0000003d00077227 */ /* 0x000fe200078e00ff */
[----:B------:R0:W-:Y:S03]  /*42a0*/  STL [R1+0x14], R9 ;  /* 0x0000140901007387 */ /* 0x0001e60000100800 */
[----:B------:R-:W-:Y:S01]  /*42b0*/  IMAD R4, R58, R10, R4 ;  /* 0x0000000a3a047224 */ /* 0x000fe200078e0204 */
[----:B------:R1:W-:Y:S01]  /*42c0*/  STL [R1+0x10], R6 ;  /* 0x0000100601007387 */ /* 0x0003e20000100800 */
[--C-:B------:R-:W-:Y:S02]  /*42d0*/  @!P4 IMAD.IADD R8, R8, 0x1, -R58.reuse ;  /* 0x000000010808c824 */ /* 0x100fe400078e0a3a */
[----:B------:R-:W-:Y:S01]  /*42e0*/  @!P3 IMAD.IADD R5, R5, 0x1, -R58 ;  /* 0x000000010505b824 */ /* 0x000fe200078e0a3a */
[C---:B------:R-:W-:Y:S01]  /*42f0*/  ISETP.GT.U32.AND P6, PT, R58.reuse, R4, PT ;  /* 0x000000043a00720c */ /* 0x040fe20003fc4070 */
[----:B------:R-:W-:Y:S01]  /*4300*/  IMAD.MOV R7, RZ, RZ, -R7 ;  /* 0x000000ffff077224 */ /* 0x000fe200078e0a07 */
[----:B------:R-:W-:Y:S01]  /*4310*/  ISETP.GT.U32.AND P4, PT, R58, R8, PT ;  /* 0x000000083a00720c */ /* 0x000fe20003f84070 */
[----:B0-----:R-:W-:-:S02]  /*4320*/  IMAD.MOV.U32 R9, RZ, RZ, R5 ;  /* 0x000000ffff097224 */ /* 0x001fc400078e0005 */
[----:B------:R-:W-:Y:S02]  /*4330*/  IMAD R61, R58, R7, R61 ;  /* 0x000000073a3d7224 */ /* 0x000fe400078e023d */
[----:B-1----:R-:W-:-:S04]  /*4340*/  IMAD.HI.U32 R6, R0, R2, RZ ;  /* 0x0000000200067227 */ /* 0x002fc800078e00ff */
[----:B------:R-:W-:Y:S02]  /*4350*/  IMAD.MOV R6, RZ, RZ, -R6 ;  /* 0x000000ffff067224 */ /* 0x000fe400078e0a06 */
[----:B------:R-:W-:Y:S01]  /*4360*/  @!P6 IMAD.IADD R4, R4, 0x1, -R58 ;  /* 0x000000010404e824 */ /* 0x000fe200078e0a3a */
[----:B------:R-:W-:Y:S01]  /*4370*/  ISETP.GE.AND P6, PT, R15, RZ, PT ;  /* 0x000000ff0f00720c */ /* 0x000fe20003fc6270 */
[----:B------:R-:W-:Y:S01]  /*4380*/  IMAD R2, R58, R6, R2 ;  /* 0x000000063a027224 */ /* 0x000fe200078e0202 */
[----:B------:R-:W-:Y:S01]  /*4390*/  IABS R15, R22 ;  /* 0x00000016000f7213 */ /* 0x000fe20000000000 */
[----:B------:R-:W-:Y:S01]  /*43a0*/  @!P4 IMAD.IADD R8, R8, 0x1, -R58 ;  /* 0x000000010808c824 */ /* 0x000fe200078e0a3a */
[C---:B------:R-:W-:Y:S01]  /*43b0*/  ISETP.GT.U32.AND P0, PT, R58.reuse, R4, PT ;  /* 0x000000043a00720c */ /* 0x040fe20003f04070 */
[----:B------:R-:W-:Y:S01]  /*43c0*/  @!P2 IMAD.MOV R9, RZ, RZ, -R9 ;  /* 0x000000ffff09a224 */ /* 0x000fe200078e0a09 */
[----:B------:R-:W-:Y:S01]  /*43d0*/  ISETP.GT.U32.AND P3, PT, R58, R2, PT ;  /* 0x000000023a00720c */ /* 0x000fe20003f64070 */
[----:B------:R-:W-:Y:S01]  /*43e0*/  IMAD.MOV.U32 R5, RZ, RZ, R8 ;  /* 0x000000ffff057224 */ /* 0x000fe200078e0008 */
[----:B------:R-:W-:Y:S01]  /*43f0*/  ISETP.GE.AND P2, PT, R19, RZ, PT ;  /* 0x000000ff1300720c */ /* 0x000fe20003f46270 */
[----:B------:R-:W-:Y:S01]  /*4400*/  IMAD.HI.U32 R6, R0, R60, RZ ;  /* 0x0000003c00067227 */ /* 0x000fe200078e00ff */
[----:B------:R-:W-:-:S03]  /*4410*/  ISETP.GE.AND P4, PT, R18, RZ, PT ;  /* 0x000000ff1200720c */ /* 0x000fc60003f86270 */
[----:B------:R-:W-:Y:S02]  /*4420*/  @!P6 IMAD.MOV R5, RZ, RZ, -R5 ;  /* 0x000000ffff05e224 */ /* 0x000fe400078e0a05 */
[----:B------:R-:W-:Y:S02]  /*4430*/  IMAD.MOV R6, RZ, RZ, -R6 ;  /* 0x000000ffff067224 */ /* 0x000fe400078e0a06 */
[--C-:B------:R-:W-:Y:S01]  /*4440*/  @!P0 IMAD.IADD R4, R4, 0x1, -R58.reuse ;  /* 0x0000000104048824 */ /* 0x100fe200078e0a3a */
[----:B------:R-:W-:Y:S01]  /*4450*/  ISETP.GE.AND P0, PT, R17, RZ, PT ;  /* 0x000000ff1100720c */ /* 0x000fe20003f06270 */
[----:B------:R-:W-:Y:S01]  /*4460*/  @!P3 IMAD.IADD R2, R2, 0x1, -R58 ;  /* 0x000000010202b824 */ /* 0x000fe200078e0a3a */
[----:B------:R-:W-:Y:S01]  /*4470*/  IABS R17, R23 ;  /* 0x0000001700117213 */ /* 0x000fe20000000000 */
[----:B------:R-:W-:Y:S02]  /*4480*/  IMAD.MOV.U32 R10, RZ, RZ, R4 ;  /* 0x000000ffff0a7224 */ /* 0x000fe400078e0004 */
[C---:B------:R-:W-:Y:S01]  /*4490*/  IMAD R60, R58.reuse, R6, R60 ;  /* 0x000000063a3c7224 */ /* 0x040fe200078e023c */
[C---:B------:R-:W-:Y:S01]  /*44a0*/  ISETP.GT.U32.AND P3, PT, R58.reuse, R2, PT ;  /* 0x000000023a00720c */ /* 0x040fe20003f64070 */
[----:B------:R-:W-:Y:S01]  /*44b0*/  @!P1 IMAD.MOV R10, RZ, RZ, -R10 ;  /* 0x000000ffff0a9224 */ /* 0x000fe200078e0a0a */
[----:B------:R-:W-:Y:S01]  /*44c0*/  ISETP.GT.U32.AND P1, PT, R58, R61, PT ;  /* 0x0000003d3a00720c */ /* 0x000fe20003f24070 */
[----:B------:R-:W-:Y:S01]  /*44d0*/  IMAD.HI.U32 R4, R0, R13, RZ ;  /* 0x0000000d00047227 */ /* 0x000fe200078e00ff */
[----:B------:R-:W-:-:S02]  /*44e0*/  ISETP.GT.U32.AND P6, PT, R58, R60, PT ;  /* 0x0000003c3a00720c */ /* 0x000fc40003fc4070 */
[----:B------:R-:W-:Y:S01]  /*44f0*/  STL [R1+0xc], R10 ;  /* 0x00000c0a01007387 */ /* 0x000fe20000100800 */
[----:B------:R-:W-:Y:S02]  /*4500*/  IMAD.MOV R4, RZ, RZ, -R4 ;  /* 0x000000ffff047224 */ /* 0x000fe400078e0a04 */
[----:B------:R-:W-:Y:S01]  /*4510*/  IMAD.HI.U32 R6, R0, R11, RZ ;  /* 0x0000000b00067227 */ /* 0x000fe200078e00ff */
[----:B------:R-:W-:Y:S03]  /*4520*/  STL [R1+0x8], R9 ;  /* 0x0000080901007387 */ /* 0x000fe60000100800 */
[--C-:B------:R-:W-:Y:S01]  /*4530*/  @!P3 IMAD.IADD R2, R2, 0x1, -R58.reuse ;  /* 0x000000010202b824 */ /* 0x100fe200078e0a3a */
[----:B------:R0:W-:Y:S01]  /*4540*/  STL [R1+0x4], R5 ;  /* 0x0000040501007387 */ /* 0x0001e20000100800 */
[----:B------:R-:W-:Y:S02]  /*4550*/  @!P1 IMAD.IADD R61, R61, 0x1, -R58 ;  /* 0x000000013d3d9824 */ /* 0x000fe400078e0a3a */
[----:B------:R-:W-:-:S02]  /*4560*/  IMAD.MOV.U32 R7, RZ, RZ, R2 ;  /* 0x000000ffff077224 */ /* 0x000fc400078e0002 */
[----:B------:R-:W-:Y:S01]  /*4570*/  @!P6 IMAD.IADD R60, R60, 0x1, -R58 ;  /* 0x000000013c3ce824 */ /* 0x000fe200078e0a3a */
[----:B------:R-:W-:Y:S01]  /*4580*/  ISETP.GT.U32.AND P1, PT, R58, R61, PT ;  /* 0x0000003d3a00720c */ /* 0x000fe20003f24070 */
[----:B------:R-:W-:Y:S02]  /*4590*/  @!P5 IMAD.MOV R7, RZ, RZ, -R7 ;  /* 0x000000ffff07d224 */ /* 0x000fe400078e0a07 */
[----:B------:R-:W-:Y:S01]  /*45a0*/  IMAD.HI.U32 R2, R0, R17, RZ ;  /* 0x0000001100027227 */ /* 0x000fe200078e00ff */
[C---:B------:R-:W-:Y:S02]  /*45b0*/  ISETP.GT.U32.AND P6, PT, R58.reuse, R60, PT ;  /* 0x0000003c3a00720c */ /* 0x040fe40003fc4070 */
[----:B------:R1:W-:Y:S01]  /*45c0*/  STL [R1], R7 ;  /* 0x0000000701007387 */ /* 0x0003e20000100800 */
[----:B------:R-:W-:Y:S01]  /*45d0*/  IMAD R13, R58, R4, R13 ;  /* 0x000000043a0d7224 */ /* 0x000fe200078e020d */
[----:B------:R-:W-:Y:S01]  /*45e0*/  IABS R4, R24 ;  /* 0x0000001800047213 */ /* 0x000fe20000000000 */
[----:B------:R-:W-:Y:S01]  /*45f0*/  IMAD.MOV R6, RZ, RZ, -R6 ;  /* 0x000000ffff067224 */ /* 0x000fe200078e0a06 */
[----:B------:R-:W2:Y:S01]  /*4600*/  LDL.LU R57, [R1+0x2c] ;  /* 0x00002c0001397983 */ /* 0x000ea20000300800 */
[----:B------:R-:W-:-:S02]  /*4610*/  IMAD.MOV R2, RZ, RZ, -R2 ;  /* 0x000000ffff027224 */ /* 0x000fc400078e0a02 */
[----:B0-----:R-:W-:Y:S01]  /*4620*/  IMAD.HI.U32 R5, R0, R15, RZ ;  /* 0x0000000f00057227 */ /* 0x001fe200078e00ff */
[----:B------:R-:W3:Y:S03]  /*4630*/  LDL.LU R53, [R1+0x40] ;  /* 0x0000400001357983 */ /* 0x000ee60000300800 */
[----:B------:R-:W-:Y:S01]  /*4640*/  IMAD R17, R58, R2, R17 ;  /* 0x000000023a117224 */ /* 0x000fe200078e0211 */
[----:B------:R-:W4:Y:S01]  /*4650*/  LDL.LU R55, [R1+0x48] ;  /* 0x0000480001377983 */ /* 0x000f220000300800 */
[--C-:B------:R-:W-:Y:S01]  /*4660*/  @!P6 IMAD.IADD R60, R60, 0x1, -R58.reuse ;  /* 0x000000013c3ce824 */ /* 0x100fe200078e0a3a */
[C---:B------:R-:W-:Y:S01]  /*4670*/  ISETP.GT.U32.AND P5, PT, R58.reuse, R13, PT ;  /* 0x0000000d3a00720c */ /* 0x040fe20003fa4070 */
[----:B------:R-:W-:Y:S01]  /*4680*/  @!P1 IMAD.IADD R61, R61, 0x1, -R58 ;  /* 0x000000013d3d9824 */ /* 0x000fe200078e0a3a */
[----:B------:R-:W-:Y:S01]  /*4690*/  ISETP.GT.U32.AND P6, PT, R58, R17, PT ;  /* 0x000000113a00720c */ /* 0x000fe20003fc4070 */
[----:B------:R-:W-:Y:S01]  /*46a0*/  IMAD.HI.U32 R2, R0, R4, RZ ;  /* 0x0000000400027227 */ /* 0x000fe200078e00ff */
[----:B------:R-:W-:Y:S01]  /*46b0*/  IABS R26, R32 ;  /* 0x00000020001a7213 */ /* 0x000fe20000000000 */
[----:B------:R-:W5:Y:S02]  /*46c0*/  LDL.LU R44, [R1+0x4c] ;  /* 0x00004c00012c7983 */ /* 0x000f640000300800 */
[----:B------:R-:W-:-:S02]  /*46d0*/  IMAD R11, R58, R6, R11 ;  /* 0x000000063a0b7224 */ /* 0x000fc400078e020b */
[----:B------:R-:W-:Y:S01]  /*46e0*/  @!P0 IMAD.MOV R61, RZ, RZ, -R61 ;  /* 0x000000ffff3d8224 */ /* 0x000fe200078e0a3d */
[----:B------:R-:W-:Y:S01]  /*46f0*/  ISETP.GE.AND P0, PT, R20, RZ, PT ;  /* 0x000000ff1400720c */ /* 0x000fe20003f06270 */
[----:B------:R-:W-:Y:S01]  /*4700*/  IMAD.MOV R2, RZ, RZ, -R2 ;  /* 0x000000ffff027224 */ /* 0x000fe200078e0a02 */
[----:B------:R-:W-:Y:S01]  /*4710*/  IABS R20, R25 ;  /* 0x0000001900147213 */ /* 0x000fe20000000000 */
[----:B------:R-:W-:Y:S01]  /*4720*/  IMAD.MOV R5, RZ, RZ, -R5 ;  /* 0x000000ffff057224 */ /* 0x000fe200078e0a05 */
[C---:B------:R-:W-:Y:S01]  /*4730*/  ISETP.GT.U32.AND P3, PT, R58.reuse, R11, PT ;  /* 0x0000000b3a00720c */ /* 0x040fe20003f64070 */
[----:B------:R-:W-:Y:S02]  /*4740*/  @!P6 IMAD.IADD R17, R17, 0x1, -R58 ;  /* 0x000000011111e824 */ /* 0x000fe400078e0a3a */
[----:B------:R-:W-:Y:S02]  /*4750*/  IMAD R19, R58, R2, R4 ;  /* 0x000000023a137224 */ /* 0x000fe400078e0204 */
[----:B------:R-:W-:Y:S01]  /*4760*/  IMAD.HI.U32 R4, R0, R20, RZ ;  /* 0x0000001400047227 */ /* 0x000fe200078e00ff */
[----:B------:R-:W-:-:S03]  /*4770*/  ISETP.GT.U32.AND P6, PT, R58, R17, PT ;  /* 0x000000113a00720c */ /* 0x000fc60003fc4070 */
[----:B------:R-:W-:Y:S02]  /*4780*/  @!P5 IMAD.IADD R13, R13, 0x1, -R58 ;  /* 0x000000010d0dd824 */ /* 0x000fe400078e0a3a */
[----:B------:R-:W-:-:S03]  /*4790*/  IMAD.MOV R4, RZ, RZ, -R4 ;  /* 0x000000ffff047224 */ /* 0x000fc600078e0a04 */
[C---:B------:R-:W-:Y:S01]  /*47a0*/  ISETP.GT.U32.AND P5, PT, R58.reuse, R13, PT ;  /* 0x0000000d3a00720c */ /* 0x040fe20003fa4070 */
[C---:B------:R-:W-:Y:S02]  /*47b0*/  IMAD R20, R58.reuse, R4, R20 ;  /* 0x000000043a147224 */ /* 0x040fe400078e0214 */
[--C-:B------:R-:W-:Y:S02]  /*47c0*/  @!P3 IMAD.IADD R11, R11, 0x1, -R58.reuse ;  /* 0x000000010b0bb824 */ /* 0x100fe400078e0a3a */
[----:B------:R-:W-:Y:S01]  /*47d0*/  @!P6 IMAD.IADD R17, R17, 0x1, -R58 ;  /* 0x000000011111e824 */ /* 0x000fe200078e0a3a */
[C---:B------:R-:W-:Y:S01]  /*47e0*/  ISETP.GT.U32.AND P6, PT, R58.reuse, R20, PT ;  /* 0x000000143a00720c */ /* 0x040fe20003fc4070 */
[C---:B------:R-:W-:Y:S01]  /*47f0*/  IMAD R15, R58.reuse, R5, R15 ;  /* 0x000000053a0f7224 */ /* 0x040fe200078e020f */
[----:B------:R-:W-:Y:S02]  /*4800*/  ISETP.GT.U32.AND P3, PT, R58, R11, PT ;  /* 0x0000000b3a00720c */ /* 0x000fe40003f64070 */
[----:B------:R-:W-:-:S02]  /*4810*/  IABS R2, R30 ;  /* 0x0000001e00027213 */ /* 0x000fc40000000000 */
[----:B------:R-:W-:Y:S01]  /*4820*/  ISETP.GT.U32.AND P1, PT, R58, R15, PT ;  /* 0x0000000f3a00720c */ /* 0x000fe20003f24070 */
[----:B------:R-:W-:Y:S02]  /*4830*/  @!P5 IMAD.IADD R13, R13, 0x1, -R58 ;  /* 0x000000010d0dd824 */ /* 0x000fe400078e0a3a */
[----:B------:R-:W-:Y:S01]  /*4840*/  IMAD.HI.U32 R4, R0, R2, RZ ;  /* 0x0000000200047227 */ /* 0x000fe200078e00ff */
[----:B------:R-:W-:-:S03]  /*4850*/  ISETP.GT.U32.AND P5, PT, R58, R19, PT ;  /* 0x000000133a00720c */ /* 0x000fc60003fa4070 */
[----:B------:R-:W-:Y:S01]  /*4860*/  @!P0 IMAD.MOV R13, RZ, RZ, -R13 ;  /* 0x000000ffff0d8224 */ /* 0x000fe200078e0a0d */
[----:B------:R-:W-:Y:S01]  /*4870*/  ISETP.GE.AND P0, PT, R25, RZ, PT ;  /* 0x000000ff1900720c */ /* 0x000fe20003f06270 */
[----:B------:R-:W-:Y:S01]  /*4880*/  @!P6 IMAD.IADD R20, R20, 0x1, -R58 ;  /* 0x000000011414e824 */ /* 0x000fe200078e0a3a */
[----:B------:R-:W-:Y:S01]  /*4890*/  IABS R25, R31 ;  /* 0x0000001f00197213 */ /* 0x000fe20000000000 */
[----:B------:R-:W-:Y:S02]  /*48a0*/  IMAD.MOV R4, RZ, RZ, -R4 ;  /* 0x000000ffff047224 */ /* 0x000fe400078e0a04 */
[--C-:B------:R-:W-:Y:S01]  /*48b0*/  @!P3 IMAD.IADD R11, R11, 0x1, -R58.reuse ;  /* 0x000000010b0bb824 */ /* 0x100fe200078e0a3a */
[----:B------:R-:W-:Y:S01]  /*48c0*/  ISETP.GE.AND P3, PT, R22, RZ, PT ;  /* 0x000000ff1600720c */ /* 0x000fe20003f66270 */
[----:B------:R-:W-:Y:S01]  /*48d0*/  @!P1 IMAD.IADD R15, R15, 0x1, -R58 ;  /* 0x000000010f0f9824 */ /* 0x000fe200078e0a3a */
[C---:B------:R-:W-:Y:S01]  /*48e0*/  ISETP.GT.U32.AND P6, PT, R58.reuse, R20, PT ;  /* 0x000000143a00720c */ /* 0x040fe20003fc4070 */
[----:B------:R-:W-:-:S02]  /*48f0*/  IMAD R22, R58, R4, R2 ;  /* 0x000000043a167224 */ /* 0x000fc400078e0202 */
[----:B------:R-:W-:-:S04]  /*4900*/  IMAD.HI.U32 R2, R0, R25, RZ ;  /* 0x0000001900027227 */ /* 0x000fc800078e00ff */
[----:B------:R-:W-:Y:S01]  /*4910*/  @!P4 IMAD.MOV R60, RZ, RZ, -R60 ;  /* 0x000000ffff3cc224 */ /* 0x000fe200078e0a3c */
[C---:B------:R-:W-:Y:S01]  /*4920*/  ISETP.GT.U32.AND P4, PT, R58.reuse, R15, PT ;  /* 0x0000000f3a00720c */ /* 0x040fe20003f84070 */
[----:B------:R-:W-:Y:S02]  /*4930*/  IMAD.MOV R2, RZ, RZ, -R2 ;  /* 0x000000ffff027224 */ /* 0x000fe400078e0a02 */
[--C-:B------:R-:W-:Y:S02]  /*4940*/  @!P5 IMAD.IADD R19, R19, 0x1, -R58.reuse ;  /* 0x000000011313d824 */ /* 0x100fe400078e0a3a */
[----:B------:R-:W-:Y:S02]  /*4950*/  IMAD R25, R58, R2, R25 ;  /* 0x000000023a197224 */ /* 0x000fe400078e0219 */
[----:B------:R-:W-:Y:S01]  /*4960*/  @!P6 IMAD.IADD R20, R20, 0x1, -R58 ;  /* 0x000000011414e824 */ /* 0x000fe200078e0a3a */
[C---:B------:R-:W-:Y:S02]  /*4970*/  ISETP.GT.U32.AND P5, PT, R58.reuse, R19, PT ;  /* 0x000000133a00720c */ /* 0x040fe40003fa4070 */
[----:B------:R-:W-:-:S03]  /*4980*/  ISETP.GT.U32.AND P6, PT, R58, R25, PT ;  /* 0x000000193a00720c */ /* 0x000fc60003fc4070 */
[----:B------:R-:W-:-:S04]  /*4990*/  @!P4 IMAD.IADD R15, R15, 0x1, -R58 ;  /* 0x000000010f0fc824 */ /* 0x000fc800078e0a3a */
[----:B------:R-:W-:Y:S01]  /*49a0*/  @!P3 IMAD.MOV R15, RZ, RZ, -R15 ;  /* 0x000000ffff0fb224 */ /* 0x000fe200078e0a0f */
[----:B------:R-:W-:Y:S02]  /*49b0*/  ISETP.GE.AND P3, PT, R31, RZ, PT ;  /* 0x000000ff1f00720c */ /* 0x000fe40003f66270 */
[----:B------:R-:W-:Y:S01]  /*49c0*/  IABS R31, R34 ;  /* 0x00000022001f7213 */ /* 0x000fe20000000000 */
[--C-:B------:R-:W-:Y:S01]  /*49d0*/  @!P5 IMAD.IADD R19, R19, 0x1, -R58.reuse ;  /* 0x000000011313d824 */ /* 0x100fe200078e0a3a */
[----:B------:R-:W-:Y:S01]  /*49e0*/  ISETP.GT.U32.AND P5, PT, R58, R22, PT ;  /* 0x000000163a00720c */ /* 0x000fe20003fa4070 */
[----:B------:R-:W-:Y:S01]  /*49f0*/  @!P6 IMAD.IADD R25, R25, 0x1, -R58 ;  /* 0x000000011919e824 */ /* 0x000fe200078e0a3a */
[----:B------:R-:W-:Y:S01]  /*4a00*/  IABS R4, R35 ;  /* 0x0000002300047213 */ /* 0x000fe20000000000 */
[----:B------:R-:W-:-:S03]  /*4a10*/  IMAD.HI.U32 R6, R0, R31, RZ ;  /* 0x0000001f00067227 */ /* 0x000fc600078e00ff */
[----:B------:R-:W-:Y:S01]  /*4a20*/  ISETP.GT.U32.AND P6, PT, R58, R25, PT ;  /* 0x000000193a00720c */ /* 0x000fe20003fc4070 */
[----:B------:R-:W-:-:S04]  /*4a30*/  IMAD.HI.U32 R5, R0, R4, RZ ;  /* 0x0000000400057227 */ /* 0x000fc800078e00ff */
[----:B------:R-:W-:Y:S02]  /*4a40*/  IMAD.MOV R6, RZ, RZ, -R6 ;  /* 0x000000ffff067224 */ /* 0x000fe400078e0a06 */
[----:B------:R-:W-:Y:S02]  /*4a50*/  IMAD.MOV R5, RZ, RZ, -R5 ;  /* 0x000000ffff057224 */ /* 0x000fe400078e0a05 */
[----:B------:R-:W-:Y:S02]  /*4a60*/  IMAD R31, R58, R6, R31 ;  /* 0x000000063a1f7224 */ /* 0x000fe400078e021f */
[----:B------:R-:W-:Y:S02]  /*4a70*/  @!P5 IMAD.IADD R22, R22, 0x1, -R58 ;  /* 0x000000011616d824 */ /* 0x000fe400078e0a3a */
[C---:B------:R-:W-:Y:S02]  /*4a80*/  IMAD R4, R58.reuse, R5, R4 ;  /* 0x000000053a047224 */ /* 0x040fe400078e0204 */
[----:B------:R-:W-:Y:S01]  /*4a90*/  @!P0 IMAD.MOV R20, RZ, RZ, -R20 ;  /* 0x000000ffff148224 */ /* 0x000fe200078e0a14 */
[C---:B------:R-:W-:Y:S01]  /*4aa0*/  ISETP.GT.U32.AND P0, PT, R58.reuse, R31, PT ;  /* 0x0000001f3a00720c */ /* 0x040fe20003f04070 */
[----:B------:R-:W-:Y:S01]  /*4ab0*/  @!P6 IMAD.IADD R25, R25, 0x1, -R58 ;  /* 0x000000011919e824 */ /* 0x000fe200078e0a3a */
[----:B------:R-:W-:Y:S01]  /*4ac0*/  ISETP.GT.U32.AND P5, PT, R58, R22, PT ;  /* 0x000000163a00720c */ /* 0x000fe20003fa4070 */
[----:B------:R-:W-:Y:S01]  /*4ad0*/  IMAD.HI.U32 R8, R0, R26, RZ ;  /* 0x0000001a00087227 */ /* 0x000fe200078e00ff */
[----:B------:R-:W-:-:S02]  /*4ae0*/  IABS R2, R36 ;  /* 0x0000002400027213 */ /* 0x000fc40000000000 */
[----:B------:R-:W-:Y:S02]  /*4af0*/  ISETP.GT.U32.AND P6, PT, R58, R4, PT ;  /* 0x000000043a00720c */ /* 0x000fe40003fc4070 */
[----:B------:R-:W-:Y:S01]  /*4b00*/  IABS R29, R33 ;  /* 0x00000021001d7213 */ /* 0x000fe20000000000 */
[----:B------:R-:W-:Y:S01]  /*4b10*/  @!P2 IMAD.MOV R11, RZ, RZ, -R11 ;  /* 0x000000ffff0ba224 */ /* 0x000fe200078e0a0b */
[----:B------:R-:W-:Y:S01]  /*4b20*/  ISETP.GE.AND P2, PT, R24, RZ, PT ;  /* 0x000000ff1800720c */ /* 0x000fe20003f46270 */
[----:B------:R-:W-:Y:S02]  /*4b30*/  IMAD.MOV R8, RZ, RZ, -R8 ;  /* 0x000000ffff087224 */ /* 0x000fe400078e0a08 */
[----:B------:R-:W-:-:S04]  /*4b40*/  IMAD.HI.U32 R5, R0, R2, RZ ;  /* 0x0000000200057227 */ /* 0x000fc800078e00ff */
[----:B-1----:R-:W-:-:S04]  /*4b50*/  IMAD.HI.U32 R7, R0, R29, RZ ;  /* 0x0000001d00077227 */ /* 0x002fc800078e00ff */
[----:B------:R-:W-:Y:S02]  /*4b60*/  IMAD R26, R58, R8, R26 ;  /* 0x000000083a1a7224 */ /* 0x000fe400078e021a */
[----:B------:R-:W-:Y:S01]  /*4b70*/  IMAD.MOV R6, RZ, RZ, -R5 ;  /* 0x000000ffff067224 */ /* 0x000fe200078e0a05 */
[----:B------:R-:W-:Y:S01]  /*4b80*/  IABS R5, R37 ;  /* 0x0000002500057213 */ /* 0x000fe20000000000 */
[--C-:B------:R-:W-:Y:S02]  /*4b90*/  @!P0 IMAD.IADD R31, R31, 0x1, -R58.reuse ;  /* 0x000000011f1f8824 */ /* 0x100fe400078e0a3a */
[----:B------:R-:W-:Y:S02]  /*4ba0*/  IMAD.MOV R7, RZ, RZ, -R7 ;  /* 0x000000ffff077224 */ /* 0x000fe400078e0a07 */
[--C-:B------:R-:W-:Y:S01]  /*4bb0*/  @!P5 IMAD.IADD R22, R22, 0x1, -R58.reuse ;  /* 0x000000011616d824 */ /* 0x100fe200078e0a3a */
[----:B------:R-:W-:Y:S01]  /*4bc0*/  ISETP.GT.U32.AND P5, PT, R58, R26, PT ;  /* 0x0000001a3a00720c */ /* 0x000fe20003fa4070 */
[----:B------:R-:W-:Y:S01]  /*4bd0*/  @!P6 IMAD.IADD R4, R4, 0x1, -R58 ;  /* 0x000000010404e824 */ /* 0x000fe200078e0a3a */
[C---:B------:R-:W-:Y:S01]  /*4be0*/  ISETP.GT.U32.AND P6, PT, R58.reuse, R31, PT ;  /* 0x0000001f3a00720c */ /* 0x040fe20003fc4070 */
[----:B------:R-:W-:-:S02]  /*4bf0*/  IMAD R29, R58, R7, R29 ;  /* 0x000000073a1d7224 */ /* 0x000fc400078e021d */
[----:B------:R-:W-:-:S04]  /*4c00*/  IMAD.HI.U32 R7, R0, R5, RZ ;  /* 0x0000000500077227 */ /* 0x000fc800078e00ff */
[----:B------:R-:W-:Y:S01]  /*4c10*/  @!P2 IMAD.MOV R19, RZ, RZ, -R19 ;  /* 0x000000ffff13a224 */ /* 0x000fe200078e0a13 */
[----:B------:R-:W-:Y:S01]  /*4c20*/  ISETP.GT.U32.AND P2, PT, R58, R29, PT ;  /* 0x0000001d3a00720c */ /* 0x000fe20003f44070 */
[----:B------:R-:W-:-:S04]  /*4c30*/  IMAD.MOV R7, RZ, RZ, -R7 ;  /* 0x000000ffff077224 */ /* 0x000fc800078e0a07 */
[----:B------:R-:W-:Y:S01]  /*4c40*/  IMAD R5, R58, R7, R5 ;  /* 0x000000073a057224 */ /* 0x000fe200078e0205 */
[----:B------:R-:W-:Y:S01]  /*4c50*/  ISETP.GE.AND P4, PT, R30, RZ, PT ;  /* 0x000000ff1e00720c */ /* 0x000fe20003f86270 */
[--C-:B------:R-:W-:Y:S01]  /*4c60*/  @!P5 IMAD.IADD R26, R26, 0x1, -R58.reuse ;  /* 0x000000011a1ad824 */ /* 0x100fe200078e0a3a */
[----:B------:R-:W-:Y:S01]  /*4c70*/  ISETP.GE.AND P5, PT, R34, RZ, PT ;  /* 0x000000ff2200720c */ /* 0x000fe20003fa6270 */
[----:B------:R-:W-:Y:S01]  /*4c80*/  @!P6 IMAD.IADD R31, R31, 0x1, -R58 ;  /* 0x000000011f1fe824 */ /* 0x000fe200078e0a3a */
[C---:B------:R-:W-:Y:S01]  /*4c90*/  ISETP.GT.U32.AND P6, PT, R58.reuse, R5, PT ;  /* 0x000000053a00720c */ /* 0x040fe20003fc4070 */
[C---:B------:R-:W-:Y:S01]  /*4ca0*/  IMAD R34, R58.reuse, R6, R2 ;  /* 0x000000063a227224 */ /* 0x040fe200078e0202 */
[----:B------:R-:W-:Y:S01]  /*4cb0*/  IABS R2, R39 ;  /* 0x0000002700027213 */ /* 0x000fe20000000000 */
[----:B------:R-:W-:Y:S01]  /*4cc0*/  @!P2 IMAD.IADD R29, R29, 0x1, -R58 ;  /* 0x000000011d1da824 */ /* 0x000fe200078e0a3a */
[----:B------:R-:W-:Y:S01]  /*4cd0*/  ISETP.GT.U32.AND P2, PT, R58, R26, PT ;  /* 0x0000001a3a00720c */ /* 0x000fe20003f44070 */
[----:B------:R-:W-:-:S02]  /*4ce0*/  @!P3 IMAD.MOV R25, RZ, RZ, -R25 ;  /* 0x000000ffff19b224 */ /* 0x000fc400078e0a19 */
[----:B------:R-:W-:Y:S01]  /*4cf0*/  IMAD.HI.U32 R7, R0, R2, RZ ;  /* 0x0000000200077227 */ /* 0x000fe200078e00ff */
[----:B------:R-:W-:Y:S02]  /*4d00*/  IABS R6, R38 ;  /* 0x0000002600067213 */ /* 0x000fe40000000000 */
[C---:B------:R-:W-:Y:S01]  /*4d10*/  ISETP.GT.U32.AND P0, PT, R58.reuse, R29, PT ;  /* 0x0000001d3a00720c */ /* 0x040fe20003f04070 */
[----:B------:R-:W-:Y:S01]  /*4d20*/  IMAD.MOV R7, RZ, RZ, -R7 ;  /* 0x000000ffff077224 */ /* 0x000fe200078e0a07 */
[----:B------:R-:W-:Y:S02]  /*4d30*/  ISETP.GT.U32.AND P3, PT, R58, R4, PT ;  /* 0x000000043a00720c */ /* 0x000fe40003f64070 */
[----:B------:R-:W-:Y:S01]  /*4d40*/  IABS R8, R40 ;  /* 0x0000002800087213 */ /* 0x000fe20000000000 */
[----:B------:R-:W-:Y:S01]  /*4d50*/  @!P4 IMAD.MOV R22, RZ, RZ, -R22 ;  /* 0x000000ffff16c224 */ /* 0x000fe200078e0a16 */
[----:B------:R-:W-:Y:S01]  /*4d60*/  ISETP.GE.AND P4, PT, R33, RZ, PT ;  /* 0x000000ff2100720c */ /* 0x000fe20003f86270 */
[----:B------:R-:W-:Y:S01]  /*4d70*/  @!P6 IMAD.IADD R5, R5, 0x1, -R58 ;  /* 0x000000010505e824 */ /* 0x000fe200078e0a3a */
[----:B------:R-:W-:Y:S01]  /*4d80*/  ISETP.GE.AND P1, PT, R23, RZ, PT ;  /* 0x000000ff1700720c */ /* 0x000fe20003f26270 */
[----:B------:R-:W-:-:S04]  /*4d90*/  IMAD.HI.U32 R9, R0, R6, RZ ;  /* 0x0000000600097227 */ /* 0x000fc800078e00ff */
[C---:B------:R-:W-:Y:S02]  /*4da0*/  IMAD R2, R58.reuse, R7, R2 ;  /* 0x000000073a027224 */ /* 0x040fe400078e0202 */
[----:B------:R-:W-:Y:S01]  /*4db0*/  IMAD.MOV.U32 R7, RZ, RZ, R8 ;  /* 0x000000ffff077224 */ /* 0x000fe200078e0008 */
[----:B------:R-:W-:Y:S01]  /*4dc0*/  ISETP.GT.U32.AND P6, PT, R58, R5, PT ;  /* 0x000000053a00720c */ /* 0x000fe20003fc4070 */
[----:B------:R-:W-:Y:S02]  /*4dd0*/  IMAD.MOV R9, RZ, RZ, -R9 ;  /* 0x000000ffff097224 */ /* 0x000fe400078e0a09 */
[----:B------:R-:W-:-:S04]  /*4de0*/  IMAD.HI.U32 R8, R0, R7, RZ ;  /* 0x0000000700087227 */ /* 0x000fc800078e00ff */
[--C-:B------:R-:W-:Y:S01]  /*4df0*/  @!P2 IMAD.IADD R26, R26, 0x1, -R58.reuse ;  /* 0x000000011a1aa824 */ /* 0x100fe200078e0a3a */
[----:B------:R-:W-:Y:S01]  /*4e00*/  ISETP.GT.U32.AND P2, PT, R58, R34, PT ;  /* 0x000000223a00720c */ /* 0x000fe20003f44070 */
[--C-:B------:R-:W-:Y:S02]  /*4e10*/  @!P0 IMAD.IADD R29, R29, 0x1, -R58.reuse ;  /* 0x000000011d1d8824 */ /* 0x100fe400078e0a3a */
[----:B------:R-:W-:Y:S02]  /*4e20*/  @!P3 IMAD.IADD R4, R4, 0x1, -R58 ;  /* 0x000000010404b824 */ /* 0x000fe400078e0a3a */
[C---:B------:R-:W-:Y:S02]  /*4e30*/  IMAD R6, R58.reuse, R9, R6 ;  /* 0x000000093a067224 */ /* 0x040fe400078e0206 */
[----:B------:R-:W-:Y:S02]  /*4e40*/  IMAD.MOV R8, RZ, RZ, -R8 ;  /* 0x000000ffff087224 */ /* 0x000fe400078e0a08 */
[----:B------:R-:W-:Y:S01]  /*4e50*/  @!P4 IMAD.MOV R29, RZ, RZ, -R29 ;  /* 0x000000ffff1dc224 */ /* 0x000fe200078e0a1d */
[----:B------:R-:W-:Y:S01]  /*4e60*/  ISETP.GT.U32.AND P4, PT, R58, R6, PT ;  /* 0x000000063a00720c */ /* 0x000fe20003f84070 */
[----:B------:R-:W-:-:S02]  /*4e70*/  IMAD.MOV.U32 R33, RZ, RZ, R4 ;  /* 0x000000ffff217224 */ /* 0x000fc400078e0004 */
[----:B------:R-:W-:Y:S01]  /*4e80*/  @!P1 IMAD.MOV R17, RZ, RZ, -R17 ;  /* 0x000000ffff119224 */ /* 0x000fe200078e0a11 */
[----:B------:R-:W-:Y:S01]  /*4e90*/  ISETP.GE.AND P1, PT, R32, RZ, PT ;  /* 0x000000ff2000720c */ /* 0x000fe20003f26270 */
[C---:B------:R-:W-:Y:S01]  /*4ea0*/  IMAD R4, R58.reuse, R8, R7 ;  /* 0x000000083a047224 */ /* 0x040fe200078e0207 */
[----:B------:R-:W-:Y:S01]  /*4eb0*/  IABS R45, R41 ;  /* 0x00000029002d7213 */ /* 0x000fe20000000000 */
[----:B------:R-:W-:Y:S01]  /*4ec0*/  @!P5 IMAD.MOV R31, RZ, RZ, -R31 ;  /* 0x000000ffff1fd224 */ /* 0x000fe200078e0a1f */
[C---:B------:R-:W-:Y:S01]  /*4ed0*/  ISETP.GT.U32.AND P5, PT, R58.reuse, R2, PT ;  /* 0x000000023a00720c */ /* 0x040fe20003fa4070 */
[--C-:B------:R-:W-:Y:S01]  /*4ee0*/  @!P6 IMAD.IADD R5, R5, 0x1, -R58.reuse ;  /* 0x000000010505e824 */ /* 0x100fe200078e0a3a */
[----:B------:R-:W-:Y:S01]  /*4ef0*/  ISETP.GT.U32.AND P6, PT, R58, R4, PT ;  /* 0x000000043a00720c */ /* 0x000fe20003fc4070 */
[--C-:B------:R-:W-:Y:S01]  /*4f00*/  @!P2 IMAD.IADD R34, R34, 0x1, -R58.reuse ;  /* 0x000000012222a824 */ /* 0x100fe200078e0a3a */
[----:B------:R-:W-:Y:S01]  /*4f10*/  ISETP.GE.AND P2, PT, R37, RZ, PT ;  /* 0x000000ff2500720c */ /* 0x000fe20003f46270 */
[----:B------:R-:W-:Y:S01]  /*4f20*/  IMAD.HI.U32 R7, R0, R45, RZ ;  /* 0x0000002d00077227 */ /* 0x000fe200078e00ff */
[----:B------:R-:W-:Y:S01]  /*4f30*/  ISETP.GE.AND P0, PT, R35, RZ, PT ;  /* 0x000000ff2300720c */ /* 0x000fe20003f06270 */
[----:B------:R-:W-:Y:S02]  /*4f40*/  STL [R1+0x23ac], R61 ;  /* 0x0023ac3d01007387 */ /* 0x000fe40000100800 */
[----:B------:R-:W-:-:S02]  /*4f50*/  @!P4 IMAD.IADD R6, R6, 0x1, -R58 ;  /* 0x000000010606c824 */ /* 0x000fc400078e0a3a */
[----:B------:R-:W-:Y:S01]  /*4f60*/  IMAD.MOV R7, RZ, RZ, -R7 ;  /* 0x000000ffff077224 */ /* 0x000fe200078e0a07 */
[----:B------:R-:W-:Y:S01]  /*4f70*/  STL [R1+0x23b0], R60 ;  /* 0x0023b03c01007387 */ /* 0x000fe20000100800 */
[----:B------:R-:W-:Y:S01]  /*4f80*/  @!P1 IMAD.MOV R26, RZ, RZ, -R26 ;  /* 0x000000ffff1a9224 */ /* 0x000fe200078e0a1a */
[----:B------:R-:W-:Y:S02]  /*4f90*/  ISETP.GT.U32.AND P1, PT, R58, R34, PT ;  /* 0x000000223a00720c */ /* 0x000fe40003f24070 */
[----:B------:R0:W-:Y:S01]  /*4fa0*/  STL [R1+0x23b4], R11 ;  /* 0x0023b40b01007387 */ /* 0x0001e20000100800 */
[----:B------:R-:W-:Y:S01]  /*4fb0*/  ISETP.GE.AND P3, PT, R36, RZ, PT ;  /* 0x000000ff2400720c */ /* 0x000fe20003f66270 */
[--C-:B------:R-:W-:Y:S02]  /*4fc0*/  @!P5 IMAD.IADD R2, R2, 0x1, -R58.reuse ;  /* 0x000000010202d824 */ /* 0x100fe400078e0a3a */
[----:B------:R-:W-:Y:S01]  /*4fd0*/  STL [R1+0x23b8], R13 ;  /* 0x0023b80d01007387 */ /* 0x000fe20000100800 */
[C---:B------:R-:W-:Y:S01]  /*4fe0*/  IMAD R45, R58.reuse, R7, R45 ;  /* 0x000000073a2d7224 */ /* 0x040fe200078e022d */
[----:B------:R-:W-:Y:S01]  /*4ff0*/  ISETP.GT.U32.AND P5, PT, R58, R6, PT ;  /* 0x000000063a00720c */ /* 0x000fe20003fa4070 */
[----:B------:R-:W-:Y:S01]  /*5000*/  IMAD.MOV.U32 R36, RZ, RZ, R5 ;  /* 0x000000ffff247224 */ /* 0x000fe200078e0005 */
[----:B------:R-:W-:Y:S01]  /*5010*/  STL [R1+0x23bc], R15 ;  /* 0x0023bc0f01007387 */ /* 0x000fe20000100800 */
[----:B------:R-:W-:Y:S01]  /*5020*/  @!P6 IMAD.IADD R4, R4, 0x1, -R58 ;  /* 0x000000010404e824 */ /* 0x000fe200078e0a3a */
[----:B------:R-:W-:-:S02]  /*5030*/  IABS R47, R42 ;  /* 0x0000002a002f7213 */ /* 0x000fc40000000000 */
[----:B------:R-:W-:Y:S01]  /*5040*/  STL [R1+0x23c0], R17 ;  /* 0x0023c01101007387 */ /* 0x000fe20000100800 */
[----:B------:R-:W-:-:S03]  /*5050*/  @!P2 IMAD.MOV R36, RZ, RZ, -R36 ;  /* 0x000000ffff24a224 */ /* 0x000fc600078e0a24 */
[----:B------:R-:W-:Y:S01]  /*5060*/  STL [R1+0x23c4], R19 ;  /* 0x0023c41301007387 */ /* 0x000fe20000100800 */
[----:B------:R-:W-:-:S03]  /*5070*/  ISETP.GT.U32.AND P2, PT, R58, R45, PT ;  /* 0x0000002d3a00720c */ /* 0x000fc60003f44070 */
[----:B------:R-:W-:Y:S01]  /*5080*/  STL [R1+0x23c8], R20 ;  /* 0x0023c81401007387 */ /* 0x000fe20000100800 */
[----:B------:R-:W-:-:S03]  /*5090*/  ISETP.GT.U32.AND P6, PT, R58, R4, PT ;  /* 0x000000043a00720c */ /* 0x000fc60003fc4070 */
[----:B------:R-:W-:Y:S01]  /*50a0*/  STL [R1+0x23cc], R22 ;  /* 0x0023cc1601007387 */ /* 0x000fe20000100800 */
[----:B------:R-:W-:-:S03]  /*50b0*/  IMAD.HI.U32 R5, R0, R47, RZ ;  /* 0x0000002f00057227 */ /* 0x000fc600078e00ff */
[----:B------:R-:W-:Y:S01]  /*50c0*/  STL [R1+0x23d0], R25 ;  /* 0x0023d01901007387 */ /* 0x000fe20000100800 */
[----:B------:R-:W-:-:S03]  /*50d0*/  @!P0 IMAD.MOV R33, RZ, RZ, -R33 ;  /* 0x000000ffff218224 */ /* 0x000fc600078e0a21 */
[----:B------:R-:W5:Y:S01]  /*50e0*/  LDL.LU R28, [R1+0x60] ;  /* 0x00006000011c7983 */ /* 0x000f620000300800 */
[----:B------:R-:W-:Y:S01]  /*50f0*/  ISETP.GE.AND P0, PT, R38, RZ, PT ;  /* 0x000000ff2600720c */ /* 0x000fe20003f06270 */
[--C-:B------:R-:W-:Y:S02]  /*5100*/  @!P1 IMAD.IADD R34, R34, 0x1, -R58.reuse ;  /* 0x0000000122229824 */ /* 0x100fe400078e0a3a */
[----:B------:R-:W-:Y:S01]  /*5110*/  IMAD.MOV R7, RZ, RZ, -R5 ;  /* 0x000000ffff077224 */ /* 0x000fe200078e0a05 */
[----:B------:R-:W-:Y:S01]  /*5120*/  ISETP.GE.AND P4, PT, R40, RZ, PT ;  /* 0x000000ff2800720c */ /* 0x000fe20003f86270 */
[----:B------:R-:W-:Y:S01]  /*5130*/  @!P5 IMAD.IADD R6, R6, 0x1, -R58 ;  /* 0x000000010606d824 */ /* 0x000fe200078e0a3a */
[----:B------:R-:W-:Y:S01]  /*5140*/  IABS R49, R43 ;  /* 0x0000002b00317213 */ /* 0x000fe20000000000 */
[----:B------:R-:W-:Y:S01]  /*5150*/  @!P3 IMAD.MOV R34, RZ, RZ, -R34 ;  /* 0x000000ffff22b224 */ /* 0x000fe200078e0a22 */
[C---:B------:R-:W-:Y:S01]  /*5160*/  ISETP.GT.U32.AND P3, PT, R58.reuse, R2, PT ;  /* 0x000000023a00720c */ /* 0x040fe20003f64070 */
[----:B------:R-:W-:Y:S01]  /*5170*/  IMAD R47, R58, R7, R47 ;  /* 0x000000073a2f7224 */ /* 0x000fe200078e022f */
[----:B------:R-:W-:Y:S01]  /*5180*/  ISETP.GE.AND P1, PT, R39, RZ, PT ;  /* 0x000000ff2700720c */ /* 0x000fe20003f26270 */
[----:B------:R-:W-:Y:S01]  /*5190*/  IMAD.MOV.U32 R39, RZ, RZ, R6 ;  /* 0x000000ffff277224 */ /* 0x000fe200078e0006 */
[----:B------:R-:W5:Y:S01]  /*51a0*/  LDL.LU R59, [R1+0x64] ;  /* 0x00006400013b7983 */ /* 0x000f620000300800 */
[----:B------:R-:W-:-:S02]  /*51b0*/  @!P2 IMAD.IADD R45, R45, 0x1, -R58 ;  /* 0x000000012d2da824 */ /* 0x000fc400078e0a3a */
[--C-:B------:R-:W-:Y:S01]  /*51c0*/  @!P6 IMAD.IADD R4, R4, 0x1, -R58.reuse ;  /* 0x000000010404e824 */ /* 0x100fe200078e0a3a */
[C---:B------:R-:W-:Y:S01]  /*51d0*/  ISETP.GT.U32.AND P6, PT, R58.reuse, R47, PT ;  /* 0x0000002f3a00720c */ /* 0x040fe20003fc4070 */
[----:B------:R-:W-:Y:S01]  /*51e0*/  @!P0 IMAD.MOV R39, RZ, RZ, -R39 ;  /* 0x000000ffff278224 */ /* 0x000fe200078e0a27 */
[----:B------:R-:W-:Y:S01]  /*51f0*/  ISETP.GT.U32.AND P0, PT, R58, R45, PT ;  /* 0x0000002d3a00720c */ /* 0x000fe20003f04070 */
[----:B------:R-:W-:Y:S01]  /*5200*/  IMAD.HI.U32 R5, R0, R49, RZ ;  /* 0x0000003100057227 */ /* 0x000fe200078e00ff */
[----:B------:R-:W-:Y:S01]  /*5210*/  IABS R7, R51 ;  /* 0x0000003300077213 */ /* 0x000fe20000000000 */
[----:B------:R-:W5:Y:S02]  /*5220*/  LDL.LU R52, [R1+0x68] ;  /* 0x0000680001347983 */ /* 0x000f640000300800 */
[----:B------:R-:W-:Y:S01]  /*5230*/  @!P3 IMAD.IADD R2, R2, 0x1, -R58 ;  /* 0x000000010202b824 */ /* 0x000fe200078e0a3a */
[----:B------:R-:W-:Y:S01]  /*5240*/  ISETP.GE.AND P2, PT, R43, RZ, PT ;  /* 0x000000ff2b00720c */ /* 0x000fe20003f46270 */
[----:B------:R-:W-:Y:S01]  /*5250*/  IMAD.MOV R5, RZ, RZ, -R5 ;  /* 0x000000ffff057224 */ /* 0x000fe200078e0a05 */
[----:B------:R-:W-:Y:S01]  /*5260*/  ISETP.GE.AND P5, PT, R41, RZ, PT ;  /* 0x000000ff2900720c */ /* 0x000fe20003fa6270 */
[----:B------:R-:W-:Y:S01]  /*5270*/  IMAD.MOV.U32 R43, RZ, RZ, R4 ;  /* 0x000000ffff2b7224 */ /* 0x000fe200078e0004 */
[----:B------:R-:W5:Y:S01]  /*5280*/  LDL.LU R48, [R1+0x6c] ;  /* 0x00006c0001307983 */ /* 0x000f620000300800 */
[----:B------:R-:W-:-:S02]  /*5290*/  IMAD.MOV.U32 R41, RZ, RZ, R2 ;  /* 0x000000ffff297224 */ /* 0x000fc400078e0002 */
[----:B------:R-:W-:Y:S02]  /*52a0*/  @!P6 IMAD.IADD R47, R47, 0x1, -R58 ;  /* 0x000000012f2fe824 */ /* 0x000fe400078e0a3a */
[----:B------:R-:W-:-:S04]  /*52b0*/  IMAD.HI.U32 R2, R0, R7, RZ ;  /* 0x0000000700027227 */ /* 0x000fc800078e00ff */
[----:B------:R-:W-:Y:S01]  /*52c0*/  IMAD R49, R58, R5, R49 ;  /* 0x000000053a317224 */ /* 0x000fe200078e0231 */
[----:B------:R-:W-:Y:S01]  /*52d0*/  IABS R5, R54 ;  /* 0x0000003600057213 */ /* 0x000fe20000000000 */
[----:B------:R-:W-:Y:S01]  /*52e0*/  @!P4 IMAD.MOV R43, RZ, RZ, -R43 ;  /* 0x000000ffff2bc224 */ /* 0x000fe200078e0a2b */
[----:B------:R-:W-:Y:S01]  /*52f0*/  ISETP.GE.AND P4, PT, R51, RZ, PT ;  /* 0x000000ff3300720c */ /* 0x000fe20003f86270 */
[----:B------:R-:W-:Y:S01]  /*5300*/  @!P0 IMAD.IADD R45, R45, 0x1, -R58 ;  /* 0x000000012d2d8824 */ /* 0x000fe200078e0a3a */
[----:B------:R-:W-:Y:S01]  /*5310*/  ISETP.GE.AND P0, PT, R54, RZ, PT ;  /* 0x000000ff3600720c */ /* 0x000fe20003f06270 */
[----:B------:R-:W-:Y:S01]  /*5320*/  IMAD.MOV R51, RZ, RZ, -R2 ;  /* 0x000000ffff337224 */ /* 0x000fe200078e0a02 */
[C---:B------:R-:W-:Y:S02]  /*5330*/  ISETP.GT.U32.AND P6, PT, R58.reuse, R47, PT ;  /* 0x0000002f3a00720c */ /* 0x040fe40003fc4070 */
[----:B---3--:R-:W-:Y:S01]  /*5340*/  IABS R54, R53 ;  /* 0x0000003500367213 */ /* 0x008fe20000000000 */
[----:B------:R-:W-:Y:S01]  /*5350*/  IMAD R51, R58, R51, R7 ;  /* 0x000000333a337224 */ /* 0x000fe200078e0207 */
[----:B------:R-:W-:-:S03]  /*5360*/  ISETP.GE.AND P3, PT, R42, RZ, PT ;  /* 0x000000ff2a00720c */ /* 0x000fc60003f66270 */
[----:B------:R-:W-:-:S04]  /*5370*/  IMAD.HI.U32 R7, R0, R54, RZ ;  /* 0x0000003600077227 */ /* 0x000fc800078e00ff */
[----:B------:R-:W-:Y:S02]  /*5380*/  IMAD.MOV R7, RZ, RZ, -R7 ;  /* 0x000000ffff077224 */ /* 0x000fe400078e0a07 */
[----:B------:R-:W-:Y:S01]  /*5390*/  @!P1 IMAD.MOV R41, RZ, RZ, -R41 ;  /* 0x000000ffff299224 */ /* 0x000fe200078e0a29 */
[C---:B------:R-:W-:Y:S01]  /*53a0*/  ISETP.GT.U32.AND P1, PT, R58.reuse, R49, PT ;  /* 0x000000313a00720c */ /* 0x040fe20003f24070 */
[----:B------:R-:W-:Y:S02]  /*53b0*/  @!P6 IMAD.IADD R47, R47, 0x1, -R58 ;  /* 0x000000012f2fe824 */ /* 0x000fe400078e0a3a */
[----:B------:R-:W-:Y:S02]  /*53c0*/  IMAD R54, R58, R7, R54 ;  /* 0x000000073a367224 */ /* 0x000fe400078e0236 */
[----:B------:R-:W-:-:S03]  /*53d0*/  @!P3 IMAD.MOV R47, RZ, RZ, -R47 ;  /* 0x000000ffff2fb224 */ /* 0x000fc600078e0a2f */
[----:B------:R-:W-:Y:S02]  /*53e0*/  ISETP.GT.U32.AND P3, PT, R58, R54, PT ;  /* 0x000000363a00720c */ /* 0x000fe40003f64070 */
[----:B--2---:R-:W-:Y:S01]  /*53f0*/  IABS R6, R57 ;  /* 0x0000003900067213 */ /* 0x004fe20000000000 */
[----:B------:R-:W-:Y:S02]  /*5400*/  IMAD.MOV.U32 R4, RZ, RZ, R5 ;  /* 0x000000ffff047224 */ /* 0x000fe400078e0005 */
[----:B------:R-:W-:Y:S02]  /*5410*/  @!P1 IMAD.IADD R49, R49, 0x1, -R58 ;  /* 0x0000000131319824 */ /* 0x000fe400078e0a3a */
[----:B------:R-:W-:Y:S02]  /*5420*/  IMAD.MOV.U32 R2, RZ, RZ, R6 ;  /* 0x000000ffff027224 */ /* 0x000fe400078e0006 */
[----:B------:R-:W-:Y:S01]  /*5430*/  IMAD.HI.U32 R6, R0, R4, RZ ;  /* 0x0000000400067227 */ /* 0x000fe200078e00ff */
[----:B----4-:R-:W-:-:S02]  /*5440*/  IABS R24, R55 ;  /* 0x0000003700187213 */ /* 0x010fc40000000000 */
[----:B------:R-:W-:Y:S01]  /*5450*/  ISETP.GT.U32.AND P1, PT, R58, R49, PT ;  /* 0x000000313a00720c */ /* 0x000fe20003f24070 */
[----:B------:R-:W-:Y:S01]  /*5460*/  @!P3 IMAD.IADD R54, R54, 0x1, -R58 ;  /* 0x000000013636b824 */ /* 0x000fe200078e0a3a */
[----:B------:R-:W-:Y:S01]  /*5470*/  ISETP.GE.AND P3, PT, R53, RZ, PT ;  /* 0x000000ff3500720c */ /* 0x000fe20003f66270 */
[----:B------:R-:W-:Y:S01]  /*5480*/  IMAD.MOV R6, RZ, RZ, -R6 ;  /* 0x000000ffff067224 */ /* 0x000fe200078e0a06 */
[----:B------:R-:W2:Y:S03]  /*5490*/  LDL.LU R53, [R1+0x108] ;  /* 0x0001080001357983 */ /* 0x000ea60000300800 */
[----:B------:R-:W-:Y:S02]  /*54a0*/  IMAD R4, R58, R6, R4 ;  /* 0x000000063a047224 */ /* 0x000fe400078e0204 */
[----:B------:R-:W-:-:S04]  /*54b0*/  IMAD.HI.U32 R6, R0, R24, RZ ;  /* 0x0000001800067227 */ /* 0x000fc800078e00ff */
[----:B------:R-:W-:Y:S02]  /*54c0*/  IMAD.MOV R6, RZ, RZ, -R6 ;  /* 0x000000ffff067224 */ /* 0x000fe400078e0a06 */
[----:B------:R-:W-:Y:S02]  /*54d0*/  @!P1 IMAD.IADD R49, R49, 0x1, -R58 ;  /* 0x0000000131319824 */ /* 0x000fe400078e0a3a */
[----:B------:R-:W-:Y:S02]  /*54e0*/  IMAD R24, R58, R6, R24 ;  /* 0x000000063a187224 */ /* 0x000fe400078e0218 */
[----:B------:R-:W-:-:S03]  /*54f0*/  @!P2 IMAD.MOV R49, RZ, RZ, -R49 ;  /* 0x000000ffff31a224 */ /* 0x000fc600078e0a31 */
[----:B------:R-:W-:-:S13]  /*5500*/  ISETP.GT.U32.AND P2, PT, R58, R24, PT ;  /* 0x000000183a00720c */ /* 0x000fda0003f44070 */
[----:B------:R-:W-:Y:S01]  /*5510*/  @!P2 IMAD.IADD R24, R24, 0x1, -R58 ;  /* 0x000000011818a824 */ /* 0x000fe200078e0a3a */
[----:B------:R-:W-:Y:S02]  /*5520*/  ISETP.GE.AND P2, PT, R55, RZ, PT ;  /* 0x000000ff3700720c */ /* 0x000fe40003f46270 */
[----:B------:R-:W3:Y:S01]  /*5530*/  LDL.LU R55, [R1+0x10c] ;  /* 0x00010c0001377983 */ /* 0x000ee20000300800 */
[----:B------:R-:W-:Y:S01]  /*5540*/  ISETP.GT.U32.AND P6, PT, R58, R51, PT ;  /* 0x000000333a00720c */ /* 0x000fe20003fc4070 */
[----:B------:R-:W-:Y:S01]  /*5550*/  IMAD.HI.U32 R5, R0, R2, RZ ;  /* 0x0000000200057227 */ /* 0x000fe200078e00ff */
[C---:B------:R-:W-:Y:S01]  /*5560*/  ISETP.GT.U32.AND P1, PT, R58.reuse, R4, PT ;  /* 0x000000043a00720c */ /* 0x040fe20003f24070 */
[----:B------:R-:W4:Y:S02]  /*5570*/  LDL.LU R46, [R1+0x120] ;  /* 0x00012000012e7983 */ /* 0x000f240000300800 */
[----:B------:R-:W-:Y:S01]  /*5580*/  IMAD.MOV R5, RZ, RZ, -R5 ;  /* 0x000000ffff057224 */ /* 0x000fe200078e0a05 */
[----:B-----5:R-:W-:Y:S01]  /*5590*/  IABS R23, R44 ;  /* 0x0000002c00177213 */ /* 0x020fe20000000000 */
[----:B------:R-:W-:Y:S01]  /*55a0*/  @!P5 IMAD.MOV R45, RZ, RZ, -R45 ;  /* 0x000000ffff2dd224 */ /* 0x000fe200078e0a2d */
[----:B------:R-:W5:Y:S01]  /*55b0*/  LDL.LU R56, [R1+0x124] ;  /* 0x0001240001387983 */ /* 0x000f620000300800 */
[----:B------:R-:W-:-:S04]  /*55c0*/  IMAD R2, R58, R5, R2 ;  /* 0x000000053a027224 */ /* 0x000fc800078e0202 */
[----:B------:R-:W-:Y:S01]  /*55d0*/  @!P6 IMAD.IADD R51, R51, 0x1, -R58 ;  /* 0x000000013333e824 */ /* 0x000fe200078e0a3a */
[----:B------:R-:W-:Y:S01]  /*55e0*/  ISETP.GT.U32.AND P6, PT, R58, R2, PT ;  /* 0x000000023a00720c */ /* 0x000fe20003fc4070 */
[----:B------:R-:W-:-:S04]  /*55f0*/  IMAD.HI.U32 R5, R0, R23, RZ ;  /* 0x0000001700057227 */ /* 0x000fc800078e00ff */
[----:B------:R-:W-:Y:S02]  /*5600*/  @!P1 IMAD.IADD R4, R4, 0x1, -R58 ;  /* 0x0000000104049824 */ /* 0x000fe400078e0a3a */
[----:B------:R-:W-:-:S06]  /*5610*/  IMAD.MOV R5, RZ, RZ, -R5 ;  /* 0x000000ffff057224 */ /* 0x000fcc00078e0a05 */
[----:B------:R-:W-:Y:S01]  /*5620*/  @!P6 IMAD.IADD R2, R2, 0x1, -R58 ;  /* 0x000000010202e824 */ /* 0x000fe200078e0a3a */
[C---:B------:R-:W-:Y:S01]  /*5630*/  ISETP.GT.U32.AND P6, PT, R58.reuse, R4, PT ;  /* 0x000000043a00720c */ /* 0x040fe20003fc4070 */
[----:B------:R-:W-:-:S03]  /*5640*/  IMAD R23, R58, R5, R23 ;  /* 0x000000053a177224 */ /* 0x000fc600078e0217 */
[C---:B------:R-:W-:Y:S02]  /*5650*/  ISETP.GT.U32.AND P5, PT, R58.reuse, R2, PT ;  /* 0x000000023a00720c */ /* 0x040fe40003fa4070 */
[----:B------:R-:W-:-:S07]  /*5660*/  ISETP.GT.U32.AND P1, PT, R58, R51, PT ;  /* 0x000000333a00720c */ /* 0x000fce0003f24070 */
[----:B------:R-:W-:Y:S01]  /*5670*/  @!P6 IMAD.IADD R4, R4, 0x1, -R58 ;  /* 0x000000010404e824 */ /* 0x000fe200078e0a3a */
[----:B------:R-:W-:-:S03]  /*5680*/  ISETP.GT.U32.AND P6, PT, R58, R23, PT ;  /* 0x000000173a00720c */ /* 0x000fc60003fc4070 */
[--C-:B------:R-:W-:Y:S02]  /*5690*/  @!P5 IMAD.IADD R2, R2, 0x1, -R58.reuse ;  /* 0x000000010202d824 */ /* 0x100fe400078e0a3a */
[----:B------:R-:W-:Y:S01]  /*56a0*/  @!P1 IMAD.IADD R51, R51, 0x1, -R58 ;  /* 0x0000000133339824 */ /* 0x000fe200078e0a3a */
[----:B------:R-:W-:Y:S01]  /*56b0*/  ISETP.GE.AND P1, PT, R57, RZ, PT ;  /* 0x000000ff3900720c */ /* 0x000fe20003f26270 */
[----:B------:R-:W-:Y:S01]  /*56c0*/  @!P0 IMAD.MOV R4, RZ, RZ, -R4 ;  /* 0x000000ffff048224 */ /* 0x000fe200078e0a04 */
[----:B------:R-:W5:Y:S05]  /*56d0*/  LDL.LU R57, [R1+0x128] ;  /* 0x0001280001397983 */ /* 0x000f6a0000300800 */
[----:B------:R-:W-:Y:S01]  /*56e0*/  @!P6 IMAD.IADD R23, R23, 0x1, -R58 ;  /* 0x000000011717e824 */ /* 0x000fe200078e0a3a */
[----:B------:R-:W-:Y:S05]  /*56f0*/  STL [R1+0x100], R4 ;  /* 0x0001000401007387 */ /* 0x000fea0000100800 */
[----:B------:R-:W-:-:S05]  /*5700*/  @!P1 IMAD.MOV R2, RZ, RZ, -R2 ;  /* 0x000000ffff029224 */ /* 0x000fca00078e0a02 */
[----:B------:R1:W-:Y:S01]  /*5710*/  STL [R1+0x104], R2 ;  /* 0x0001040201007387 */ /* 0x0003e20000100800 */
[C---:B------:R-:W-:Y:S01]  /*5720*/  ISETP.GT.U32.AND P6, PT, R58.reuse, R54, PT ;  /* 0x000000363a00720c */ /* 0x040fe20003fc4070 */
[----:B------:R-:W-:Y:S01]  /*5730*/  @!P4 IMAD.MOV R51, RZ, RZ, -R51 ;  /* 0x000000ffff33c224 */ /* 0x000fe200078e0a33 */
[----:B------:R-:W-:-:S11]  /*5740*/  ISETP.GT.U32.AND P4, PT, R58, R24, PT ;  /* 0x000000183a00720c */ /* 0x000fd60003f84070 */
[--C-:B------:R-:W-:Y:S01]  /*5750*/  @!P6 IMAD.IADD R54, R54, 0x1, -R58.reuse ;  /* 0x000000013636e824 */ /* 0x100fe200078e0a3a */
[----:B------:R-:W-:Y:S01]  /*5760*/  ISETP.GE.AND P6, PT, R44, RZ, PT ;  /* 0x000000ff2c00720c */ /* 0x000fe20003fc6270 */
[----:B------:R-:W-:-:S04]  /*5770*/  @!P4 IMAD.IADD R24, R24, 0x1, -R58 ;  /* 0x000000011818c824 */ /* 0x000fc800078e0a3a */
[----:B0-----:R-:W-:Y:S02]  /*5780*/  IMAD.MOV.U32 R11, RZ, RZ, R24 ;  /* 0x000000ffff0b7224 */ /* 0x001fe400078e0018 */
[----:B------:R-:W-:Y:S02]  /*5790*/  @!P3 IMAD.MOV R54, RZ, RZ, -R54 ;  /* 0x000000ffff36b224 */ /* 0x000fe400078e0a36 */
[----:B------:R-:W-:Y:S01]  /*57a0*/  @!P2 IMAD.MOV R11, RZ, RZ, -R11 ;  /* 0x000000ffff0ba224 */ /* 0x000fe200078e0a0b */
[----:B------:R-:W-:-:S05]  /*57b0*/  IABS R18, R28 ;  /* 0x0000001c00127213 */ /* 0x000fca0000000000 */
[----:B------:R-:W-:-:S04]  /*57c0*/  IMAD.HI.U32 R5, R0, R18, RZ ;  /* 0x0000001200057227 */ /* 0x000fc800078e00ff */
[----:B------:R-:W-:-:S04]  /*57d0*/  IMAD.MOV R5, RZ, RZ, -R5 ;  /* 0x000000ffff057224 */ /* 0x000fc800078e0a05 */
[----:B------:R-:W-:-:S05]  /*57e0*/  IMAD R18, R58, R5, R18 ;  /* 0x000000053a127224 */ /* 0x000fca00078e0212 */
[----:B------:R-:W-:Y:S02]  /*57f0*/  ISETP.GT.U32.AND P5, PT, R58, R18, PT ;  /* 0x000000123a00720c */ /* 0x000fe40003fa4070 */
[----:B------:R-:W-:-:S05]  /*5800*/  IABS R14, R59 ;  /* 0x0000003b000e7213 */ /* 0x000fca0000000000 */
[----:B------:R-:W-:Y:S01]  /*5810*/  IMAD.HI.U32 R6, R0, R14, RZ ;  /* 0x0000000e00067227 */ /* 0x000fe200078e00ff */
[----:B------:R-:W-:-:S03]  /*5820*/  IABS R9, R52 ;  /* 0x0000003400097213 */ /* 0x000fc60000000000 */
[----:B------:R-:W-:Y:S02]  /*5830*/  IMAD.MOV R6, RZ, RZ, -R6 ;  /* 0x000000ffff067224 */ /* 0x000fe400078e0a06 */
[----:B------:R-:W-:Y:S01]  /*5840*/  @!P5 IMAD.IADD R18, R18, 0x1, -R58 ;  /* 0x000000011212d824 */ /* 0x000fe200078e0a3a */
[C---:B------:R-:W-:Y:S01]  /*5850*/  ISETP.GT.U32.AND P5, PT, R58.reuse, R23, PT ;  /* 0x000000173a00720c */ /* 0x040fe20003fa4070 */
[----:B------:R-:W-:Y:S02]  /*5860*/  IMAD R14, R58, R6, R14 ;  /* 0x000000063a0e7224 */ /* 0x000fe400078e020e */
[----:B------:R-:W-:Y:S01]  /*5870*/  IMAD.HI.U32 R6, R0, R9, RZ ;  /* 0x0000000900067227 */ /* 0x000fe200078e00ff */
[----:B------:R-:W-:-:S03]  /*5880*/  ISETP.GT.U32.AND P0, PT, R58, R18, PT ;  /* 0x000000123a00720c */ /* 0x000fc60003f04070 */
[----:B------:R-:W-:Y:S01]  /*5890*/  IMAD.MOV R6, RZ, RZ, -R6 ;  /* 0x000000ffff067224 */ /* 0x000fe200078e0a06 */
[----:B------:R-:W-:-:S03]  /*58a0*/  IABS R5, R48 ;  /* 0x0000003000057213 */ /* 0x000fc60000000000 */
[----:B------:R-:W-:Y:S02]  /*58b0*/  IMAD R9, R58, R6, R9 ;  /* 0x000000063a097224 */ /* 0x000fe400078e0209 */
[----:B------:R-:W-:Y:S02]  /*58c0*/  @!P5 IMAD.IADD R23, R23, 0x1, -R58 ;  /* 0x000000011717d824 */ /* 0x000fe400078e0a3a */
[----:B-1----:R-:W-:Y:S01]  /*58d0*/  IMAD.HI.U32 R2, R0, R5, RZ ;  /* 0x0000000500027227 */ /* 0x002fe200078e00ff */
[----:B------:R-:W-:-:S03]  /*58e0*/  ISETP.GT.U32.AND P5, PT, R58, R9, PT ;  /* 0x000000093a00720c */ /* 0x000fc60003fa4070 */
[----:B------:R-:W-:Y:S01]  /*58f0*/  @!P0 IMAD.IADD R18, R18, 0x1, -R58 ;  /* 0x0000000112128824 */ /* 0x000fe200078e0a3a */
[----:B------:R-:W-:Y:S02]  /*5900*/  ISETP.GE.AND P0, PT, R59, RZ, PT ;  /* 0x000000ff3b00720c */ /* 0x000fe40003f06270 */
[----:B------:R-:W5:Y:S01]  /*5910*/  LDL.LU R59, [R1+0x12c] ;  /* 0x00012c00013b7983 */ /* 0x000f620000300800 */
[----:B------:R-:W-:Y:S01]  /*5920*/  IMAD.MOV R2, RZ, RZ, -R2 ;  /* 0x000000ffff027224 */ /* 0x000fe200078e0a02 */
[----:B------:R-:W-:-:S03]  /*5930*/  ISETP.GT.U32.AND P1, PT, R58, R14, PT ;  /* 0x0000000e3a00720c */ /* 0x000fc60003f24070 */
[----:B------:R-:W-:Y:S02]  /*5940*/  IMAD R8, R58, R2, R5 ;  /* 0x000000023a087224 */ /* 0x000fe400078e0205 */
[----:B------:R-:W-:-:S03]  /*5950*/  @!P5 IMAD.IADD R9, R9, 0x1, -R58 ;  /* 0x000000010909d824 */ /* 0x000fc600078e0a3a */
[----:B------:R-:W-:-:S05]  /*5960*/  ISETP.GT.U32.AND P5, PT, R58, R8, PT ;  /* 0x000000083a00720c */ /* 0x000fca0003fa4070 */
[----:B------:R-:W-:Y:S01]  /*5970*/  @!P1 IMAD.IADD R14, R14, 0x1, -R58 ;  /* 0x000000010e0e9824 */ /* 0x000fe200078e0a3a */
[----:B------:R-:W-:Y:S02]  /*5980*/  ISETP.GE.AND P1, PT, R52, RZ, PT ;  /* 0x000000ff3400720c */ /* 0x000fe40003f26270 */
[----:B------:R-:W5:Y:S01]  /*5990*/  LDL.LU R52, [R1+0x150] ;  /* 0x0001500001347983 */ /* 0x000f620000300800 */
[----:B--2---:R-:W-:-:S05]  /*59a0*/  IABS R10, R53 ;  /* 0x00000035000a7213 */ /* 0x004fca0000000000 */
[----:B------:R-:W-:-:S04]  /*59b0*/  IMAD.HI.U32 R5, R0, R10, RZ ;  /* 0x0000000a00057227 */ /* 0x000fc800078e00ff */
[----:B------:R-:W-:Y:S01]  /*59c0*/  IMAD.MOV R5, RZ, RZ, -R5 ;  /* 0x000000ffff057224 */ /* 0x000fe200078e0a05 */
[----:B------:R-:W-:Y:S01]  /*59d0*/  ISETP.GE.AND P4, PT, R28, RZ, PT ;  /* 0x000000ff1c00720c */ /* 0x000fe20003f86270 */
[----:B------:R-:W-:Y:S02]  /*59e0*/  @!P5 IMAD.IADD R8, R8, 0x1, -R58 ;  /* 0x000000010808d824 */ /* 0x000fe400078e0a3a */
[C---:B------:R-:W-:Y:S02]  /*59f0*/  IMAD R10, R58.reuse, R5, R10 ;  /* 0x000000053a0a7224 */ /* 0x040fe400078e020a */
[----:B------:R-:W-:Y:S01]  /*5a00*/  IMAD.MOV.U32 R13, RZ, RZ, R23 ;  /* 0x000000ffff0d7224 */ /* 0x000fe200078e0017 */
[----:B------:R-:W-:-:S03]  /*5a10*/  ISETP.GT.U32.AND P3, PT, R58, R8, PT ;  /* 0x000000083a00720c */ /* 0x000fc60003f64070 */
[----:B------:R-:W-:Y:S01]  /*5a20*/  @!P6 IMAD.MOV R13, RZ, RZ, -R13 ;  /* 0x000000ffff0de224 */ /* 0x000fe200078e0a0d */
[----:B------:R-:W-:Y:S01]  /*5a30*/  ISETP.GT.U32.AND P6, PT, R58, R10, PT ;  /* 0x0000000a3a00720c */ /* 0x000fe20003fc4070 */
[----:B------:R0:W-:Y:S02]  /*5a40*/  STL [R1+0xd0], R11 ;  /* 0x0000d00b01007387 */ /* 0x0001e40000100800 */
[----:B0-----:R-:W-:-:S04]  /*5a50*/  IMAD.MOV.U32 R11, RZ, RZ, R18 ;  /* 0x000000ffff0b7224 */ /* 0x001fc800078e0012 */
[----:B------:R-:W-:Y:S01]  /*5a60*/  @!P4 IMAD.MOV R11, RZ, RZ, -R11 ;  /* 0x000000ffff0bc224 */ /* 0x000fe200078e0a0b */
[----:B------:R-:W-:Y:S01]  /*5a70*/  STL [R1+0xd4], R13 ;  /* 0x0000d40d01007387 */ /* 0x000fe20000100800 */
[----:B------:R-:W-:Y:S01]  /*5a80*/  @!P3 IMAD.IADD R8, R8, 0x1, -R58 ;  /* 0x000000010808b824 */ /* 0x000fe200078e0a3a */
[----:B------:R-:W-:-:S03]  /*5a90*/  ISETP.GE.AND P3, PT, R53, RZ, PT ;  /* 0x000000ff3500720c */ /* 0x000fc60003f66270 */
[----:B------:R-:W-:Y:S01]  /*5aa0*/  @!P6 IMAD.IADD R10, R10, 0x1, -R58 ;  /* 0x000000010a0ae824 */ /* 0x000fe200078e0a3a */
[----:B------:R0:W-:Y:S01]  /*5ab0*/  STL [R1+0xd8], R11 ;  /* 0x0000d80b01007387 */ /* 0x0001e20000100800 */
[----:B---3--:R-:W-:Y:S02]  /*5ac0*/  IABS R4, R55 ;  /* 0x0000003700047213 */ /* 0x008fe40000000000 */
[----:B------:R-:W-:Y:S01]  /*5ad0*/  ISETP.GE.AND P6, PT, R55, RZ, PT ;  /* 0x000000ff3700720c */ /* 0x000fe20003fc6270 */
[----:B------:R-:W2:Y:S04]  /*5ae0*/  LDL.LU R53, [R1+0x154] ;  /* 0x0001540001357983 */ /* 0x000ea80000300800 */
[----:B------:R-:W3:Y:S01]  /*5af0*/  LDL.LU R55, [R1+0x158] ;  /* 0x0001580001377983 */ /* 0x000ee20000300800 */
[----:B------:R-:W-:-:S02]  /*5b00*/  ISETP.GT.U32.AND P5, PT, R58, R14, PT ;  /* 0x0000000e3a00720c */ /* 0x000fc40003fa4070 */
[----:B------:R-:W-:Y:S01]  /*5b10*/  ISETP.GT.U32.AND P2, PT, R58, R9, PT ;  /* 0x000000093a00720c */ /* 0x000fe20003f44070 */
[----:B------:R-:W-:Y:S01]  /*5b20*/  IMAD.HI.U32 R16, R0, R4, RZ ;  /* 0x0000000400107227 */ /* 0x000fe200078e00ff */
[----:B----4-:R-:W-:Y:S02]  /*5b30*/  IABS R7, R46 ;  /* 0x0000002e00077213 */ /* 0x010fe40000000000 */
[----:B------:R-:W-:Y:S01]  /*5b40*/  ISETP.GE.AND P4, PT, R48, RZ, PT ;  /* 0x000000ff3000720c */ /* 0x000fe20003f86270 */
[----:B------:R-:W-:Y:S02]  /*5b50*/  IMAD.MOV R16, RZ, RZ, -R16 ;  /* 0x000000ffff107224 */ /* 0x000fe400078e0a10 */
[----:B------:R-:W-:-:S04]  /*5b60*/  IMAD.HI.U32 R12, R0, R7, RZ ;  /* 0x00000007000c7227 */ /* 0x000fc800078e00ff */
[----:B------:R-:W-:Y:S02]  /*5b70*/  @!P5 IMAD.IADD R14, R14, 0x1, -R58 ;  /* 0x000000010e0ed824 */ /* 0x000fe400078e0a3a */
[C---:B------:R-:W-:Y:S02]  /*5b80*/  IMAD R4, R58.reuse, R16, R4 ;  /* 0x000000103a047224 */ /* 0x040fe400078e0204 */
[----:B------:R-:W-:Y:S02]  /*5b90*/  IMAD.MOV R12, RZ, RZ, -R12 ;  /* 0x000000ffff0c7224 */ /* 0x000fe400078e0a0c */
[----:B0-----:R-:W-:Y:S02]  /*5ba0*/  IMAD.MOV.U32 R11, RZ, RZ, R14 ;  /* 0x000000ffff0b7224 */ /* 0x001fe400078e000e */
[----:B------:R-:W-:Y:S01]  /*5bb0*/  @!P2 IMAD.IADD R9, R9, 0x1, -R58 ;  /* 0x000000010909a824 */ /* 0x000fe200078e0a3a */
[C---:B------:R-:W-:Y:S01]  /*5bc0*/  ISETP.GT.U32.AND P5, PT, R58.reuse, R4, PT ;  /* 0x000000043a00720c */ /* 0x040fe20003fa4070 */
[----:B------:R-:W-:-:S02]  /*5bd0*/  IMAD R7, R58, R12, R7 ;  /* 0x0000000c3a077224 */ /* 0x000fc400078e0207 */
[----:B------:R-:W-:Y:S02]  /*5be0*/  @!P0 IMAD.MOV R11, RZ, RZ, -R11 ;  /* 0x000000ffff0b8224 */ /* 0x000fe400078e0a0b */
[----:B------:R-:W-:Y:S02]  /*5bf0*/  @!P1 IMAD.MOV R9, RZ, RZ, -R9 ;  /* 0x000000ffff099224 */ /* 0x000fe400078e0a09 */
[----:B------:R-:W-:Y:S01]  /*5c00*/  @!P4 IMAD.MOV R8, RZ, RZ, -R8 ;  /* 0x000000ffff08c224 */ /* 0x000fe200078e0a08 */
[----:B-----5:R-:W-:Y:S01]  /*5c10*/  IABS R2, R56 ;  /* 0x0000003800027213 */ /* 0x020fe20000000000 */
[----:B------:R-:W-:Y:S01]  /*5c20*/  STL [R1+0xe0], R11 ;  /* 0x0000e00b01007387 */ /* 0x000fe20000100800 */
[----:B------:R-:W-:-:S03]  /*5c30*/  ISETP.GT.U32.AND P2, PT, R58, R7, PT ;  /* 0x000000073a00720c */ /* 0x000fc60003f44070 */
[----:B------:R0:W-:Y:S01]  /*5c40*/  STL [R1+0xe4], R9 ;  /* 0x0000e40901007387 */ /* 0x0001e20000100800 */
[----:B------:R-:W-:-:S03]  /*5c50*/  IMAD.HI.U32 R5, R0, R2, RZ ;  /* 0x0000000200057227 */ /* 0x000fc600078e00ff */
[----:B------:R1:W-:Y:S04]  /*5c60*/  STL [R1+0xfc], R8 ;  /* 0x0000fc0801007387 */ /* 0x0003e80000100800 */
[----:B------:R-:W4:Y:S01]  /*5c70*/  LDL.LU R44, [R1+0x15c] ;  /* 0x00015c00012c7983 */ /* 0x000f220000300800 */
[--C-:B------:R-:W-:Y:S01]  /*5c80*/  @!P5 IMAD.IADD R4, R4, 0x1, -R58.reuse ;  /* 0x000000010404d824 */ /* 0x100fe200078e0a3a */
[C---:B------:R-:W-:Y:S01]  /*5c90*/  ISETP.GT.U32.AND P5, PT, R58.reuse, R10, PT ;  /* 0x0000000a3a00720c */ /* 0x040fe20003fa4070 */
[----:B------:R-:W-:Y:S01]  /*5ca0*/  IMAD.MOV R5, RZ, RZ, -R5 ;  /* 0x000000ffff057224 */ /* 0x000fe200078e0a05 */
[----:B------:R-:W-:Y:S01]  /*5cb0*/  IABS R6, R57 ;  /* 0x0000003900067213 */ /* 0x000fe20000000000 */
[----:B------:R-:W-:Y:S01]  /*5cc0*/  @!P2 IMAD.IADD R7, R7, 0x1, -R58 ;  /* 0x000000010707a824 */ /* 0x000fe200078e0a3a */
[C---:B------:R-:W-:Y:S01]  /*5cd0*/  ISETP.GT.U32.AND P0, PT, R58.reuse, R4, PT ;  /* 0x000000043a00720c */ /* 0x040fe20003f04070 */
[----:B------:R-:W-:Y:S01]  /*5ce0*/  IMAD R2, R58, R5, R2 ;  /* 0x000000053a027224 */ /* 0x000fe200078e0202 */
[----:B------:R-:W-:Y:S01]  /*5cf0*/  ISETP.GE.AND P4, PT, R46, RZ, PT ;  /* 0x000000ff2e00720c */ /* 0x000fe20003f86270 */
[----:B------:R-:W-:Y:S01]  /*5d00*/  IMAD.HI.U32 R12, R0, R6, RZ ;  /* 0x00000006000c7227 */ /* 0x000fe200078e00ff */
[C---:B------:R-:W-:Y:S01]  /*5d10*/  ISETP.GT.U32.AND P2, PT, R58.reuse, R7, PT ;  /* 0x000000073a00720c */ /* 0x040fe20003f44070 */
[----:B------:R-:W5:Y:S01]  /*5d20*/  LDL.LU R28, [R1+0x170] ;  /* 0x00017000011c7983 */ /* 0x000f620000300800 */
[----:B------:R-:W-:Y:S01]  /*5d30*/  ISETP.GT.U32.AND P1, PT, R58, R2, PT ;  /* 0x000000023a00720c */ /* 0x000fe20003f24070 */
[----:B------:R-:W-:-:S02]  /*5d40*/  IMAD.MOV R12, RZ, RZ, -R12 ;  /* 0x000000ffff0c7224 */ /* 0x000fc400078e0a0c */
[----:B------:R-:W-:Y:S02]  /*5d50*/  @!P5 IMAD.IADD R10, R10, 0x1, -R58 ;  /* 0x000000010a0ad824 */ /* 0x000fe400078e0a3a */
[----:B------:R-:W-:Y:S02]  /*5d60*/  IMAD R6, R58, R12, R6 ;  /* 0x0000000c3a067224 */ /* 0x000fe400078e0206 */
[----:B------:R-:W-:Y:S02]  /*5d70*/  @!P3 IMAD.MOV R10, RZ, RZ, -R10 ;  /* 0x000000ffff0ab224 */ /* 0x000fe400078e0a0a */
[--C-:B------:R-:W-:Y:S01]  /*5d80*/  @!P0 IMAD.IADD R4, R4, 0x1, -R58.reuse ;  /* 0x0000000104048824 */ /* 0x100fe200078e0a3a */
[----:B------:R-:W-:Y:S01]  /*5d90*/  ISETP.GT.U32.AND P5, PT, R58, R6, PT ;  /* 0x000000063a00720c */ /* 0x000fe20003fa4070 */
[--C-:B------:R-:W-:Y:S01]  /*5da0*/  @!P2 IMAD.IADD R7, R7, 0x1, -R58.reuse ;  /* 0x000000010707a824 */ /* 0x100fe200078e0a3a */
[----:B------:R2:W-:Y:S01]  /*5db0*/  STL [R1+0xe8], R10 ;  /* 0x0000e80a01007387 */ /* 0x0005e20000100800 */
[----:B------:R-:W-:-:S03]  /*5dc0*/  @!P1 IMAD.IADD R2, R2, 0x1, -R58 ;  /* 0x0000000102029824 */ /* 0x000fc600078e0a3a */
[----:B------:R-:W5:Y:S01]  /*5dd0*/  LDL.LU R48, [R1+0x174] ;  /* 0x0001740001307983 */ /* 0x000f620000300800 */
[----:B------:R-:W-:Y:S01]  /*5de0*/  @!P4 IMAD.MOV R7, RZ, RZ, -R7 ;  /* 0x000000ffff07c224 */ /* 0x000fe200078e0a07 */
[----:B------:R-:W-:Y:S02]  /*5df0*/  ISETP.GT.U32.AND P3, PT, R58, R2, PT ;  /* 0x000000023a00720c */ /* 0x000fe40003f64070 */
[----:B------:R-:W5:Y:S01]  /*5e00*/  LDL.LU R46, [R1+0x178] ;  /* 0x00017800012e7983 */ /* 0x000f620000300800 */
[----:B------:R-:W-:-:S03]  /*5e10*/  ISETP.GE.AND P0, PT, R56, RZ, PT ;  /* 0x000000ff3800720c */ /* 0x000fc60003f06270 */
[----:B------:R-:W5:Y:S01]  /*5e20*/  LDL.LU R56, [R1+0x17c] ;  /* 0x00017c0001387983 */ /* 0x000f620000300800 */
[----:B------:R-:W-:-:S05]  /*5e30*/  @!P5 IMAD.IADD R6, R6, 0x1, -R58 ;  /* 0x000000010606d824 */ /* 0x000fca00078e0a3a */
[----:B------:R-:W-:Y:S01]  /*5e40*/  ISETP.GT.U32.AND P5, PT, R58, R6, PT ;  /* 0x000000063a00720c */ /* 0x000fe20003fa4070 */
[----:B------:R-:W-:-:S12]  /*5e50*/  @!P3 IMAD.IADD R2, R2, 0x1, -R58 ;  /* 0x000000010202b824 */ /* 0x000fd800078e0a3a */
[----:B------:R-:W-:Y:S01]  /*5e60*/  @!P5 IMAD.IADD R6, R6, 0x1, -R58 ;  /* 0x000000010606d824 */ /* 0x000fe200078e0a3a */
[----:B------:R-:W-:-:S05]  /*5e70*/  IABS R5, R59 ;  /* 0x0000003b00057213 */ /* 0x000fca0000000000 */
[----:B0-----:R-:W-:-:S04]  /*5e80*/  IMAD.HI.U32 R9, R0, R5, RZ ;  /* 0x0000000500097227 */ /* 0x001fc800078e00ff */
[----:B------:R-:W-:-:S04]  /*5e90*/  IMAD.MOV R9, RZ, RZ, -R9 ;  /* 0x000000ffff097224 */ /* 0x000fc800078e0a09 */
[----:B------:R-:W-:Y:S02]  /*5ea0*/  IMAD R5, R58, R9, R5 ;  /* 0x000000093a057224 */ /* 0x000fe400078e0205 */
[----:B------:R-:W-:-:S04]  /*5eb0*/  IMAD.MOV.U32 R9, RZ, RZ, R4 ;  /* 0x000000ffff097224 */ /* 0x000fc800078e0004 */
[----:B------:R-:W-:Y:S01]  /*5ec0*/  @!P6 IMAD.MOV R9, RZ, RZ, -R9 ;  /* 0x000000ffff09e224 */ /* 0x000fe200078e0a09 */
[----:B------:R-:W-:Y:S02]  /*5ed0*/  IABS R12, R52 ;  /* 0x00000034000c7213 */ /* 0x000fe40000000000 */
[----:B------:R-:W-:Y:S02]  /*5ee0*/  ISETP.GE.AND P4, PT, R52, RZ, PT ;  /* 0x000000ff3400720c */ /* 0x000fe40003f86270 */
[----:B------:R-:W-:Y:S04]  /*5ef0*/  STL [R1+0xec], R9 ;  /* 0x0000ec0901007387 */ /* 0x000fe80000100800 */
[----:B------:R0:W-:Y:S01]  /*5f00*/  STL [R1+0xf4], R7 ;  /* 0x0000f40701007387 */ /* 0x0001e20000100800 */
[----:B-1----:R-:W-:-:S03]  /*5f10*/  IMAD.HI.U32 R8, R0, R12, RZ ;  /* 0x0000000c00087227 */ /* 0x002fc600078e00ff */
[----:B------:R-:W5:Y:S01]  /*5f20*/  LDL.LU R52, [R1+0x1a0] ;  /* 0x0001a00001347983 */ /* 0x000f620000300800 */
[----:B------:R-:W-:-:S04]  /*5f30*/  IMAD.MOV R8, RZ, RZ, -R8 ;  /* 0x000000ffff087224 */ /* 0x000fc800078e0a08 */
[----:B------:R-:W-:Y:S02]  /*5f40*/  IMAD R12, R58, R8, R12 ;  /* 0x000000083a0c7224 */ /* 0x000fe400078e020c */
[----:B------:R-:W-:-:S04]  /*5f50*/  IMAD.MOV.U32 R8, RZ, RZ, R2 ;  /* 0x000000ffff087224 */ /* 0x000fc800078e0002 */
[----:B------:R-:W-:-:S05]  /*5f60*/  @!P0 IMAD.MOV R8, RZ, RZ, -R8 ;  /* 0x000000ffff088224 */ /* 0x000fca00078e0a08 */
[----:B------:R5:W-:Y:S01]  /*5f70*/  STL [R1+0xf0], R8 ;  /* 0x0000f00801007387 */ /* 0x000be20000100800 */
[----:B--2---:R-:W-:Y:S02]  /*5f80*/  IABS R10, R53 ;  /* 0x00000035000a7213 */ /* 0x004fe40000000000 */
[----:B------:R-:W-:Y:S02]  /*5f90*/  ISETP.GE.AND P5, PT, R53, RZ, PT ;  /* 0x000000ff3500720c */ /* 0x000fe40003fa6270 */
[----:B---3--:R-:W-:Y:S01]  /*5fa0*/  IABS R4, R55 ;  /* 0x0000003700047213 */ /* 0x008fe20000000000 */
[----:B------:R-:W2:Y:S01]  /*5fb0*/  LDL.LU R53, [R1+0x1a4] ;  /* 0x0001a40001357983 */ /* 0x000ea20000300800 */
[----:B------:R-:W-:-:S03]  /*5fc0*/  ISETP.GE.AND P0, PT, R55, RZ, PT ;  /* 0x000000ff3700720c */ /* 0x000fc60003f06270 */
[----:B------:R-:W3:Y:S01]  /*5fd0*/  LDL.LU R55, [R1+0x1a8] ;  /* 0x0001a80001377983 */ /* 0x000ee20000300800 */
[C---:B------:R-:W-:Y:S02]  /*5fe0*/  ISETP.GT.U32.AND P6, PT, R58.reuse, R5, PT ;  /* 0x000000053a00720c */ /* 0x040fe40003fc4070 */
[----:B------:R-:W-:Y:S01]  /*5ff0*/  ISETP.GT.U32.AND P3, PT, R58, R12, PT ;  /* 0x0000000c3a00720c */ /* 0x000fe20003f64070 */
[----:B0-----:R-:W-:-:S10]  /*6000*/  IMAD.HI.U32 R7, R0, R10, RZ ;  /* 0x0000000a00077227 */ /* 0x001fd400078e00ff */
[----:B------:R-:W-:-:S05]  /*6010*/  @!P6 IMAD.IADD R5, R5, 0x1, -R58 ;  /* 0x000000010505e824 */ /* 0x000fca00078e0a3a */
[----:B------:R-:W-:Y:S01]  /*6020*/  ISETP.GT.U32.AND P6, PT, R58, R5, PT ;  /* 0x000000053a00720c */ /* 0x000fe20003fc4070 */
[----:B------:R-:W-:Y:S02]  /*6030*/  IMAD.MOV R7, RZ, RZ, -R7 ;  /* 0x000000ffff077224 */ /* 0x000fe400078e0a07 */
[----:B------:R-:W-:Y:S02]  /*6040*/  @!P3 IMAD.IADD R12, R12, 0x1, -R58 ;  /* 0x000000010c0cb824 */ /* 0x000fe400078e0a3a */
[----:B------:R-:W-:Y:S02]  /*6050*/  IMAD R10, R58, R7, R10 ;  /* 0x000000073a0a7224 */ /* 0x000fe400078e020a */
[----:B------:R-:W-:Y:S01]  /*6060*/  IMAD.HI.U32 R2, R0, R4, RZ ;  /* 0x0000000400027227 */ /* 0x000fe200078e00ff */
[----:B------:R-:W-:-:S05]  /*6070*/  ISETP.GT.U32.AND P3, PT, R58, R12, PT ;  /* 0x0000000c3a00720c */ /* 0x000fca0003f64070 */
[----:B------:R-:W-:Y:S01]  /*6080*/  @!P6 IMAD.IADD R5, R5, 0x1, -R58 ;  /* 0x000000010505e824 */ /* 0x000fe200078e0a3a */
[----:B------:R-:W-:Y:S02]  /*6090*/  ISETP.GT.U32.AND P6, PT, R58, R10, PT ;  /* 0x0000000a3a00720c */ /* 0x000fe40003fc4070 */
[----:B----4-:R-:W-:-:S05]  /*60a0*/  IABS R7, R44 ;  /* 0x0000002c00077213 */ /* 0x010fca0000000000 */
[----:B------:R-:W-:-:S04]  /*60b0*/  IMAD.HI.U32 R14, R0, R7, RZ ;  /* 0x00000007000e7227 */ /* 0x000fc800078e00ff */
[----:B------:R-:W-:Y:S02]  /*60c0*/  IMAD.MOV R14, RZ, RZ, -R14 ;  /* 0x000000ffff0e7224 */ /* 0x000fe400078e0a0e */
[----:B------:R-:W-:Y:S02]  /*60d0*/  IMAD.MOV R2, RZ, RZ, -R2 ;  /* 0x000000ffff027224 */ /* 0x000fe400078e0a02 */
[C---:B------:R-:W-:Y:S02]  /*60e0*/  IMAD R7, R58.reuse, R14, R7 ;  /* 0x0000000e3a077224 */ /* 0x040fe400078e0207 */
[----:B------:R-:W-:Y:S02]  /*60f0*/  IMAD R4, R58, R2, R4 ;  /* 0x000000023a047224 */ /* 0x000fe400078e0204 */
[--C-:B------:R-:W-:Y:S01]  /*6100*/  @!P6 IMAD.IADD R10, R10, 0x1, -R58.reuse ;  /* 0x000000010a0ae824 */ /* 0x100fe200078e0a3a */
[----:B------:R-:W-:Y:S01]  /*6110*/  ISETP.GT.U32.AND P6, PT, R58, R7, PT ;  /* 0x000000073a00720c */ /* 0x000fe20003fc4070 */
[----:B------:R-:W-:Y:S01]  /*6120*/  @!P3 IMAD.IADD R12, R12, 0x1, -R58 ;  /* 0x000000010c0cb824 */ /* 0x000fe200078e0a3a */
[----:B------:R-:W-:-:S02]  /*6130*/  ISETP.GT.U32.AND P3, PT, R58, R4, PT ;  /* 0x000000043a00720c */ /* 0x000fc40003f64070 */
[----:B-----5:R-:W-:Y:S02]  /*6140*/  IABS R8, R28 ;  /* 0x0000001c00087213 */ /* 0x020fe40000000000 */
[----:B------:R-:W-:Y:S02]  /*6150*/  ISETP.GE.AND P2, PT, R57, RZ, PT ;  /* 0x000000ff3900720c */ /* 0x000fe40003f46270 */
[----:B------:R-:W-:Y:S01]  /*6160*/  ISETP.GE.AND P1, PT, R59, RZ, PT ;  /* 0x000000ff3b00720c */ /* 0x000fe20003f26270 */
[----:B------:R-:W-:Y:S01]  /*6170*/  IMAD.HI.U32 R24, R0, R8, RZ ;  /* 0x0000000800187227 */ /* 0x000fe200078e00ff */
[----:B------:R-:W-:-:S03]  /*6180*/  IABS R16, R48 ;  /* 0x0000003000107213 */ /* 0x000fc60000000000 */
[----:B------:R-:W-:Y:S02]  /*6190*/  IMAD.MOV R24, RZ, RZ, -R24 ;  /* 0x000000ffff187224 */ /* 0x000fe400078e0a18 */
[----:B------:R-:W-:Y:S02]  /*61a0*/  IMAD.MOV.U32 R11, RZ, RZ, R6 ;  /* 0x000000ffff0b7224 */ /* 0x000fe400078e0006 */
[--C-:B------:R-:W-:Y:S01]  /*61b0*/  @!P6 IMAD.IADD R7, R7, 0x1, -R58.reuse ;  /* 0x000000010707e824 */ /* 0x100fe200078e0a3a */
[----:B------:R-:W-:Y:S01]  /*61c0*/  ISETP.GT.U32.AND P6, PT, R58, R10, PT ;  /* 0x0000000a3a00720c */ /* 0x000fe20003fc4070 */
[----:B------:R-:W-:Y:S01]  /*61d0*/  @!P3 IMAD.IADD R4, R4, 0x1, -R58 ;  /* 0x000000010404b824 */ /* 0x000fe200078e0a3a */
[----:B------:R-:W-:Y:S01]  /*61e0*/  IABS R9, R46 ;  /* 0x0000002e00097213 */ /* 0x000fe20000000000 */
[----:B------:R-:W-:-:S04]  /*61f0*/  IMAD.HI.U32 R23, R0, R16, RZ ;  /* 0x0000001000177227 */ /* 0x000fc800078e00ff */
[C---:B------:R-:W-:Y:S02]  /*6200*/  IMAD R8, R58.reuse, R24, R8 ;  /* 0x000000183a087224 */ /* 0x040fe400078e0208 */
[----:B------:R-:W-:Y:S01]  /*6210*/  @!P2 IMAD.MOV R11, RZ, RZ, -R11 ;  /* 0x000000ffff0ba224 */ /* 0x000fe200078e0a0b */
[C---:B------:R-:W-:Y:S01]  /*6220*/  ISETP.GT.U32.AND P2, PT, R58.reuse, R4, PT ;  /* 0x000000043a00720c */ /* 0x040fe20003f44070 */
[----:B------:R-:W-:Y:S02]  /*6230*/  IMAD.MOV R23, RZ, RZ, -R23 ;  /* 0x000000ffff177224 */ /* 0x000fe400078e0a17 */
[----:B------:R-:W-:Y:S01]  /*6240*/  @!P1 IMAD.MOV R5, RZ, RZ, -R5 ;  /* 0x000000ffff059224 */ /* 0x000fe200078e0a05 */
[----:B------:R-:W-:Y:S01]  /*6250*/  ISETP.GT.U32.AND P3, PT, R58, R8, PT ;  /* 0x000000083a00720c */ /* 0x000fe20003f64070 */
[----:B------:R-:W-:Y:S02]  /*6260*/  IMAD.MOV.U32 R59, RZ, RZ, R50 ;  /* 0x000000ffff3b7224 */ /* 0x000fe400078e0032 */
[----:B------:R-:W-:Y:S01]  /*6270*/  IMAD.HI.U32 R18, R0, R9, RZ ;  /* 0x0000000900127227 */ /* 0x000fe200078e00ff */
[----:B------:R-:W4:Y:S03]  /*6280*/  LDL.LU R50, [R1+0x1ac] ;  /* 0x0001ac0001327983 */ /* 0x000f260000300800 */
[----:B------:R-:W-:Y:S01]  /*6290*/  IMAD R16, R58, R23, R16 ;  /* 0x000000173a107224 */ /* 0x000fe200078e0210 */
[----:B------:R0:W-:Y:S01]  /*62a0*/  STL [R1+0xc8], R11 ;  /* 0x0000c80b01007387 */ /* 0x0001e20000100800 */
[----:B------:R-:W-:-:S03]  /*62b0*/  IMAD.MOV R18, RZ, RZ, -R18 ;  /* 0x000000ffff127224 */ /* 0x000fc600078e0a12 */
[----:B------:R-:W5:Y:S01]  /*62c0*/  LDL.LU R57, [R1+0x1c0] ;  /* 0x0001c00001397983 */ /* 0x000f620000300800 */
[----:B------:R-:W-:-:S03]  /*62d0*/  @!P6 IMAD.IADD R10, R10, 0x1, -R58 ;  /* 0x000000010a0ae824 */ /* 0x000fc600078e0a3a */
[----:B------:R-:W-:Y:S01]  /*62e0*/  STL [R1+0xcc], R5 ;  /* 0x0000cc0501007387 */ /* 0x000fe20000100800 */
[C---:B------:R-:W-:Y:S01]  /*62f0*/  IMAD R9, R58.reuse, R18, R9 ;  /* 0x000000123a097224 */ /* 0x040fe200078e0209 */
[----:B------:R-:W-:Y:S02]  /*6300*/  ISETP.GT.U32.AND P6, PT, R58, R16, PT ;  /* 0x000000103a00720c */ /* 0x000fe40003fc4070 */
[----:B------:R-:W-:Y:S01]  /*6310*/  IABS R2, R56 ;  /* 0x0000003800027213 */ /* 0x000fe20000000000 */
[--C-:B------:R-:W-:Y:S01]  /*6320*/  @!P2 IMAD.IADD R4, R4, 0x1, -R58.reuse ;  /* 0x000000010404a824 */ /* 0x100fe200078e0a3a */
[----:B------:R-:W-:Y:S01]  /*6330*/  ISETP.GT.U32.AND P2, PT, R58, R9, PT ;  /* 0x000000093a00720c */ /* 0x000fe20003f44070 */
[----:B------:R-:W-:Y:S02]  /*6340*/  @!P3 IMAD.IADD R8, R8, 0x1, -R58 ;  /* 0x000000010808b824 */ /* 0x000fe400078e0a3a */
[----:B------:R-:W-:-:S03]  /*6350*/  IMAD.HI.U32 R14, R0, R2, RZ ;  /* 0x00000002000e7227 */ /* 0x000fc600078e00ff */
[----:B------:R-:W-:Y:S01]  /*6360*/  ISETP.GT.U32.AND P1, PT, R58, R8, PT ;  /* 0x000000083a00720c */ /* 0x000fe20003f24070 */
[----:B------:R-:W-:Y:S02]  /*6370*/  IMAD.MOV R14, RZ, RZ, -R14 ;  /* 0x000000ffff0e7224 */ /* 0x000fe400078e0a0e */
[----:B------:R-:W-:Y:S02]  /*6380*/  @!P6 IMAD.IADD R16, R16, 0x1, -R58 ;  /* 0x000000011010e824 */ /* 0x000fe400078e0a3a */
[----:B------:R-:W-:Y:S02]  /*6390*/  IMAD R2, R58, R14, R2 ;  /* 0x0000000e3a027224 */ /* 0x000fe400078e0202 */
[----:B0-----:R-:W-:Y:S02]  /*63a0*/  IMAD.MOV.U32 R11, RZ, RZ, R12 ;  /* 0x000000ffff0b7224 */ /* 0x001fe400078e000c */
[----:B------:R-:W-:Y:S01]  /*63b0*/  @!P2 IMAD.IADD R9, R9, 0x1, -R58 ;  /* 0x000000010909a824 */ /* 0x000fe200078e0a3a */
[----:B------:R-:W-:Y:S01]  /*63c0*/  ISETP.GE.AND P2, PT, R28, RZ, PT ;  /* 0x000000ff1c00720c */ /* 0x000fe20003f46270 */
[----:B------:R-:W-:-:S02]  /*63d0*/  @!P4 IMAD.MOV R11, RZ, RZ, -R11 ;  /* 0x000000ffff0bc224 */ /* 0x000fc400078e0a0b */
[----:B------:R-:W-:Y:S01]  /*63e0*/  @!P5 IMAD.MOV R10, RZ, RZ, -R10 ;  /* 0x000000ffff0ad224 */ /* 0x000fe200078e0a0a */
[----:B------:R-:W-:Y:S01]  /*63f0*/  ISETP.GT.U32.AND P3, PT, R58, R7, PT ;  /* 0x000000073a00720c */ /* 0x000fe20003f64070 */
[----:B------:R-:W-:Y:S01]  /*6400*/  @!P0 IMAD.MOV R4, RZ, RZ, -R4 ;  /* 0x000000ffff048224 */ /* 0x000fe200078e0a04 */
[----:B------:R-:W-:Y:S01]  /*6410*/  STL [R1+0xc4], R11 ;  /* 0x0000c40b01007387 */ /* 0x000fe20000100800 */
[----:B------:R-:W-:Y:S01]  /*6420*/  @!P1 IMAD.IADD R8, R8, 0x1, -R58 ;  /* 0x0000000108089824 */ /* 0x000fe200078e0a3a */
[----:B------:R-:W-:Y:S02]  /*6430*/  ISETP.GE.AND P1, PT, R44, RZ, PT ;  /* 0x000000ff2c00720c */ /* 0x000fe40003f26270 */
[----:B------:R-:W-:Y:S04]  /*6440*/  STL [R1+0xc0], R10 ;  /* 0x0000c00a01007387 */ /* 0x000fe80000100800 */
[----:B------:R0:W-:Y:S02]  /*6450*/  STL [R1+0xb8], R4 ;  /* 0x0000b80401007387 */ /* 0x0001e40000100800 */
[----:B0-----:R-:W-:-:S04]  /*6460*/  IMAD.MOV.U32 R4, RZ, RZ, R8 ;  /* 0x000000ffff047224 */ /* 0x001fc800078e0008 */
[----:B------:R-:W-:Y:S02]  /*6470*/  @!P2 IMAD.MOV R4, RZ, RZ, -R4 ;  /* 0x000000ffff04a224 */ /* 0x000fe400078e0a04 */
[----:B------:R-:W-:-:S04]  /*6480*/  @!P3 IMAD.IADD R7, R7, 0x1, -R58 ;  /* 0x000000010707b824 */ /* 0x000fc800078e0a3a */
[----:B------:R-:W-:-:S05]  /*6490*/  @!P1 IMAD.MOV R7, RZ, RZ, -R7 ;  /* 0x000000ffff079224 */ /* 0x000fca00078e0a07 */
[----:B------:R-:W-:Y:S04]  /*64a0*/  STL [R1+0xb4], R7 ;  /* 0x0000b40701007387 */ /* 0x000fe80000100800 */
[----:B------:R0:W-:Y:S01]  /*64b0*/  STL [R1+0xac], R4 ;  /* 0x0000ac0401007387 */ /* 0x0001e20000100800 */
[----:B------:R-:W-:-:S05]  /*64c0*/  IABS R6, R52 ;  /* 0x0000003400067213 */ /* 0x000fca0000000000 */
[----:B------:R-:W-:-:S04]  /*64d0*/  IMAD.MOV.U32 R5, RZ, RZ, R6 ;  /* 0x000000ffff057224 */ /* 0x000fc800078e0006 */
[----:B------:R-:W-:-:S04]  /*64e0*/  IMAD.HI.U32 R18, R0, R5, RZ ;  /* 0x0000000500127227 */ /* 0x000fc800078e00ff */
[----:B------:R-:W-:-:S04]  /*64f0*/  IMAD.MOV R18, RZ, RZ, -R18 ;  /* 0x000000ffff127224 */ /* 0x000fc800078e0a12 */
[----:B------:R-:W-:-:S05]  /*6500*/  IMAD R5, R58, R18, R5 ;  /* 0x000000123a057224 */ /* 0x000fca00078e0205 */
[----:B------:R-:W-:-:S13]  /*6510*/  ISETP.GT.U32.AND P6, PT, R58, R5, PT ;  /* 0x000000053a00720c */ /* 0x000fda0003fc4070 */
[----:B------:R-:W-:Y:S01]  /*6520*/  @!P6 IMAD.IADD R5, R5, 0x1, -R58 ;  /* 0x000000010505e824 */ /* 0x000fe200078e0a3a */
[----:B---3--:R-:W-:-:S05]  /*6530*/  IABS R14, R55 ;  /* 0x00000037000e7213 */ /* 0x008fca0000000000 */
[----:B------:R-:W-:-:S04]  /*6540*/  IMAD.HI.U32 R27, R0, R14, RZ ;  /* 0x0000000e001b7227 */ /* 0x000fc800078e00ff */
[----:B------:R-:W-:-:S04]  /*6550*/  IMAD.MOV R27, RZ, RZ, -R27 ;  /* 0x000000ffff1b7224 */ /* 0x000fc800078e0a1b */
[C---:B------:R-:W-:Y:S01]  /*6560*/  IMAD R14, R58.reuse, R27, R14 ;  /* 0x0000001b3a0e7224 */ /* 0x040fe200078e020e */
[----:B------:R-:W-:-:S04]  /*6570*/  ISETP.GT.U32.AND P0, PT, R58, R5, PT ;  /* 0x000000053a00720c */ /* 0x000fc80003f04070 */
[----:B------:R-:W-:-:S09]  /*6580*/  ISETP.GT.U32.AND P2, PT, R58, R14, PT ;  /* 0x0000000e3a00720c */ /* 0x000fd20003f44070 */
[--C-:B------:R-:W-:Y:S01]  /*6590*/  @!P0 IMAD.IADD R5, R5, 0x1, -R58.reuse ;  /* 0x0000000105058824 */ /* 0x100fe200078e0a3a */
[----:B------:R-:W-:Y:S02]  /*65a0*/  ISETP.GE.AND P0, PT, R52, RZ, PT ;  /* 0x000000ff3400720c */ /* 0x000fe40003f06270 */
[----:B------:R-:W3:Y:S01]  /*65b0*/  LDL.LU R52, [R1+0x1c8] ;  /* 0x0001c80001347983 */ /* 0x000ee20000300800 */
[----:B------:R-:W-:Y:S01]  /*65c0*/  @!P2 IMAD.IADD R14, R14, 0x1, -R58 ;  /* 0x000000010e0ea824 */ /* 0x000fe200078e0a3a */
[----:B------:R-:W-:Y:S02]  /*65d0*/  ISETP.GE.AND P2, PT, R55, RZ, PT ;  /* 0x000000ff3700720c */ /* 0x000fe40003f46270 */
[----:B------:R-:W3:Y:S01]  /*65e0*/  LDL.LU R55, [R1+0x1cc] ;  /* 0x0001cc0001377983 */ /* 0x000ee20000300800 */
[----:B------:R-:W-:Y:S02]  /*65f0*/  ISETP.GT.U32.AND P3, PT, R58, R2, PT ;  /* 0x000000023a00720c */ /* 0x000fe40003f64070 */
[----:B--2---:R-:W-:-:S02]  /*6600*/  IABS R23, R53 ;  /* 0x0000003500177213 */ /* 0x004fc40000000000 */
[C---:B------:R-:W-:Y:S02]  /*6610*/  ISETP.GT.U32.AND P4, PT, R58.reuse, R16, PT ;  /* 0x000000103a00720c */ /* 0x040fe40003f84070 */
[----:B------:R-:W-:Y:S01]  /*6620*/  ISETP.GT.U32.AND P5, PT, R58, R9, PT ;  /* 0x000000093a00720c */ /* 0x000fe20003fa4070 */
[----:B------:R-:W-:-:S04]  /*6630*/  IMAD.HI.U32 R18, R0, R23, RZ ;  /* 0x0000001700127227 */ /* 0x000fc800078e00ff */
[----:B------:R-:W-:Y:S02]  /*6640*/  IMAD.MOV R18, RZ, RZ, -R18 ;  /* 0x000000ffff127224 */ /* 0x000fe400078e0a12 */
[--C-:B------:R-:W-:Y:S01]  /*6650*/  @!P3 IMAD.IADD R2, R2, 0x1, -R58.reuse ;  /* 0x000000010202b824 */ /* 0x100fe200078e0a3a */
[----:B------:R-:W-:Y:S01]  /*6660*/  ISETP.GE.AND P3, PT, R48, RZ, PT ;  /* 0x000000ff3000720c */ /* 0x000fe20003f66270 */
[----:B------:R-:W-:Y:S02]  /*6670*/  IMAD R18, R58, R18, R23 ;  /* 0x000000123a127224 */ /* 0x000fe400078e0217 */
[--C-:B------:R-:W-:Y:S01]  /*6680*/  @!P4 IMAD.IADD R16, R16, 0x1, -R58.reuse ;  /* 0x000000011010c824 */ /* 0x100fe200078e0a3a */
[----:B------:R-:W-:Y:S01]  /*6690*/  ISETP.GE.AND P4, PT, R46, RZ, PT ;  /* 0x000000ff2e00720c */ /* 0x000fe20003f86270 */
[----:B------:R-:W-:Y:S01]  /*66a0*/  @!P5 IMAD.IADD R9, R9, 0x1, -R58 ;  /* 0x000000010909d824 */ /* 0x000fe200078e0a3a */
[----:B------:R-:W-:Y:S01]  /*66b0*/  ISETP.GT.U32.AND P1, PT, R58, R18, PT ;  /* 0x000000123a00720c */ /* 0x000fe20003f24070 */
[----:B------:R-:W-:-:S02]  /*66c0*/  IMAD.MOV.U32 R8, RZ, RZ, R16 ;  /* 0x000000ffff087224 */ /* 0x000fc400078e0010 */
[----:B0-----:R-:W-:-:S04]  /*66d0*/  IMAD.MOV.U32 R4, RZ, RZ, R9 ;  /* 0x000000ffff047224 */ /* 0x001fc800078e0009 */
[----:B------:R-:W-:-:S04]  /*66e0*/  @!P3 IMAD.MOV R8, RZ, RZ, -R8 ;  /* 0x000000ffff08b224 */ /* 0x000fc800078e0a08 */
[----:B------:R-:W-:Y:S01]  /*66f0*/  @!P4 IMAD.MOV R4, RZ, RZ, -R4 ;  /* 0x000000ffff04c224 */ /* 0x000fe200078e0a04 */
[----:B------:R0:W-:Y:S01]  /*6700*/  STL [R1+0xa4], R8 ;  /* 0x0000a40801007387 */ /* 0x0001e20000100800 */
[----:B------:R-:W-:Y:S01]  /*6710*/  @!P1 IMAD.IADD R18, R18, 0x1, -R58 ;  /* 0x0000000112129824 */ /* 0x000fe200078e0a3a */
[----:B------:R-:W-:Y:S02]  /*6720*/  ISETP.GE.AND P1, PT, R53, RZ, PT ;  /* 0x000000ff3500720c */ /* 0x000fe40003f26270 */
[----:B------:R1:W-:Y:S04]  /*6730*/  STL [R1+0xa0], R4 ;  /* 0x0000a00401007387 */ /* 0x0003e80000100800 */
[----:B------:R-:W2:Y:S01]  /*6740*/  LDL.LU R53, [R1+0x1e0] ;  /* 0x0001e00001357983 */ /* 0x000ea20000300800 */
[----:B------:R-:W-:-:S13]  /*6750*/  ISETP.GT.U32.AND P6, PT, R58, R2, PT ;  /* 0x000000023a00720c */ /* 0x000fda0003fc4070 */
[----:B------:R-:W-:Y:S01]  /*6760*/  @!P6 IMAD.IADD R2, R2, 0x1, -R58 ;  /* 0x000000010202e824 */ /* 0x000fe200078e0a3a */
[----:B------:R-:W-:Y:S02]  /*6770*/  ISETP.GE.AND P6, PT, R56, RZ, PT ;  /* 0x000000ff3800720c */ /* 0x000fe40003fc6270 */
[----:B----4-:R-:W-:-:S11]  /*6780*/  IABS R6, R50 ;  /* 0x0000003200067213 */ /* 0x010fd60000000000 */
[----:B------:R-:W-:Y:S01]  /*6790*/  @!P6 IMAD.MOV R2, RZ, RZ, -R2 ;  /* 0x000000ffff02e224 */ /* 0x000fe200078e0a02 */
[----:B------:R-:W-:-:S04]  /*67a0*/  ISETP.GE.AND P6, PT, R50, RZ, PT ;  /* 0x000000ff3200720c */ /* 0x000fc80003fc6270 */
[----:B------:R4:W-:Y:S04]  /*67b0*/  STL [R1+0x9c], R2 ;  /* 0x00009c0201007387 */ /* 0x0009e80000100800 */
[----:B------:R-:W2:Y:S01]  /*67c0*/  LDL.LU R50, [R1+0x1e4] ;  /* 0x0001e40001327983 */ /* 0x000ea20000300800 */
[C---:B------:R-:W-:Y:S02]  /*67d0*/  ISETP.GT.U32.AND P4, PT, R58.reuse, R14, PT ;  /* 0x0000000e3a00720c */ /* 0x040fe40003f84070 */
[----:B------:R-:W-:Y:S01]  /*67e0*/  ISETP.GT.U32.AND P3, PT, R58, R18, PT ;  /* 0x000000123a00720c */ /* 0x000fe20003f64070 */
[----:B0-----:R-:W-:Y:S01]  /*67f0*/  IMAD.MOV.U32 R8, RZ, RZ, R5 ;  /* 0x000000ffff087224 */ /* 0x001fe200078e0005 */
[----:B-1----:R-:W-:-:S03]  /*6800*/  IABS R4, R59 ;  /* 0x0000003b00047213 */ /* 0x002fc60000000000 */
[----:B------:R-:W-:Y:S02]  /*6810*/  @!P0 IMAD.MOV R8, RZ, RZ, -R8 ;  /* 0x000000ffff088224 */ /* 0x000fe400078e0a08 */
[----:B------:R-:W-:-:S04]  /*6820*/  IMAD.MOV.U32 R5, RZ, RZ, R4 ;  /* 0x000000ffff057224 */ /* 0x000fc800078e0004 */
[--C-:B------:R-:W-:Y:S01]  /*6830*/  @!P4 IMAD.IADD R14, R14, 0x1, -R58.reuse ;  /* 0x000000010e0ec824 */ /* 0x100fe200078e0a3a */
[----:B------:R0:W-:Y:S01]  /*6840*/  STL [R1+0x88], R8 ;  /* 0x0000880801007387 */ /* 0x0001e20000100800 */
[----:B----4-:R-:W-:Y:S01]  /*6850*/  IMAD.HI.U32 R2, R0, R5, RZ ;  /* 0x0000000500027227 */ /* 0x010fe200078e00ff */
[----:B------:R-:W-:Y:S02]  /*6860*/  ISETP.GE.AND P4, PT, R59, RZ, PT ;  /* 0x000000ff3b00720c */ /* 0x000fe40003f86270 */
[----:B------:R-:W4:Y:S01]  /*6870*/  LDL.LU R59, [R1+0x1e8] ;  /* 0x0001e800013b7983 */ /* 0x000f220000300800 */
[----:B------:R-:W-:Y:S02]  /*6880*/  @!P3 IMAD.IADD R18, R18, 0x1, -R58 ;  /* 0x000000011212b824 */ /* 0x000fe400078e0a3a */
[----:B0-----:R-:W-:Y:S02]  /*6890*/  IMAD.MOV.U32 R8, RZ, RZ, R14 ;  /* 0x000000ffff087224 */ /* 0x001fe400078e000e */
[----:B------:R-:W-:-:S02]  /*68a0*/  IMAD.MOV R2, RZ, RZ, -R2 ;  /* 0x000000ffff027224 */ /* 0x000fc400078e0a02 */
[----:B------:R-:W-:Y:S02]  /*68b0*/  IMAD.MOV.U32 R42, RZ, RZ, R18 ;  /* 0x000000ffff2a7224 */ /* 0x000fe400078e0012 */
[----:B------:R-:W-:Y:S02]  /*68c0*/  @!P2 IMAD.MOV R8, RZ, RZ, -R8 ;  /* 0x000000ffff08a224 */ /* 0x000fe400078e0a08 */
[----:B------:R-:W-:Y:S02]  /*68d0*/  IMAD R5, R58, R2, R5 ;  /* 0x000000023a057224 */ /* 0x000fe400078e0205 */
[----:B------:R-:W-:Y:S01]  /*68e0*/  @!P1 IMAD.MOV R42, RZ, RZ, -R42 ;  /* 0x000000ffff2a9224 */ /* 0x000fe200078e0a2a */
[----:B------:R0:W-:Y:S01]  /*68f0*/  STL [R1+0x74], R8 ;  /* 0x0000740801007387 */ /* 0x0001e20000100800 */
[----:B------:R-:W-:-:S04]  /*6900*/  IMAD.HI.U32 R24, R0, R6, RZ ;  /* 0x0000000600187227 */ /* 0x000fc800078e00ff */
[----:B------:R-:W-:-:S04]  /*6910*/  IMAD.MOV R24, RZ, RZ, -R24 ;  /* 0x000000ffff187224 */ /* 0x000fc800078e0a18 */
[----:B------:R-:W-:-:S05]  /*6920*/  IMAD R6, R58, R24, R6 ;  /* 0x000000183a067224 */ /* 0x000fca00078e0206 */
[----:B------:R-:W-:Y:S02]  /*6930*/  ISETP.GT.U32.AND P5, PT, R58, R6, PT ;  /* 0x000000063a00720c */ /* 0x000fe40003fa4070 */
[----:B-----5:R-:W-:-:S11]  /*6940*/  IABS R23, R57 ;  /* 0x0000003900177213 */ /* 0x020fd60000000000 */
[----:B------:R-:W-:Y:S02]  /*6950*/  @!P5 IMAD.IADD R6, R6, 0x1, -R58 ;  /* 0x000000010606d824 */ /* 0x000fe400078e0a3a */
[----:B------:R-:W-:-:S03]  /*6960*/  IMAD.HI.U32 R7, R0, R23, RZ ;  /* 0x0000001700077227 */ /* 0x000fc600078e00ff */
[----:B------:R-:W-:Y:S01]  /*6970*/  ISETP.GT.U32.AND P5, PT, R58, R6, PT ;  /* 0x000000063a00720c */ /* 0x000fe20003fa4070 */
[----:B------:R-:W-:-:S04]  /*6980*/  IMAD.MOV R7, RZ, RZ, -R7 ;  /* 0x000000ffff077224 */ /* 0x000fc800078e0a07 */
[----:B------:R-:W-:-:S05]  /*6990*/  IMAD R7, R58, R7, R23 ;  /* 0x000000073a077224 */ /* 0x000fca00078e0217 */
[----:B------:R-:W-:-:S03]  /*69a0*/  ISETP.GT.U32.AND P0, PT, R58, R7, PT ;  /* 0x000000073a00720c */ /* 0x000fc60003f04070 */
[----:B------:R-:W-:-:S04]  /*69b0*/  @!P5 IMAD.IADD R6, R6, 0x1, -R58 ;  /* 0x000000010606d824 */ /* 0x000fc800078e0a3a */
[----:B------:R-:W-:Y:S01]  /*69c0*/  @!P6 IMAD.MOV R6, RZ, RZ, -R6 ;  /* 0x000000ffff06e224 */ /* 0x000fe200078e0a06 */
[----:B------:R-:W-:-:S05]  /*69d0*/  ISETP.GE.AND P3, PT, R57, RZ, PT ;  /* 0x000000ff3900720c */ /* 0x000fca0003f66270 */
[----:B------:R-:W-:-:S05]  /*69e0*/  @!P0 IMAD.IADD R7, R7, 0x1, -R58 ;  /* 0x0000000107078824 */ /* 0x000fca00078e0a3a */
[----:B------:R-:W-:Y:S02]  /*69f0*/  ISETP.GT.U32.AND P0, PT, R58, R7, PT ;  /* 0x000000073a00720c */ /* 0x000fe40003f04070 */
[----:B---3--:R-:W-:Y:S02]  /*6a00*/  ISETP.GE.AND P1, PT, R55, RZ, PT ;  /* 0x000000ff3700720c */ /* 0x008fe40003f26270 */
[----:B------:R-:W-:Y:S02]  /*6a10*/  IABS R2, R55 ;  /* 0x0000003700027213 */ /* 0x000fe40000000000 */
[----:B------:R-:W3:Y:S04]  /*6a20*/  LDL.LU R55, [R1+0x1ec] ;  /* 0x0001ec0001377983 */ /* 0x000ee80000300800 */
[----:B------:R-:W5:Y:S04]  /*6a30*/  LDL.LU R28, [R1+0x1f0] ;  /* 0x0001f000011c7983 */ /* 0x000f680000300800 */
[----:B------:R1:W-:Y:S04]  /*6a40*/  STL [R1+0x80], R6 ;  /* 0x0000800601007387 */ /* 0x0003e80000100800 */
[----:B------:R-:W3:Y:S04]  /*6a50*/  LDL.LU R48, [R1+0x1f4] ;  /* 0x0001f40001307983 */ /* 0x000ee80000300800 */
[----:B------:R-:W3:Y:S01]  /*6a60*/  LDL.LU R57, [R1+0x1f8] ;  /* 0x0001f80001397983 */ /* 0x000ee20000300800 */
[----:B------:R-:W-:Y:S01]  /*6a70*/  @!P0 IMAD.IADD R7, R7, 0x1, -R58 ;  /* 0x0000000107078824 */ /* 0x000fe200078e0a3a */
[----:B------:R-:W-:-:S02]  /*6a80*/  IABS R4, R52 ;  /* 0x0000003400047213 */ /* 0x000fc40000000000 */
[----:B------:R-:W-:Y:S02]  /*6a90*/  ISETP.GE.AND P5, PT, R52, RZ, PT ;  /* 0x000000ff3400720c */ /* 0x000fe40003fa6270 */
[----:B------:R-:W3:Y:S01]  /*6aa0*/  LDL.LU R52, [R1+0x1fc] ;  /* 0x0001fc0001347983 */ /* 0x000ee20000300800 */
[----:B------:R-:W-:-:S04]  /*6ab0*/  IMAD.MOV.U32 R11, RZ, RZ, R7 ;  /* 0x000000ffff0b7224 */ /* 0x000fc800078e0007 */
[----:B------:R-:W-:-:S05]  /*6ac0*/  @!P3 IMAD.MOV R11, RZ, RZ, -R11 ;  /* 0x000000ffff0bb224 */ /* 0x000fca00078e0a0b */
[----:B------:R4:W-:Y:S04]  /*6ad0*/  STL [R1+0x90], R11 ;  /* 0x0000900b01007387 */ /* 0x0009e80000100800 */
[----:B------:R-:W3:Y:S01]  /*6ae0*/  LDL.LU R46, [R1+0x200] ;  /* 0x00020000012e7983 */ /* 0x000ee20000300800 */
[----:B--2---:R-:W-:Y:S02]  /*6af0*/  ISETP.GE.AND P6, PT, R53, RZ, PT ;  /* 0x000000ff3500720c */ /* 0x004fe40003fc6270 */
[----:B0-----:R-:W-:Y:S02]  /*6b00*/  IABS R8, R53 ;  /* 0x0000003500087213 */ /* 0x001fe40000000000 */
[----:B------:R-:W2:Y:S01]  /*6b10*/  LDL.LU R53, [R1+0x204] ;  /* 0x0002040001357983 */ /* 0x000ea20000300800 */
[----:B------:R-:W-:-:S04]  /*6b20*/  IMAD.HI.U32 R9, R0, R4, RZ ;  /* 0x0000000400097227 */ /* 0x000fc800078e00ff */
[----:B------:R-:W-:-:S04]  /*6b30*/  IMAD.MOV R9, RZ, RZ, -R9 ;  /* 0x000000ffff097224 */ /* 0x000fc800078e0a09 */
[C---:B------:R-:W-:Y:S01]  /*6b40*/  IMAD R4, R58.reuse, R9, R4 ;  /* 0x000000093a047224 */ /* 0x040fe200078e0204 */
[----:B------:R-:W-:-:S04]  /*6b50*/  ISETP.GT.U32.AND P2, PT, R58, R5, PT ;  /* 0x000000053a00720c */ /* 0x000fc80003f44070 */
[----:B------:R-:W-:-:S09]  /*6b60*/  ISETP.GT.U32.AND P0, PT, R58, R4, PT ;  /* 0x000000043a00720c */ /* 0x000fd20003f04070 */
[----:B------:R-:W-:-:S04]  /*6b70*/  @!P2 IMAD.IADD R5, R5, 0x1, -R58 ;  /* 0x000000010505a824 */ /* 0x000fc800078e0a3a */
[----:B------:R-:W-:Y:S01]  /*6b80*/  @!P0 IMAD.IADD R4, R4, 0x1, -R58 ;  /* 0x0000000104048824 */ /* 0x000fe200078e0a3a */
[----:B-1----:R-:W-:-:S04]  /*6b90*/  IABS R6, R50 ;  /* 0x0000003200067213 */ /* 0x002fc80000000000 */
[C---:B------:R-:W-:Y:S02]  /*6ba0*/  ISETP.GT.U32.AND P0, PT, R58.reuse, R4, PT ;  /* 0x000000043a00720c */ /* 0x040fe40003f04070 */
[----:B------:R-:W-:Y:S01]  /*6bb0*/  ISETP.GT.U32.AND P2, PT, R58, R5, PT ;  /* 0x000000053a00720c */ /* 0x000fe20003f44070 */
[----:B------:R-:W-:-:S04]  /*6bc0*/  IMAD.HI.U32 R10, R0, R6, RZ ;  /* 0x00000006000a7227 */ /* 0x000fc800078e00ff */
[----:B------:R-:W-:Y:S02]  /*6bd0*/  IMAD.MOV R7, RZ, RZ, -R10 ;  /* 0x000000ffff077224 */ /* 0x000fe400078e0a0a */
[----:B------:R-:W-:-:S04]  /*6be0*/  IMAD.HI.U32 R12, R0, R2, RZ ;  /* 0x00000002000c7227 */ /* 0x000fc800078e00ff */
[----:B------:R-:W-:Y:S02]  /*6bf0*/  IMAD R7, R58, R7, R6 ;  /* 0x000000073a077224 */ /* 0x000fe400078e0206 */
[----:B------:R-:W-:Y:S02]  /*6c00*/  @!P0 IMAD.IADD R4, R4, 0x1, -R58 ;  /* 0x0000000104048824 */ /* 0x000fe400078e0a3a */
[----:B------:R-:W-:Y:S01]  /*6c10*/  IMAD.MOV R12, RZ, RZ, -R12 ;  /* 0x000000ffff0c7224 */ /* 0x000fe200078e0a0c */
[C---:B------:R-:W-:Y:S01]  /*6c20*/  ISETP.GT.U32.AND P0, PT, R58.reuse, R7, PT ;  /* 0x000000073a00720c */ /* 0x040fe20003f04070 */
[----:B------:R-:W-:Y:S02]  /*6c30*/  @!P2 IMAD.IADD R5, R5, 0x1, -R58 ;  /* 0x000000010505a824 */ /* 0x000fe400078e0a3a */
[----:B------:R-:W-:Y:S01]  /*6c40*/  IMAD R2, R58, R12, R2 ;  /* 0x0000000c3a027224 */ /* 0x000fe200078e0202 */
[----:B----4-:R-:W-:Y:S01]  /*6c50*/  IABS R12, R59 ;  /* 0x0000003b000c7213 */ /* 0x010fe20000000000 */
[----:B------:R-:W-:-:S04]  /*6c60*/  IMAD.MOV.U32 R10, RZ, RZ, R5 ;  /* 0x000000ffff0a7224 */ /* 0x000fc800078e0005 */
[----:B------:R-:W-:Y:S02]  /*6c70*/  @!P4 IMAD.MOV R10, RZ, RZ, -R10 ;  /* 0x000000ffff0ac224 */ /* 0x000fe400078e0a0a */
[----:B------:R-:W-:Y:S01]  /*6c80*/  IMAD.HI.U32 R6, R0, R12, RZ ;  /* 0x0000000c00067227 */ /* 0x000fe200078e00ff */
[----:B------:R-:W-:Y:S02]  /*6c90*/  ISETP.GE.AND P3, PT, R50, RZ, PT ;  /* 0x000000ff3200720c */ /* 0x000fe40003f66270 */
[----:B------:R0:W-:Y:S01]  /*6ca0*/  STL [R1+0x94], R10 ;  /* 0x0000940a01007387 */ /* 0x0001e20000100800 */
[----:B------:R-:W-:Y:S02]  /*6cb0*/  @!P0 IMAD.IADD R7, R7, 0x1, -R58 ;  /* 0x0000000107078824 */ /* 0x000fe400078e0a3a */
[----:B------:R-:W-:Y:S01]  /*6cc0*/  IMAD.MOV R6, RZ, RZ, -R6 ;  /* 0x000000ffff067224 */ /* 0x000fe200078e0a06 */
[----:B------:R-:W4:Y:S02]  /*6cd0*/  LDL.LU R56, [R1+0x208] ;  /* 0x0002080001387983 */ /* 0x000f240000300800 */
[C---:B------:R-:W-:Y:S01]  /*6ce0*/  ISETP.GT.U32.AND P0, PT, R58.reuse, R7, PT ;  /* 0x000000073a00720c */ /* 0x040fe20003f04070 */
[----:B------:R-:W-:-:S02]  /*6cf0*/  IMAD R12, R58, R6, R12 ;  /* 0x000000063a0c7224 */ /* 0x000fc400078e020c */
[----:B------:R-:W-:Y:S01]  /*6d00*/  IMAD.HI.U32 R9, R0, R8, RZ ;  /* 0x0000000800097227 */ /* 0x000fe200078e00ff */
[----:B------:R-:W-:-:S03]  /*6d10*/  ISETP.GT.U32.AND P2, PT, R58, R2, PT ;  /* 0x000000023a00720c */ /* 0x000fc60003f44070 */
[----:B------:R-:W-:-:S06]  /*6d20*/  IMAD.MOV R9, RZ, RZ, -R9 ;  /* 0x000000ffff097224 */ /* 0x000fcc00078e0a09 */
[----:B------:R-:W-:Y:S02]  /*6d30*/  @!P0 IMAD.IADD R7, R7, 0x1, -R58 ;  /* 0x0000000107078824 */ /* 0x000fe400078e0a3a */
[----:B------:R-:W-:Y:S02]  /*6d40*/  IMAD R8, R58, R9, R8 ;  /* 0x000000093a087224 */ /* 0x000fe400078e0208 */
[----:B------:R-:W-:-:S04]  /*6d50*/  IMAD.MOV.U32 R9, RZ, RZ, R4 ;  /* 0x000000ffff097224 */ /* 0x000fc800078e0004 */
[----:B------:R-:W-:Y:S02]  /*6d60*/  @!P5 IMAD.MOV R9, RZ, RZ, -R9 ;  /* 0x000000ffff09d224 */ /* 0x000fe400078e0a09 */
[----:B------:R-:W-:Y:S01]  /*6d70*/  @!P2 IMAD.IADD R2, R2, 0x1, -R58 ;  /* 0x000000010202a824 */ /* 0x000fe200078e0a3a */
[----:B------:R-:W-:Y:S02]  /*6d80*/  ISETP.GE.AND P2, PT, R59, RZ, PT ;  /* 0x000000ff3b00720c */ /* 0x000fe40003f46270 */
[----:B------:R1:W-:Y:S04]  /*6d90*/  STL [R1+0x8c], R9 ;  /* 0x00008c0901007387 */ /* 0x0003e80000100800 */
[----:B------:R-:W4:Y:S01]  /*6da0*/  LDL.LU R59, [R1+0x20c] ;  /* 0x00020c00013b7983 */ /* 0x000f220000300800 */
[----:B------:R-:W-:-:S13]  /*6db0*/  ISETP.GT.U32.AND P4, PT, R58, R8, PT ;  /* 0x000000083a00720c */ /* 0x000fda0003f84070 */
[----:B------:R-:W-:Y:S01]  /*6dc0*/  @!P4 IMAD.IADD R8, R8, 0x1, -R58 ;  /* 0x000000010808c824 */ /* 0x000fe200078e0a3a */
[----:B------:R-:W-:-:S04]  /*6dd0*/  ISETP.GT.U32.AND P4, PT, R58, R2, PT ;  /* 0x000000023a00720c */ /* 0x000fc80003f84070 */
[----:B------:R-:W-:-:S09]  /*6de0*/  ISETP.GT.U32.AND P5, PT, R58, R8, PT ;  /* 0x000000083a00720c */ /* 0x000fd20003fa4070 */
[----:B------:R-:W-:Y:S01]  /*6df0*/  @!P4 IMAD.IADD R2, R2, 0x1, -R58 ;  /* 0x000000010202c824 */ /* 0x000fe200078e0a3a */
[----:B------:R-:W-:-:S03]  /*6e00*/  ISETP.GT.U32.AND P4, PT, R58, R12, PT ;  /* 0x0000000c3a00720c */ /* 0x000fc60003f84070 */
[----:B------:R-:W-:Y:S02]  /*6e10*/  @!P5 IMAD.IADD R8, R8, 0x1, -R58 ;  /* 0x000000010808d824 */ /* 0x000fe400078e0a3a */
[----:B------:R-:W-:-:S08]  /*6e20*/  IMAD.MOV.U32 R11, RZ, RZ, R2 ;  /* 0x000000ffff0b7224 */ /* 0x000fd000078e0002 */
[----:B------:R-:W-:Y:S01]  /*6e30*/  @!P4 IMAD.IADD R12, R12, 0x1, -R58 ;  /* 0x000000010c0cc824 */ /* 0x000fe200078e0a3a */
[----:B-----5:R-:W-:-:S05]  /*6e40*/  IABS R50, R28 ;  /* 0x0000001c00327213 */ /* 0x020fca0000000000 */
[----:B------:R-:W-:-:S04]  /*6e50*/  IMAD.HI.U32 R6, R0, R50, RZ ;  /* 0x0000003200067227 */ /* 0x000fc800078e00ff */
[----:B------:R-:W-:-:S04]  /*6e60*/  IMAD.MOV R6, RZ, RZ, -R6 ;  /* 0x000000ffff067224 */ /* 0x000fc800078e0a06 */
[----:B------:R-:W-:-:S05]  /*6e70*/  IMAD R50, R58, R6, R50 ;  /* 0x000000063a327224 */ /* 0x000fca00078e0232 */
[----:B------:R-:W-:Y:S02]  /*6e80*/  ISETP.GT.U32.AND P0, PT, R58, R50, PT ;  /* 0x000000323a00720c */ /* 0x000fe40003f04070 */
[----:B---3--:R-:W-:-:S11]  /*6e90*/  IABS R18, R55 ;  /* 0x0000003700127213 */ /* 0x008fd60000000000 */
[----:B------:R-:W-:Y:S01]  /*6ea0*/  @!P0 IMAD.IADD R50, R50, 0x1, -R58 ;  /* 0x0000000132328824 */ /* 0x000fe200078e0a3a */
[----:B------:R-:W-:Y:S02]  /*6eb0*/  ISETP.GE.AND P0, PT, R55, RZ, PT ;  /* 0x000000ff3700720c */ /* 0x000fe40003f06270 */
[----:B------:R-:W3:Y:S01]  /*6ec0*/  LDL.LU R55, [R1+0x210] ;  /* 0x0002100001377983 */ /* 0x000ee20000300800 */
[----:B------:R-:W-:Y:S01]  /*6ed0*/  IMAD.HI.U32 R5, R0, R18, RZ ;  /* 0x0000001200057227 */ /* 0x000fe200078e00ff */
[----:B------:R-:W-:-:S03]  /*6ee0*/  IABS R14, R48 ;  /* 0x00000030000e7213 */ /* 0x000fc60000000000 */
[----:B------:R-:W-:Y:S02]  /*6ef0*/  IMAD.MOV R5, RZ, RZ, -R5 ;  /* 0x000000ffff057224 */ /* 0x000fe400078e0a05 */
[----:B------:R-:W-:-:S04]  /*6f00*/  IMAD.HI.U32 R4, R0, R14, RZ ;  /* 0x0000000e00047227 */ /* 0x000fc800078e00ff */
[----:B------:R-:W-:Y:S01]  /*6f10*/  IMAD R18, R58, R5, R18 ;  /* 0x000000053a127224 */ /* 0x000fe200078e0212 */
[----:B------:R-:W-:Y:S01]  /*6f20*/  IABS R5, R57 ;  /* 0x0000003900057213 */ /* 0x000fe20000000000 */
[----:B------:R-:W-:-:S03]  /*6f30*/  IMAD.MOV R4, RZ, RZ, -R4 ;  /* 0x000000ffff047224 */ /* 0x000fc600078e0a04 */
[C---:B------:R-:W-:Y:S01]  /*6f40*/  ISETP.GT.U32.AND P5, PT, R58.reuse, R18, PT ;  /* 0x000000123a00720c */ /* 0x040fe20003fa4070 */
[----:B------:R-:W-:Y:S02]  /*6f50*/  IMAD R14, R58, R4, R14 ;  /* 0x000000043a0e7224 */ /* 0x000fe400078e020e */
[----:B------:R-:W-:-:S04]  /*6f60*/  IMAD.HI.U32 R4, R0, R5, RZ ;  /* 0x0000000500047227 */ /* 0x000fc800078e00ff */
[----:B------:R-:W-:Y:S01]  /*6f70*/  IMAD.MOV R4, RZ, RZ, -R4 ;  /* 0x000000ffff047224 */ /* 0x000fe200078e0a04 */
[----:B------:R-:W-:-:S03]  /*6f80*/  ISETP.GT.U32.AND P4, PT, R58, R14, PT ;  /* 0x0000000e3a00720c */ /* 0x000fc60003f84070 */
[----:B------:R-:W-:Y:S01]  /*6f90*/  IMAD R5, R58, R4, R5 ;  /* 0x000000043a057224 */ /* 0x000fe200078e0205 */
[----:B0-----:R-:W-:Y:S01]  /*6fa0*/  IABS R10, R52 ;  /* 0x00000034000a7213 */ /* 0x001fe20000000000 */
[----:B------:R-:W-:Y:S02]  /*6fb0*/  @!P5 IMAD.IADD R18, R18, 0x1, -R58 ;  /* 0x000000011212d824 */ /* 0x000fe400078e0a3a */
[----:B------:R-:W-:Y:S01]  /*6fc0*/  @!P1 IMAD.MOV R11, RZ, RZ, -R11 ;  /* 0x000000ffff0b9224 */ /* 0x000fe200078e0a0b */
[----:B------:R-:W-:Y:S01]  /*6fd0*/  ISETP.GT.U32.AND P5, PT, R58, R5, PT ;  /* 0x000000053a00720c */ /* 0x000fe20003fa4070 */
[----:B------:R-:W-:Y:S01]  /*6fe0*/  IMAD.HI.U32 R16, R0, R10, RZ ;  /* 0x0000000a00107227 */ /* 0x000fe200078e00ff */
[----:B------:R-:W-:-:S03]  /*6ff0*/  ISETP.GT.U32.AND P1, PT, R58, R12, PT ;  /* 0x0000000c3a00720c */ /* 0x000fc60003f24070 */
[----:B------:R-:W-:Y:S02]  /*7000*/  IMAD.MOV R16, RZ, RZ, -R16 ;  /* 0x000000ffff107224 */ /* 0x000fe400078e0a10 */
[----:B------:R-:W-:Y:S01]  /*7010*/  @!P4 IMAD.IADD R14, R14, 0x1, -R58 ;  /* 0x000000010e0ec824 */ /* 0x000fe200078e0a3a */
[----:B-1----:R-:W-:Y:S01]  /*7020*/  IABS R9, R46 ;  /* 0x0000002e00097213 */ /* 0x002fe20000000000 */
[C---:B------:R-:W-:Y:S02]  /*7030*/  IMAD R10, R58.reuse, R16, R10 ;  /* 0x000000103a0a7224 */ /* 0x040fe400078e020a */
[----:B------:R-:W-:Y:S01]  /*7040*/  @!P6 IMAD.MOV R8, RZ, RZ, -R8 ;  /* 0x000000ffff08e224 */ /* 0x000fe200078e0a08 */
[C---:B------:R-:W-:Y:S01]  /*7050*/  ISETP.GT.U32.AND P6, PT, R58.reuse, R14, PT ;  /* 0x0000000e3a00720c */ /* 0x040fe20003fc4070 */
[----:B------:R-:W-:Y:S01]  /*7060*/  @!P5 IMAD.IADD R5, R5, 0x1, -R58 ;  /* 0x000000010505d824 */ /* 0x000fe200078e0a3a */
[----:B------:R-:W-:Y:S01]  /*7070*/  ISETP.GT.U32.AND P5, PT, R58, R50, PT ;  /* 0x000000323a00720c */ /* 0x000fe20003fa4070 */
[----:B------:R-:W-:-:S04]  /*7080*/  IMAD.HI.U32 R4, R0, R9, RZ ;  /* 0x0000000900047227 */ /* 0x000fc800078e00ff */
[----:B------:R-:W-:Y:S01]  /*7090*/  @!P1 IMAD.IADD R12, R12, 0x1, -R58 ;  /* 0x000000010c0c9824 */ /* 0x000fe200078e0a3a */
[C---:B------:R-:W-:Y:S01]  /*70a0*/  ISETP.GT.U32.AND P1, PT, R58.reuse, R10, PT ;  /* 0x0000000a3a00720c */ /* 0x040fe20003f24070 */
[----:B------:R-:W-:Y:S02]  /*70b0*/  IMAD.MOV R4, RZ, RZ, -R4 ;  /* 0x000000ffff047224 */ /* 0x000fe400078e0a04 */
[----:B------:R-:W-:Y:S02]  /*70c0*/  @!P3 IMAD.MOV R7, RZ, RZ, -R7 ;  /* 0x000000ffff07b224 */ /* 0x000fe400078e0a07 */
[C---:B------:R-:W-:Y:S01]  /*70d0*/  IMAD R9, R58.reuse, R4, R9 ;  /* 0x000000043a097224 */ /* 0x040fe200078e0209 */
[----:B------:R-:W-:Y:S01]  /*70e0*/  ISETP.GT.U32.AND P3, PT, R58, R5, PT ;  /* 0x000000053a00720c */ /* 0x000fe20003f64070 */
[--C-:B------:R-:W-:Y:S01]  /*70f0*/  @!P6 IMAD.IADD R14, R14, 0x1, -R58.reuse ;  /* 0x000000010e0ee824 */ /* 0x100fe200078e0a3a */
[----:B------:R-:W-:Y:S01]  /*7100*/  ISETP.GE.AND P6, PT, R48, RZ, PT ;  /* 0x000000ff3000720c */ /* 0x000fe20003fc6270 */
[----:B------:R-:W-:Y:S01]  /*7110*/  @!P5 IMAD.IADD R50, R50, 0x1, -R58 ;  /* 0x000000013232d824 */ /* 0x000fe200078e0a3a */
[----:B------:R-:W-:-:S03]  /*7120*/  ISETP.GT.U32.AND P5, PT, R58, R9, PT ;  /* 0x000000093a00720c */ /* 0x000fc60003fa4070 */
[--C-:B------:R-:W-:Y:S01]  /*7130*/  @!P1 IMAD.IADD R10, R10, 0x1, -R58.reuse ;  /* 0x000000010a0a9824 */ /* 0x100fe200078e0a3a */
[----:B------:R-:W-:Y:S01]  /*7140*/  ISETP.GE.AND P1, PT, R57, RZ, PT ;  /* 0x000000ff3900720c */ /* 0x000fe20003f26270 */
[----:B------:R0:W-:Y:S04]  /*7150*/  STL [R1+0x68], R11 ;  /* 0x0000680b01007387 */ /* 0x0001e80000100800 */
[----:B------:R-:W-:Y:S01]  /*7160*/  @!P3 IMAD.IADD R5, R5, 0x1, -R58 ;  /* 0x000000010505b824 */ /* 0x000fe200078e0a3a */
[----:B------:R4:W-:Y:S01]  /*7170*/  STL [R1+0x6c], R8 ;  /* 0x00006c0801007387 */ /* 0x0009e20000100800 */
[----:B0-----:R-:W-:-:S03]  /*7180*/  IMAD.MOV.U32 R11, RZ, RZ, R14 ;  /* 0x000000ffff0b7224 */ /* 0x001fc600078e000e */
[----:B------:R0:W-:Y:S01]  /*7190*/  STL [R1+0x70], R7 ;  /* 0x0000700701007387 */ /* 0x0001e20000100800 */
[----:B------:R-:W-:Y:S02]  /*71a0*/  @!P5 IMAD.IADD R9, R9, 0x1, -R58 ;  /* 0x000000010909d824 */ /* 0x000fe400078e0a3a */
[----:B------:R-:W-:Y:S01]  /*71b0*/  @!P6 IMAD.MOV R11, RZ, RZ, -R11 ;  /* 0x000000ffff0be224 */ /* 0x000fe200078e0a0b */
[----:B------:R-:W-:Y:S01]  /*71c0*/  ISETP.GE.AND P5, PT, R52, RZ, PT ;  /* 0x000000ff3400720c */ /* 0x000fe20003fa6270 */
[----:B------:R-:W5:Y:S01]  /*71d0*/  LDL.LU R57, [R1+0x214] ;  /* 0x0002140001397983 */ /* 0x000f620000300800 */
[----:B------:R-:W-:Y:S01]  /*71e0*/  @!P1 IMAD.MOV R5, RZ, RZ, -R5 ;  /* 0x000000ffff059224 */ /* 0x000fe200078e0a05 */
[----:B--2---:R-:W-:Y:S02]  /*71f0*/  IABS R6, R53 ;  /* 0x0000003500067213 */ /* 0x004fe40000000000 */
[----:B------:R-:W2:Y:S01]  /*7200*/  LDL.LU R52, [R1+0x218] ;  /* 0x0002180001347983 */ /* 0x000ea20000300800 */
[----:B------:R-:W-:-:S03]  /*7210*/  ISETP.GE.AND P1, PT, R53, RZ, PT ;  /* 0x000000ff3500720c */ /* 0x000fc60003f26270 */
[----:B------:R1:W-:Y:S04]  /*7220*/  STL [R1+0x48], R11 ;  /* 0x0000480b01007387 */ /* 0x0003e80000100800 */
[----:B------:R-:W5:Y:S01]  /*7230*/  LDL.LU R53, [R1+0x21c] ;  /* 0x00021c0001357983 */ /* 0x000f620000300800 */
[----:B------:R-:W-:-:S04]  /*7240*/  IMAD.HI.U32 R2, R0, R6, RZ ;  /* 0x0000000600027227 */ /* 0x000fc800078e00ff */
[----:B------:R-:W-:Y:S01]  /*7250*/  IMAD.MOV R2, RZ, RZ, -R2 ;  /* 0x000000ffff027224 */ /* 0x000fe200078e0a02 */
[----:B----4-:R-:W-:-:S03]  /*7260*/  IABS R8, R56 ;  /* 0x0000003800087213 */ /* 0x010fc60000000000 */
[----:B------:R-:W-:Y:S02]  /*7270*/  IMAD R6, R58, R2, R6 ;  /* 0x000000023a067224 */ /* 0x000fe400078e0206 */
[----:B------:R-:W-:-:S03]  /*7280*/  IMAD.HI.U32 R16, R0, R8, RZ ;  /* 0x0000000800107227 */ /* 0x000fc600078e00ff */
[----:B------:R-:W-:Y:S01]  /*7290*/  ISETP.GT.U32.AND P3, PT, R58, R6, PT ;  /* 0x000000063a00720c */ /* 0x000fe20003f64070 */
[----:B------:R-:W-:-:S04]  /*72a0*/  IMAD.MOV R16, RZ, RZ, -R16 ;  /* 0x000000ffff107224 */ /* 0x000fc800078e0a10 */
[----:B------:R-:W-:-:S08]  /*72b0*/  IMAD R8, R58, R16, R8 ;  /* 0x000000103a087224 */ /* 0x000fd000078e0208 */
[----:B------:R-:W-:Y:S01]  /*72c0*/  @!P3 IMAD.IADD R6, R6, 0x1, -R58 ;  /* 0x000000010606b824 */ /* 0x000fe200078e0a3a */
[C---:B------:R-:W-:Y:S01]  /*72d0*/  ISETP.GT.U32.AND P3, PT, R58.reuse, R8, PT ;  /* 0x000000083a00720c */ /* 0x040fe20003f64070 */
[----:B------:R-:W-:Y:S01]  /*72e0*/  STL [R1+0x64], R5 ;  /* 0x0000640501007387 */ /* 0x000fe20000100800 */
[----:B------:R-:W-:-:S11]  /*72f0*/  ISETP.GT.U32.AND P4, PT, R58, R18, PT ;  /* 0x000000123a00720c */ /* 0x000fd60003f84070 */
[--C-:B------:R-:W-:Y:S02]  /*7300*/  @!P3 IMAD.IADD R8, R8, 0x1, -R58.reuse ;  /* 0x000000010808b824 */ /* 0x100fe400078e0a3a */
[----:B------:R-:W-:Y:S01]  /*7310*/  @!P4 IMAD.IADD R18, R18, 0x1, -R58 ;  /* 0x000000011212c824 */ /* 0x000fe200078e0a3a */
[----:B------:R-:W-:Y:S01]  /*7320*/  ISETP.GE.AND P4, PT, R28, RZ, PT ;  /* 0x000000ff1c00720c */ /* 0x000fe20003f86270 */
[----:B------:R-:W-:Y:S01]  /*7330*/  @!P2 IMAD.MOV R12, RZ, RZ, -R12 ;  /* 0x000000ffff0ca224 */ /* 0x000fe200078e0a0c */
[----:B------:R-:W-:-:S11]  /*7340*/  ISETP.GT.U32.AND P2, PT, R58, R10, PT ;  /* 0x0000000a3a00720c */ /* 0x000fd60003f44070 */
[----:B------:R-:W-:Y:S01]  /*7350*/  @!P4 IMAD.MOV R50, RZ, RZ, -R50 ;  /* 0x000000ffff32c224 */ /* 0x000fe200078e0a32 */
[----:B------:R-:W-:Y:S01]  /*7360*/  ISETP.GT.U32.AND P4, PT, R58, R6, PT ;  /* 0x000000063a00720c */ /* 0x000fe20003f84070 */
[----:B------:R-:W-:-:S04]  /*7370*/  @!P2 IMAD.IADD R10, R10, 0x1, -R58 ;  /* 0x000000010a0aa824 */ /* 0x000fc800078e0a3a */
[----:B------:R-:W-:Y:S01]  /*7380*/  @!P5 IMAD.MOV R10, RZ, RZ, -R10 ;  /* 0x000000ffff0ad224 */ /* 0x000fe200078e0a0a */
[----:B0-----:R-:W-:-:S07]  /*7390*/  IABS R7, R59 ;  /* 0x0000003b00077213 */ /* 0x001fce0000000000 */
[----:B------:R-:W-:Y:S01]  /*73a0*/  @!P4 IMAD.IADD R6, R6, 0x1, -R58 ;  /* 0x000000010606c824 */ /* 0x000fe200078e0a3a */
[----:B------:R-:W-:Y:S01]  /*73b0*/  ISETP.GE.AND P4, PT, R59, RZ, PT ;  /* 0x000000ff3b00720c */ /* 0x000fe20003f86270 */
[----:B------:R-:W-:Y:S01]  /*73c0*/  IMAD.HI.U32 R4, R0, R7, RZ ;  /* 0x0000000700047227 */ /* 0x000fe200078e00ff */
[----:B------:R-:W-:-:S03]  /*73d0*/  ISETP.GE.AND P6, PT, R46, RZ, PT ;  /* 0x000000ff2e00720c */ /* 0x000fc60003fc6270 */
[----:B------:R-:W-:-:S04]  /*73e0*/  IMAD.MOV R4, RZ, RZ, -R4 ;  /* 0x000000ffff047224 */ /* 0x000fc800078e0a04 */
[----:B------:R-:W-:-:S05]  /*73f0*/  IMAD R7, R58, R4, R7 ;  /* 0x000000043a077224 */ /* 0x000fca00078e0207 */
[C---:B------:R-:W-:Y:S01]  /*7400*/  ISETP.GT.U32.AND P2, PT, R58.reuse, R7, PT ;  /* 0x000000073a00720c */ /* 0x040fe20003f44070 */
[----:B------:R-:W-:Y:S01]  /*7410*/  @!P0 IMAD.MOV R18, RZ, RZ, -R18 ;  /* 0x000000ffff128224 */ /* 0x000fe200078e0a12 */
[C---:B------:R-:W-:Y:S02]  /*7420*/  ISETP.GT.U32.AND P0, PT, R58.reuse, R9, PT ;  /* 0x000000093a00720c */ /* 0x040fe40003f04070 */
[----:B---3--:R-:W-:Y:S02]  /*7430*/  IABS R2, R55 ;  /* 0x0000003700027213 */ /* 0x008fe40000000000 */
[----:B------:R-:W-:Y:S02]  /*7440*/  ISETP.GE.AND P3, PT, R55, RZ, PT ;  /* 0x000000ff3700720c */ /* 0x000fe40003f66270 */
[----:B------:R-:W3:Y:S04]  /*7450*/  LDL.LU R55, [R1+0x220] ;  /* 0x0002200001377983 */ /* 0x000ee80000300800 */
[----:B------:R-:W-:Y:S04]  /*7460*/  STL [R1+0x4c], R10 ;  /* 0x00004c0a01007387 */ /* 0x000fe80000100800 */
[----:B------:R-:W4:Y:S04]  /*7470*/  LDL.LU R59, [R1+0x224] ;  /* 0x00022400013b7983 */ /* 0x000f280000300800 */
[----:B------:R-:W4:Y:S01]  /*7480*/  LDL.LU R46, [R1+0x228] ;  /* 0x00022800012e7983 */ /* 0x000f220000300800 */
[--C-:B------:R-:W-:Y:S01]  /*7490*/  @!P2 IMAD.IADD R7, R7, 0x1, -R58.reuse ;  /* 0x000000010707a824 */ /* 0x100fe200078e0a3a */
[----:B------:R-:W-:Y:S01]  /*74a0*/  ISETP.GT.U32.AND P2, PT, R58, R8, PT ;  /* 0x000000083a00720c */ /* 0x000fe20003f44070 */
[----:B------:R-:W-:Y:S01]  /*74b0*/  @!P0 IMAD.IADD R9, R9, 0x1, -R58 ;  /* 0x0000000109098824 */ /* 0x000fe200078e0a3a */
[----:B------:R-:W-:-:S02]  /*74c0*/  ISETP.GE.AND P0, PT, R56, RZ, PT ;  /* 0x000000ff3800720c */ /* 0x000fc40003f06270 */
[----:B------:R-:W-:Y:S01]  /*74d0*/  ISETP.GT.U32.AND P5, PT, R58, R7, PT ;  /* 0x000000073a00720c */ /* 0x000fe20003fa4070 */
[----:B------:R-:W-:Y:S02]  /*74e0*/  @!P6 IMAD.MOV R9, RZ, RZ, -R9 ;  /* 0x000000ffff09e224 */ /* 0x000fe400078e0a09 */
[----:B------:R-:W-:-:S06]  /*74f0*/  @!P1 IMAD.MOV R6, RZ, RZ, -R6 ;  /* 0x000000ffff069224 */ /* 0x000fcc00078e0a06 */
[----:B------:R-:W-:-:S04]  /*7500*/  @!P2 IMAD.IADD R8, R8, 0x1, -R58 ;  /* 0x000000010808a824 */ /* 0x000fc800078e0a3a */
[----:B------:R-:W-:Y:S02]  /*7510*/  @!P5 IMAD.IADD R7, R7, 0x1, -R58 ;  /* 0x000000010707d824 */ /* 0x000fe400078e0a3a */
[----:B------:R-:W-:Y:S01]  /*7520*/  @!P0 IMAD.MOV R8, RZ, RZ, -R8 ;  /* 0x000000ffff088224 */ /* 0x000fe200078e0a08 */
[----:B------:R5:W-:Y:S01]  /*7530*/  STL [R1+0x60], R9 ;  /* 0x0000600901007387 */ /* 0x000be20000100800 */
[----:B-1----:R-:W-:-:S03]  /*7540*/  IMAD.MOV.U32 R11, RZ, RZ, R7 ;  /* 0x000000ffff0b7224 */ /* 0x002fc600078e0007 */
[----:B------:R0:W-:Y:S01]  /*7550*/  STL [R1+0x154], R6 ;  /* 0x0001540601007387 */ /* 0x0001e20000100800 */
[----:B------:R-:W-:-:S03]  /*7560*/  @!P4 IMAD.MOV R11, RZ, RZ, -R11 ;  /* 0x000000ffff0bc224 */ /* 0x000fc600078e0a0b */
[----:B------:R1:W-:Y:S01]  /*7570*/  STL [R1+0x13c], R8 ;  /* 0x00013c0801007387 */ /* 0x0003e20000100800 */
[----:B--2---:R-:W-:Y:S02]  /*7580*/  IABS R4, R52 ;  /* 0x0000003400047213 */ /* 0x004fe40000000000 */
[----:B------:R-:W-:Y:S02]  /*7590*/  ISETP.GE.AND P2, PT, R52, RZ, PT ;  /* 0x000000ff3400720c */ /* 0x000fe40003f46270 */
[----:B------:R-:W2:Y:S01]  /*75a0*/  LDL.LU R52, [R1+0x22c] ;  /* 0x00022c0001347983 */ /* 0x000ea20000300800 */
[----:B-----5:R-:W-:Y:S02]  /*75b0*/  IABS R9, R53 ;  /* 0x0000003500097213 */ /* 0x020fe40000000000 */
[----:B------:R-:W-:Y:S02]  /*75c0*/  ISETP.GE.AND P4, PT, R53, RZ, PT ;  /* 0x000000ff3500720c */ /* 0x000fe40003f86270 */
[----:B------:R-:W5:Y:S01]  /*75d0*/  LDL.LU R53, [R1+0x230] ;  /* 0x0002300001357983 */ /* 0x000f620000300800 */
[----:B------:R-:W-:-:S04]  /*75e0*/  IMAD.HI.U32 R14, R0, R2, RZ ;  /* 0x00000002000e7227 */ /* 0x000fc800078e00ff */
[----:B------:R-:W-:-:S04]  /*75f0*/  IMAD.MOV R14, RZ, RZ, -R14 ;  /* 0x000000ffff0e7224 */ /* 0x000fc800078e0a0e */
[----:B------:R-:W-:-:S05]  /*7600*/  IMAD R2, R58, R14, R2 ;  /* 0x0000000e3a027224 */ /* 0x000fca00078e0202 */
[----:B------:R-:W-:Y:S02]  /*7610*/  ISETP.GT.U32.AND P6, PT, R58, R2, PT ;  /* 0x000000023a00720c */ /* 0x000fe40003fc4070 */
[----:B------:R-:W-:-:S11]  /*7620*/  IABS R5, R57 ;  /* 0x0000003900057213 */ /* 0x000fd60000000000 */
[----:B------:R-:W-:Y:S02]  /*7630*/  @!P6 IMAD.IADD R2, R2, 0x1, -R58 ;  /* 0x000000010202e824 */ /* 0x000fe400078e0a3a */
[----:B------:R-:W-:-:S03]  /*7640*/  IMAD.HI.U32 R10, R0, R5, RZ ;  /* 0x00000005000a7227 */ /* 0x000fc600078e00ff */
[----:B------:R-:W-:Y:S01]  /*7650*/  ISETP.GT.U32.AND P6, PT, R58, R2, PT ;  /* 0x000000023a00720c */ /* 0x000fe20003fc4070 */
[----:B------:R-:W-:Y:S02]  /*7660*/  IMAD.MOV R10, RZ, RZ, -R10 ;  /* 0x000000ffff0a7224 */ /* 0x000fe400078e0a0a */
[----:B0-----:R-:W-:-:S04]  /*7670*/  IMAD.HI.U32 R6, R0, R4, RZ ;  /* 0x0000000400067227 */ /* 0x001fc800078e00ff */
[----:B------:R-:W-:Y:S02]  /*7680*/  IMAD R5, R58, R10, R5 ;  /* 0x0000000a3a057224 */ /* 0x000fe400078e0205 */
[----:B------:R-:W-:Y:S02]  /*7690*/  IMAD.MOV R10, RZ, RZ, -R6 ;  /* 0x000000ffff0a7224 */ /* 0x000fe400078e0a06 */
[----:B------:R-:W-:-:S04]  /*76a0*/  IMAD.HI.U32 R6, R0, R9, RZ ;  /* 0x0000000900067227 */ /* 0x000fc800078e00ff */
[----:B------:R-:W-:Y:S02]  /*76b0*/  @!P6 IMAD.IADD R2, R2, 0x1, -R58 ;  /* 0x000000010202e824 */ /* 0x000fe400078e0a3a */
[----:B------:R-:W-:Y:S02]  /*76c0*/  IMAD.MOV R6, RZ, RZ, -R6 ;  /* 0x000000ffff067224 */ /* 0x000fe400078e0a06 */
[----:B-1----:R-:W-:Y:S01]  /*76d0*/  IMAD.MOV.U32 R8, RZ, RZ, R2 ;  /* 0x000000ffff087224 */ /* 0x002fe200078e0002 */
[----:B------:R-:W-:Y:S01]  /*76e0*/  STL [R1+0x148], R11 ;  /* 0x0001480b01007387 */ /* 0x000fe20000100800 */
[C---:B------:R-:W-:Y:S02]  /*76f0*/  IMAD R9, R58.reuse, R6, R9 ;  /* 0x000000063a097224 */ /* 0x040fe400078e0209 */
[----:B------:R-:W-:Y:S01]  /*7700*/  @!P3 IMAD.MOV R8, RZ, RZ, -R8 ;  /* 0x000000ffff08b224 */ /* 0x000fe200078e0a08 */
[----:B------:R-:W-:-:S13]  /*7710*/  ISETP.GT.U32.AND P5, PT, R58, R5, PT ;  /* 0x000000053a00720c */ /* 0x000fda0003fa4070 */
[----:B------:R-:W-:-:S05]  /*7720*/  @!P5 IMAD.IADD R5, R5, 0x1, -R58 ;  /* 0x000000010505d824 */ /* 0x000fca00078e0a3a */
[C---:B------:R-:W-:Y:S02]  /*7730*/  ISETP.GT.U32.AND P5, PT, R58.reuse, R5, PT ;  /* 0x000000053a00720c */ /* 0x040fe40003fa4070 */
[----:B------:R-:W-:Y:S01]  /*7740*/  ISETP.GE.AND P1, PT, R57, RZ, PT ;  /* 0x000000ff3900720c */ /* 0x000fe20003f26270 */
[----:B------:R-:W-:-:S10]  /*7750*/  IMAD R4, R58, R10, R4 ;  /* 0x0000000a3a047224 */ /* 0x000fd400078e0204 */
[----:B------:R-:W-:Y:S01]  /*7760*/  @!P5 IMAD.IADD R5, R5, 0x1, -R58 ;  /* 0x000000010505d824 */ /* 0x000fe200078e0a3a */
[C---:B------:R-:W-:Y:S02]  /*7770*/  ISETP.GT.U32.AND P0, PT, R58.reuse, R4, PT ;  /* 0x000000043a00720c */ /* 0x040fe40003f04070 */
[----:B------:R-:W-:-:S11]  /*7780*/  ISETP.GT.U32.AND P6, PT, R58, R9, PT ;  /* 0x000000093a00720c */ /* 0x000fd60003fc4070 */
[----:B------:R-:W-:-:S05]  /*7790*/  @!P0 IMAD.IADD R4, R4, 0x1, -R58 ;  /* 0x0000000104048824 */ /* 0x000fca00078e0a3a */
[----:B------:R-:W-:Y:S01]  /*77a0*/  ISETP.GT.U32.AND P0, PT, R58, R4, PT ;  /* 0x000000043a00720c */ /* 0x000fe20003f04070 */
[----:B------:R-:W-:-:S05]  /*77b0*/  @!P6 IMAD.IADD R9, R9, 0x1, -R58 ;  /* 0x000000010909e824 */ /* 0x000fca00078e0a3a */
[----:B------:R-:W-:Y:S02]  /*77c0*/  ISETP.GT.U32.AND P6, PT, R58, R9, PT ;  /* 0x000000093a00720c */ /* 0x000fe40003fc4070 */
[----:B---3--:R-:W-:Y:S02]  /*77d0*/  IABS R6, R55 ;  /* 0x0000003700067213 */ /* 0x008fe40000000000 */
[----:B------:R-:W-:Y:S02]  /*77e0*/  ISETP.GE.AND P3, PT, R55, RZ, PT ;  /* 0x000000ff3700720c */ /* 0x000fe40003f66270 */
[----:B------:R-:W3:Y:S04]  /*77f0*/  LDL.LU R55, [R1+0x234] ;  /* 0x0002340001377983 */ /* 0x000ee80000300800 */
[----:B------:R0:W-:Y:S04]  /*7800*/  STL [R1+0x140], R8 ;  /* 0x0001400801007387 */ /* 0x0001e80000100800 */
[----:B------:R-:W3:Y:S01]  /*7810*/  LDL.LU R56, [R1+0x238] ;  /* 0x0002380001387983 */ /* 0x000ee20000300800 */
[----:B----4-:R-:W-:-:S02]  /*7820*/  IABS R7, R59 ;  /* 0x0000003b00077213 */ /* 0x010fc40000000000 */
[----:B------:R-:W-:Y:S01]  /*7830*/  ISETP.GE.AND P5, PT, R59, RZ, PT ;  /* 0x000000ff3b00720c */ /* 0x000fe20003fa6270 */
[----:B------:R-:W4:Y:S04]  /*7840*/  LDL.LU R57, [R1+0x23c] ;  /* 0x00023c0001397983 */ /* 0x000f280000300800 */
[----:B------:R-:W4:Y:S01]  /*7850*/  LDL.LU R59, [R1+0x240] ;  /* 0x00024000013b7983 */ /* 0x000f220000300800 */
[----:B------:R-:W-:Y:S01]  /*7860*/  IMAD.HI.U32 R10, R0, R6, RZ ;  /* 0x00000006000a7227 */ /* 0x000fe200078e00ff */
[----:B------:R-:W-:-:S03]  /*7870*/  IABS R28, R46 ;  /* 0x0000002e001c7213 */ /* 0x000fc60000000000 */
[----:B0-----:R-:W-:-:S04]  /*7880*/  IMAD.HI.U32 R8, R0, R7, RZ ;  /* 0x0000000700087227 */ /* 0x001fc800078e00ff */
[----:B------:R-:W-:Y:S02]  /*7890*/  IMAD.MOV R10, RZ, RZ, -R10 ;  /* 0x000000ffff0a7224 */ /* 0x000fe400078e0a0a */
[----:B------:R-:W-:-:S04]  /*78a0*/  IMAD.HI.U32 R2, R0, R28, RZ ;  /* 0x0000001c00027227 */ /* 0x000fc800078e00ff */
[----:B------:R-:W-:Y:S02]  /*78b0*/  IMAD.MOV R8, RZ, RZ, -R8 ;  /* 0x000000ffff087224 */ /* 0x000fe400078e0a08 */
[----:B------:R-:W-:Y:S02]  /*78c0*/  IMAD R6, R58, R10, R6 ;  /* 0x0000000a3a067224 */ /* 0x000fe400078e0206 */
[----:B------:R-:W-:Y:S02]  /*78d0*/  @!P0 IMAD.IADD R4, R4, 0x1, -R58 ;  /* 0x0000000104048824 */ /* 0x000fe400078e0a3a */
[----:B------:R-:W-:Y:S01]  /*78e0*/  IMAD.MOV R2, RZ, RZ, -R2 ;  /* 0x000000ffff027224 */ /* 0x000fe200078e0a02 */
[C---:B------:R-:W-:Y:S01]  /*78f0*/  ISETP.GT.U32.AND P0, PT, R58.reuse, R6, PT ;  /* 0x000000063a00720c */ /* 0x040fe20003f04070 */
[----:B------:R-:W-:Y:S02]  /*7900*/  IMAD R7, R58, R8, R7 ;  /* 0x000000083a077224 */ /* 0x000fe400078e0207 */
[----:B------:R-:W-:-:S02]  /*7910*/  IMAD.MOV.U32 R11, RZ, RZ, R4 ;  /* 0x000000ffff0b7224 */ /* 0x000fc400078e0004 */
[----:B------:R-:W-:Y:S01]  /*7920*/  @!P1 IMAD.MOV R5, RZ, RZ, -R5 ;  /* 0x000000ffff059224 */ /* 0x000fe200078e0a05 */
[C---:B------:R-:W-:Y:S01]  /*7930*/  ISETP.GT.U32.AND P1, PT, R58.reuse, R7, PT ;  /* 0x000000073a00720c */ /* 0x040fe20003f24070 */
[----:B------:R-:W-:Y:S02]  /*7940*/  IMAD R28, R58, R2, R28 ;  /* 0x000000023a1c7224 */ /* 0x000fe400078e021c */
[----:B------:R-:W-:Y:S01]  /*7950*/  @!P2 IMAD.MOV R11, RZ, RZ, -R11 ;  /* 0x000000ffff0ba224 */ /* 0x000fe200078e0a0b */
[----:B------:R2:W-:Y:S01]  /*7960*/  STL [R1+0x120], R5 ;  /* 0x0001200501007387 */ /* 0x0005e20000100800 */
[----:B------:R-:W-:Y:S01]  /*7970*/  @!P6 IMAD.IADD R9, R9, 0x1, -R58 ;  /* 0x000000010909e824 */ /* 0x000fe200078e0a3a */
[----:B------:R-:W-:Y:S02]  /*7980*/  ISETP.GE.AND P2, PT, R46, RZ, PT ;  /* 0x000000ff2e00720c */ /* 0x000fe40003f46270 */
[----:B------:R-:W-:Y:S01]  /*7990*/  STL [R1+0x128], R11 ;  /* 0x0001280b01007387 */ /* 0x000fe20000100800 */
[----:B------:R-:W-:-:S03]  /*79a0*/  ISETP.GT.U32.AND P6, PT, R58, R28, PT ;  /* 0x0000001c3a00720c */ /* 0x000fc60003fc4070 */
[----:B------:R-:W4:Y:S01]  /*79b0*/  LDL.LU R46, [R1+0x244] ;  /* 0x00024400012e7983 */ /* 0x000f220000300800 */
[--C-:B------:R-:W-:Y:S02]  /*79c0*/  @!P0 IMAD.IADD R6, R6, 0x1, -R58.reuse ;  /* 0x0000000106068824 */ /* 0x100fe400078e0a3a */
[----:B------:R-:W-:-:S03]  /*79d0*/  @!P1 IMAD.IADD R7, R7, 0x1, -R58 ;  /* 0x0000000107079824 */ /* 0x000fc600078e0a3a */
[----:B------:R-:W-:-:S04]  /*79e0*/  ISETP.GT.U32.AND P1, PT, R58, R6, PT ;  /* 0x000000063a00720c */ /* 0x000fc80003f24070 */
[----:B------:R-:W-:Y:S02]  /*79f0*/  @!P6 IMAD.IADD R28, R28, 0x1, -R58 ;  /* 0x000000011c1ce824 */ /* 0x000fe400078e0a3a */
[----:B------:R-:W-:-:S03]  /*7a00*/  @!P4 IMAD.MOV R9, RZ, RZ, -R9 ;  /* 0x000000ffff09c224 */ /* 0x000fc600078e0a09 */
[----:B------:R-:W-:-:S04]  /*7a10*/  ISETP.GT.U32.AND P4, PT, R58, R28, PT ;  /* 0x0000001c3a00720c */ /* 0x000fc80003f84070 */
[----:B------:R-:W-:Y:S01]  /*7a20*/  @!P1 IMAD.IADD R6, R6, 0x1, -R58 ;  /* 0x0000000106069824 */ /* 0x000fe200078e0a3a */
[----:B------:R0:W-:Y:S03]  /*7a30*/  STL [R1+0x124], R9 ;  /* 0x0001240901007387 */ /* 0x0001e60000100800 */
[----:B------:R-:W-:Y:S01]  /*7a40*/  @!P3 IMAD.MOV R6, RZ, RZ, -R6 ;  /* 0x000000ffff06b224 */ /* 0x000fe200078e0a06 */
[----:B--2---:R-:W-:-:S04]  /*7a50*/  IABS R5, R52 ;  /* 0x0000003400057213 */ /* 0x004fc80000000000 */
[----:B------:R-:W-:Y:S01]  /*7a60*/  @!P4 IMAD.IADD R28, R28, 0x1, -R58 ;  /* 0x000000011c1cc824 */ /* 0x000fe200078e0a3a */
[----:B------:R-:W-:Y:S02]  /*7a70*/  ISETP.GE.AND P0, PT, R52, RZ, PT ;  /* 0x000000ff3400720c */ /* 0x000fe40003f06270 */
[----:B------:R-:W2:Y:S01]  /*7a80*/  LDL.LU R52, [R1+0x248] ;  /* 0x0002480001347983 */ /* 0x000ea20000300800 */
[----:B-----5:R-:W-:-:S03]  /*7a90*/  IABS R2, R53 ;  /* 0x0000003500027213 */ /* 0x020fc60000000000 */
[----:B------:R-:W-:Y:S01]  /*7aa0*/  STL [R1+0xf8], R6 ;  /* 0x0000f80601007387 */ /* 0x000fe20000100800 */
[----:B------:R-:W-:-:S03]  /*7ab0*/  ISETP.GE.AND P4, PT, R53, RZ, PT ;  /* 0x000000ff3500720c */ /* 0x000fc60003f86270 */
[----:B------:R-:W5:Y:S01]  /*7ac0*/  LDL.LU R53, [R1+0x24c] ;  /* 0x00024c0001357983 */ /* 0x000f620000300800 */
[----:B------:R-:W-:Y:S01]  /*7ad0*/  IMAD.HI.U32 R10, R0, R5, RZ ;  /* 0x00000005000a7227 */ /* 0x000fe200078e00ff */
[----:B------:R-:W-:-:S03]  /*7ae0*/  ISETP.GT.U32.AND P6, PT, R58, R7, PT ;  /* 0x000000073a00720c */ /* 0x000fc60003fc4070 */
[----:B------:R-:W-:-:S04]  /*7af0*/  IMAD.HI.U32 R8, R0, R2, RZ ;  /* 0x0000000200087227 */ /* 0x000fc800078e00ff */
[----:B------:R-:W-:Y:S02]  /*7b00*/  IMAD.MOV R10, RZ, RZ, -R10 ;  /* 0x000000ffff0a7224 */ /* 0x000fe400078e0a0a */
[----:B------:R-:W-:Y:S02]  /*7b10*/  IMAD.MOV R8, RZ, RZ, -R8 ;  /* 0x000000ffff087224 */ /* 0x000fe400078e0a08 */
[C---:B------:R-:W-:Y:S02]  /*7b20*/  IMAD R5, R58.reuse, R10, R5 ;  /* 0x0000000a3a057224 */ /* 0x040fe400078e0205 */
[----:B------:R-:W-:-:S03]  /*7b30*/  IMAD R2, R58, R8, R2 ;  /* 0x000000083a027224 */ /* 0x000fc600078e0202 */
[C---:B------:R-:W-:Y:S01]  /*7b40*/  ISETP.GT.U32.AND P1, PT, R58.reuse, R5, PT ;  /* 0x000000053a00720c */ /* 0x040fe20003f24070 */
[----:B------:R-:W-:Y:S01]  /*7b50*/  @!P6 IMAD.IADD R7, R7, 0x1, -R58 ;  /* 0x000000010707e824 */ /* 0x000fe200078e0a3a */
[----:B------:R-:W-:-:S11]  /*7b60*/  ISETP.GT.U32.AND P6, PT, R58, R2, PT ;  /* 0x000000023a00720c */ /* 0x000fd60003fc4070 */
[--C-:B------:R-:W-:Y:S02]  /*7b70*/  @!P1 IMAD.IADD R5, R5, 0x1, -R58.reuse ;  /* 0x0000000105059824 */ /* 0x100fe400078e0a3a */
[----:B------:R-:W-:-:S03]  /*7b80*/  @!P6 IMAD.IADD R2, R2, 0x1, -R58 ;  /* 0x000000010202e824 */ /* 0x000fc600078e0a3a */
[----:B------:R-:W-:Y:S01]  /*7b90*/  ISETP.GT.U32.AND P6, PT, R58, R5, PT ;  /* 0x000000053a00720c */ /* 0x000fe20003fc4070 */
[----:B------:R-:W-:-:S12]  /*7ba0*/  @!P5 IMAD.MOV R7, RZ, RZ, -R7 ;  /* 0x000000ffff07d224 */ /* 0x000fd800078e0a07 */
[----:B------:R-:W-:Y:S01]  /*7bb0*/  @!P6 IMAD.IADD R5, R5, 0x1, -R58 ;  /* 0x000000010505e824 */ /* 0x000fe200078e0a3a */
[----:B------:R-:W-:-:S13]  /*7bc0*/  ISETP.GT.U32.AND P5, PT, R58, R2, PT ;  /* 0x000000023a00720c */ /* 0x000fda0003fa4070 */
[----:B------:R-:W-:Y:S01]  /*7bd0*/  @!P5 IMAD.IADD R2, R2, 0x1, -R58 ;  /* 0x000000010202d824 */ /* 0x000fe200078e0a3a */
[----:B---3--:R-:W-:-:S05]  /*7be0*/  IABS R4, R55 ;  /* 0x0000003700047213 */ /* 0x008fca0000000000 */
[----:B------:R-:W-:-:S04]  /*7bf0*/  IMAD.HI.U32 R8, R0, R4, RZ ;  /* 0x0000000400087227 */ /* 0x000fc800078e00ff */
[----:B------:R-:W-:-:S04]  /*7c00*/  IMAD.MOV R8, RZ, RZ, -R8 ;  /* 0x000000ffff087224 */ /* 0x000fc800078e0a08 */
[----:B------:R-:W-:Y:S01]  /*7c10*/  IMAD R4, R58, R8, R4 ;  /* 0x000000083a047224 */ /* 0x000fe200078e0204 */
[----:B0-----:R-:W-:-:S04]  /*7c20*/  IABS R9, R56 ;  /* 0x0000003800097213 */ /* 0x001fc80000000000 */
[----:B------:R-:W-:Y:S01]  /*7c30*/  ISETP.GT.U32.AND P1, PT, R58, R4, PT ;  /* 0x000000043a00720c */ /* 0x000fe20003f24070 */
[----:B------:R-:W-:Y:S01]  /*7c40*/  IMAD.HI.U32 R10, R0, R9, RZ ;  /* 0x00000009000a7227 */ /* 0x000fe200078e00ff */
[----:B------:R-:W-:Y:S02]  /*7c50*/  ISETP.GE.AND P3, PT, R55, RZ, PT ;  /* 0x000000ff3700720c */ /* 0x000fe40003f66270 */
[----:B------:R-:W3:Y:S01]  /*7c60*/  LDL.LU R55, [R1+0x250] ;  /* 0x0002500001377983 */ /* 0x000ee20000300800 */
[----:B------:R-:W-:-:S03]  /*7c70*/  IMAD.MOV R10, RZ, RZ, -R10 ;  /* 0x000000ffff0a7224 */ /* 0x000fc600078e0a0a */
[----:B------:R0:W-:Y:S01]  /*7c80*/  STL [R1+0xdc], R7 ;  /* 0x0000dc0701007387 */ /* 0x0001e20000100800 */
[----:B------:R-:W-:-:S04]  /*7c90*/  IMAD R9, R58, R10, R9 ;  /* 0x0000000a3a097224 */ /* 0x000fc800078e0209 */
[----:B------:R-:W-:Y:S01]  /*7ca0*/  @!P1 IMAD.IADD R4, R4, 0x1, -R58 ;  /* 0x0000000104049824 */ /* 0x000fe200078e0a3a */
[----:B------:R-:W-:Y:S01]  /*7cb0*/  ISETP.GT.U32.AND P6, PT, R58, R9, PT ;  /* 0x000000093a00720c */ /* 0x000fe20003fc4070 */
[----:B0-----:R-:W-:-:S03]  /*7cc0*/  IMAD.MOV.U32 R7, RZ, RZ, R5 ;  /* 0x000000ffff077224 */ /* 0x001fc600078e0005 */
[----:B------:R-:W-:Y:S01]  /*7cd0*/  ISETP.GT.U32.AND P1, PT, R58, R4, PT ;  /* 0x000000043a00720c */ /* 0x000fe20003f24070 */
[----:B------:R-:W-:Y:S01]  /*7ce0*/  @!P0 IMAD.MOV R7, RZ, RZ, -R7 ;  /* 0x000000ffff078224 */ /* 0x000fe200078e0a07 */
[----:B------:R-:W-:-:S04]  /*7cf0*/  ISETP.GE.AND P0, PT, R56, RZ, PT ;  /* 0x000000ff3800720c */ /* 0x000fc80003f06270 */
[----:B------:R0:W-:Y:S04]  /*7d00*/  STL [R1+0xa8], R7 ;  /* 0x0000a80701007387 */ /* 0x0001e80000100800 */
[----:B------:R-:W3:Y:S03]  /*7d10*/  LDL.LU R56, [R1+0x254] ;  /* 0x0002540001387983 */ /* 0x000ee60000300800 */
[--C-:B------:R-:W-:Y:S01]  /*7d20*/  @!P1 IMAD.IADD R4, R4, 0x1, -R58.reuse ;  /* 0x0000000104049824 */ /* 0x100fe200078e0a3a */
[----:B----4-:R-:W-:Y:S01]  /*7d30*/  IABS R16, R57 ;  /* 0x0000003900107213 */ /* 0x010fe20000000000 */
[----:B------:R-:W-:Y:S01]  /*7d40*/  @!P6 IMAD.IADD R9, R9, 0x1, -R58 ;  /* 0x000000010909e824 */ /* 0x000fe200078e0a3a */
[----:B------:R-:W-:-:S02]  /*7d50*/  ISETP.GE.AND P1, PT, R57, RZ, PT ;  /* 0x000000ff3900720c */ /* 0x000fc40003f26270 */
[----:B------:R-:W-:Y:S01]  /*7d60*/  IABS R14, R59 ;  /* 0x0000003b000e7213 */ /* 0x000fe20000000000 */
[----:B------:R-:W4:Y:S01]  /*7d70*/  LDL.LU R57, [R1+0x258] ;  /* 0x0002580001397983 */ /* 0x000f220000300800 */
[----:B------:R-:W-:-:S03]  /*7d80*/  ISETP.GE.AND P6, PT, R59, RZ, PT ;  /* 0x000000ff3b00720c */ /* 0x000fc60003fc6270 */
[----:B------:R-:W4:Y:S01]  /*7d90*/  LDL.LU R59, [R1+0x25c] ;  /* 0x00025c00013b7983 */ /* 0x000f220000300800 */
[----:B------:R-:W-:-:S05]  /*7da0*/  IABS R10, R46 ;  /* 0x0000002e000a7213 */ /* 0x000fca0000000000 */
[----:B------:R-:W-:-:S04]  /*7db0*/  IMAD.HI.U32 R5, R0, R10, RZ ;  /* 0x0000000a00057227 */ /* 0x000fc800078e00ff */
[----:B------:R-:W-:-:S04]  /*7dc0*/  IMAD.MOV R5, RZ, RZ, -R5 ;  /* 0x000000ffff057224 */ /* 0x000fc800078e0a05 */
[----:B------:R-:W-:Y:S02]  /*7dd0*/  IMAD R10, R58, R5, R10 ;  /* 0x000000053a0a7224 */ /* 0x000fe400078e020a */
[----:B------:R-:W-:-:S03]  /*7de0*/  @!P3 IMAD.MOV R4, RZ, RZ, -R4 ;  /* 0x000000ffff04b224 */ /* 0x000fc600078e0a04 */
[----:B------:R-:W-:Y:S01]  /*7df0*/  ISETP.GT.U32.AND P3, PT, R58, R10, PT ;  /* 0x0000000a3a00720c */ /* 0x000fe20003f64070 */
[----:B0-----:R-:W-:Y:S02]  /*7e00*/  IMAD.MOV.U32 R7, RZ, RZ, R2 ;  /* 0x000000ffff077224 */ /* 0x001fe400078e0002 */
[----:B------:R-:W-:-:S04]  /*7e10*/  IMAD.HI.U32 R8, R0, R16, RZ ;  /* 0x0000001000087227 */ /* 0x000fc800078e00ff */
[----:B------:R-:W-:Y:S02]  /*7e20*/  @!P4 IMAD.MOV R7, RZ, RZ, -R7 ;  /* 0x000000ffff07c224 */ /* 0x000fe400078e0a07 */
[----:B------:R-:W-:-:S03]  /*7e30*/  IMAD.MOV R8, RZ, RZ, -R8 ;  /* 0x000000ffff087224 */ /* 0x000fc600078e0a08 */
[----:B------:R-:W-:Y:S01]  /*7e40*/  STL [R1+0xbc], R7 ;  /* 0x0000bc0701007387 */ /* 0x000fe20000100800 */
[----:B------:R-:W-:Y:S02]  /*7e50*/  IMAD R16, R58, R8, R16 ;  /* 0x000000083a107224 */ /* 0x000fe400078e0210 */
[----:B------:R-:W-:Y:S01]  /*7e60*/  @!P3 IMAD.IADD R10, R10, 0x1, -R58 ;  /* 0x000000010a0ab824 */ /* 0x000fe200078e0a3a */
[----:B------:R-:W-:Y:S01]  /*7e70*/  STL [R1+0xb0], R4 ;  /* 0x0000b00401007387 */ /* 0x000fe20000100800 */
[----:B-----5:R-:W-:Y:S02]  /*7e80*/  IABS R8, R53 ;  /* 0x0000003500087213 */ /* 0x020fe40000000000 */
[----:B------:R-:W-:Y:S02]  /*7e90*/  ISETP.GE.AND P3, PT, R53, RZ, PT ;  /* 0x000000ff3500720c */ /* 0x000fe40003f66270 */
[----:B------:R-:W5:Y:S01]  /*7ea0*/  LDL.LU R53, [R1+0x260] ;  /* 0x0002600001357983 */ /* 0x000f620000300800 */
[----:B------:R-:W-:-:S04]  /*7eb0*/  IMAD.HI.U32 R6, R0, R14, RZ ;  /* 0x0000000e00067227 */ /* 0x000fc800078e00ff */
[----:B------:R-:W-:-:S04]  /*7ec0*/  IMAD.MOV R6, RZ, RZ, -R6 ;  /* 0x000000ffff067224 */ /* 0x000fc800078e0a06 */
[----:B------:R-:W-:-:S05]  /*7ed0*/  IMAD R14, R58, R6, R14 ;  /* 0x000000063a0e7224 */ /* 0x000fca00078e020e */
[C---:B------:R-:W-:Y:S01]  /*7ee0*/  ISETP.GT.U32.AND P5, PT, R58.reuse, R14, PT ;  /* 0x0000000e3a00720c */ /* 0x040fe20003fa4070 */
[----:B------:R-:W-:Y:S01]  /*7ef0*/  @!P2 IMAD.MOV R28, RZ, RZ, -R28 ;  /* 0x000000ffff1ca224 */ /* 0x000fe200078e0a1c */
[----:B------:R-:W-:Y:S02]  /*7f00*/  ISETP.GT.U32.AND P2, PT, R58, R16, PT ;  /* 0x000000103a00720c */ /* 0x000fe40003f44070 */
[----:B--2---:R-:W-:-:S09]  /*7f10*/  IABS R6, R52 ;  /* 0x0000003400067213 */ /* 0x004fd20000000000 */
[--C-:B------:R-:W-:Y:S02]  /*7f20*/  @!P5 IMAD.IADD R14, R14, 0x1, -R58.reuse ;  /* 0x000000010e0ed824 */ /* 0x100fe400078e0a3a */
[----:B------:R-:W-:Y:S01]  /*7f30*/  @!P2 IMAD.IADD R16, R16, 0x1, -R58 ;  /* 0x000000011010a824 */ /* 0x000fe200078e0a3a */
[----:B------:R-:W-:Y:S01]  /*7f40*/  ISETP.GT.U32.AND P2, PT, R58, R9, PT ;  /* 0x000000093a00720c */ /* 0x000fe20003f44070 */
[----:B------:R-:W-:Y:S01]  /*7f50*/  IMAD.HI.U32 R2, R0, R6, RZ ;  /* 0x0000000600027227 */ /* 0x000fe200078e00ff */
[C---:B------:R-:W-:Y:S02]  /*7f60*/  ISETP.GT.U32.AND P4, PT, R58.reuse, R14, PT ;  /* 0x0000000e3a00720c */ /* 0x040fe40003f84070 */
[----:B------:R-:W-:Y:S01]  /*7f70*/  ISETP.GT.U32.AND P5, PT, R58, R16, PT ;  /* 0x000000103a00720c */ /* 0x000fe20003fa4070 */
[----:B------:R-:W-:-:S04]  /*7f80*/  IMAD.MOV R2, RZ, RZ, -R2 ;  /* 0x000000ffff027224 */ /* 0x000fc800078e0a02 */
[----:B------:R-:W-:-:S04]  /*7f90*/  IMAD R6, R58, R2, R6 ;  /* 0x000000023a067224 */ /* 0x000fc800078e0206 */
[--C-:B------:R-:W-:Y:S02]  /*7fa0*/  @!P2 IMAD.IADD R9, R9, 0x1, -R58.reuse ;  /* 0x000000010909a824 */ /* 0x100fe400078e0a3a */
[--C-:B------:R-:W-:Y:S01]  /*7fb0*/  @!P4 IMAD.IADD R14, R14, 0x1, -R58.reuse ;  /* 0x000000010e0ec824 */ /* 0x100fe200078e0a3a */
[----:B------:R-:W-:Y:S01]  /*7fc0*/  ISETP.GT.U32.AND P4, PT, R58, R6, PT ;  /* 0x000000063a00720c */ /* 0x000fe20003f84070 */
[----:B------:R-:W-:Y:S02]  /*7fd0*/  @!P5 IMAD.IADD R16, R16, 0x1, -R58 ;  /* 0x000000011010d824 */ /* 0x000fe400078e0a3a */
[----:B------:R-:W-:Y:S01]  /*7fe0*/  IMAD.MOV.U32 R13, RZ, RZ, R9 ;  /* 0x000000ffff0d7224 */ /* 0x000fe200078e0009 */
[----:B------:R-:W-:Y:S01]  /*7ff0*/  ISETP.GE.AND P2, PT, R46, RZ, PT ;  /* 0x000000ff2e00720c */ /* 0x000fe20003f46270 */
[----:B------:R-:W-:Y:S01]  /*8000*/  IMAD.MOV.U32 R11, RZ, RZ, R16 ;  /* 0x000000ffff0b7224 */ /* 0x000fe200078e0010 */
[----:B------:R-:W2:Y:S01]  /*8010*/  LDL.LU R46, [R1+0x264] ;  /* 0x00026400012e7983 */ /* 0x000ea20000300800 */
[----:B------:R-:W-:Y:S01]  /*8020*/  @!P0 IMAD.MOV R13, RZ, RZ, -R13 ;  /* 0x000000ffff0d8224 */ /* 0x000fe200078e0a0d */
[----:B------:R-:W-:Y:S01]  /*8030*/  ISETP.GE.AND P5, PT, R52, RZ, PT ;  /* 0x000000ff3400720c */ /* 0x000fe20003fa6270 */
[----:B------:R-:W-:-:S03]  /*8040*/  @!P1 IMAD.MOV R11, RZ, RZ, -R11 ;  /* 0x000000ffff0b9224 */ /* 0x000fc600078e0a0b */
[----:B------:R-:W-:Y:S01]  /*8050*/  STL [R1+0x98], R13 ;  /* 0x0000980d01007387 */ /* 0x000fe20000100800 */
[----:B------:R-:W-:-:S03]  /*8060*/  @!P4 IMAD.IADD R6, R6, 0x1, -R58 ;  /* 0x000000010606c824 */ /* 0x000fc600078e0a3a */
[----:B------:R-:W2:Y:S01]  /*8070*/  LDL.LU R52, [R1+0x268] ;  /* 0x0002680001347983 */ /* 0x000ea20000300800 */
[C---:B------:R-:W-:Y:S02]  /*8080*/  ISETP.GT.U32.AND P0, PT, R58.reuse, R10, PT ;  /* 0x0000000a3a00720c */ /* 0x040fe40003f04070 */
[----:B------:R-:W-:Y:S01]  /*8090*/  ISETP.GT.U32.AND P4, PT, R58, R6, PT ;  /* 0x000000063a00720c */ /* 0x000fe20003f84070 */
[----:B------:R0:W-:Y:S02]  /*80a0*/  STL [R1+0x5c], R11 ;  /* 0x00005c0b01007387 */ /* 0x0001e40000100800 */
[----:B0-----:R-:W-:-:S04]  /*80b0*/  IMAD.MOV.U32 R11, RZ, RZ, R14 ;  /* 0x000000ffff0b7224 */ /* 0x001fc800078e000e */
[----:B------:R-:W-:-:S06]  /*80c0*/  @!P6 IMAD.MOV R11, RZ, RZ, -R11 ;  /* 0x000000ffff0be224 */ /* 0x000fcc00078e0a0b */
[--C-:B------:R-:W-:Y:S02]  /*80d0*/  @!P4 IMAD.IADD R6, R6, 0x1, -R58.reuse ;  /* 0x000000010606c824 */ /* 0x100fe400078e0a3a */
[----:B------:R-:W-:Y:S01]  /*80e0*/  @!P0 IMAD.IADD R10, R10, 0x1, -R58 ;  /* 0x000000010a0a8824 */ /* 0x000fe200078e0a3a */
[----:B------:R-:W-:Y:S03]  /*80f0*/  STL [R1+0x84], R11 ;  /* 0x0000840b01007387 */ /* 0x000fe60000100800 */
[----:B------:R-:W-:Y:S02]  /*8100*/  @!P2 IMAD.MOV R10, RZ, RZ, -R10 ;  /* 0x000000ffff0aa224 */ /* 0x000fe400078e0a0a */
[----:B------:R-:W-:-:S04]  /*8110*/  IMAD.HI.U32 R4, R0, R8, RZ ;  /* 0x0000000800047227 */ /* 0x000fc800078e00ff */
[----:B------:R-:W-:-:S04]  /*8120*/  IMAD.MOV R4, RZ, RZ, -R4 ;  /* 0x000000ffff047224 */ /* 0x000fc800078e0a04 */
[----:B------:R-:W-:-:S05]  /*8130*/  IMAD R8, R58, R4, R8 ;  /* 0x000000043a087224 */ /* 0x000fca00078e0208 */
[----:B------:R-:W-:-:S13]  /*8140*/  ISETP.GT.U32.AND P1, PT, R58, R8, PT ;  /* 0x000000083a00720c */ /* 0x000fda0003f24070 */
[----:B------:R-:W-:-:S05]  /*8150*/  @!P1 IMAD.IADD R8, R8, 0x1, -R58 ;  /* 0x0000000108089824 */ /* 0x000fca00078e0a3a */
[----:B------:R-:W-:-:S13]  /*8160*/  ISETP.GT.U32.AND P2, PT, R58, R8, PT ;  /* 0x000000083a00720c */ /* 0x000fda0003f44070 */
[----:B------:R-:W-:Y:S01]  /*8170*/  @!P2 IMAD.IADD R8, R8, 0x1, -R58 ;  /* 0x000000010808a824 */ /* 0x000fe200078e0a3a */
[----:B---3--:R-:W-:-:S05]  /*8180*/  IABS R7, R55 ;  /* 0x0000003700077213 */ /* 0x008fca0000000000 */
[----:B------:R-:W-:-:S04]  /*8190*/  IMAD.HI.U32 R2, R0, R7, RZ ;  /* 0x0000000700027227 */ /* 0x000fc800078e00ff */
[----:B------:R-:W-:-:S04]  /*81a0*/  IMAD.MOV R2, RZ, RZ, -R2 ;  /* 0x000000ffff027224 */ /* 0x000fc800078e0a02 */
[----:B------:R-:W-:Y:S01]  /*81b0*/  IMAD R7, R58, R2, R7 ;  /* 0x000000023a077224 */ /* 0x000fe200078e0207 */
[----:B------:R-:W-:-:S05]  /*81c0*/  IABS R5, R56 ;  /* 0x0000003800057213 */ /* 0x000fca0000000000 */
[----:B------:R-:W-:Y:S01]  /*81d0*/  IMAD.HI.U32 R9, R0, R5, RZ ;  /* 0x0000000500097227 */ /* 0x000fe200078e00ff */
[----:B------:R-:W-:-:S03]  /*81e0*/  ISETP.GT.U32.AND P6, PT, R58, R7, PT ;  /* 0x000000073a00720c */ /* 0x000fc60003fc4070 */
[----:B------:R-:W-:Y:S01]  /*81f0*/  IMAD.MOV R9, RZ, RZ, -R9 ;  /* 0x000000ffff097224 */ /* 0x000fe200078e0a09 */
[----:B----4-:R-:W-:-:S03]  /*8200*/  IABS R2, R59 ;  /* 0x0000003b00027213 */ /* 0x010fc60000000000 */
[----:B------:R-:W-:Y:S02]  /*8210*/  IMAD R5, R58, R9, R5 ;  /* 0x000000093a057224 */ /* 0x000fe400078e0205 */
[----:B------:R-:W-:-:S04]  /*8220*/  IMAD.HI.U32 R9, R0, R2, RZ ;  /* 0x0000000200097227 */ /* 0x000fc800078e00ff */
[----:B------:R-:W-:Y:S02]  /*8230*/  IMAD.MOV R9, RZ, RZ, -R9 ;  /* 0x000000ffff097224 */ /* 0x000fe400078e0a09 */
[----:B------:R-:W-:Y:S02]  /*8240*/  @!P6 IMAD.IADD R7, R7, 0x1, -R58 ;  /* 0x000000010707e824 */ /* 0x000fe400078e0a3a */
[C---:B------:R-:W-:Y:S02]  /*8250*/  IMAD R2, R58.reuse, R9, R2 ;  /* 0x000000093a027224 */ /* 0x040fe400078e0202 */
[----:B------:R-:W-:Y:S01]  /*8260*/  IMAD.MOV.U32 R9, RZ, RZ, R6 ;  /* 0x000000ffff097224 */ /* 0x000fe200078e0006 */
[----:B------:R-:W-:Y:S02]  /*8270*/  ISETP.GE.AND P0, PT, R55, RZ, PT ;  /* 0x000000ff3700720c */ /* 0x000fe40003f06270 */
[----:B------:R-:W3:Y:S01]  /*8280*/  LDL.LU R55, [R1+0x26c] ;  /* 0x00026c0001377983 */ /* 0x000ee20000300800 */
[----:B------:R-:W-:Y:S01]  /*8290*/  @!P5 IMAD.MOV R9, RZ, RZ, -R9 ;  /* 0x000000ffff09d224 */ /* 0x000fe200078e0a09 */
[----:B------:R-:W-:-:S02]  /*82a0*/  ISETP.GT.U32.AND P6, PT, R58, R7, PT ;  /* 0x000000073a00720c */ /* 0x000fc40003fc4070 */
[----:B------:R0:W-:Y:S04]  /*82b0*/  STL [R1+0x78], R10 ;  /* 0x0000780a01007387 */ /* 0x0001e80000100800 */
[----:B------:R-:W4:Y:S04]  /*82c0*/  LDL.LU R61, [R1+0x270] ;  /* 0x00027000013d7983 */ /* 0x000f280000300800 */
[----:B------:R1:W-:Y:S04]  /*82d0*/  STL [R1+0x7c], R9 ;  /* 0x00007c0901007387 */ /* 0x0003e80000100800 */
[----:B------:R-:W4:Y:S01]  /*82e0*/  LDL.LU R48, [R1+0x274] ;  /* 0x0002740001307983 */ /* 0x000f220000300800 */
[----:B------:R-:W-:Y:S01]  /*82f0*/  @!P6 IMAD.IADD R7, R7, 0x1, -R58 ;  /* 0x000000010707e824 */ /* 0x000fe200078e0a3a */
[----:B------:R-:W-:-:S02]  /*8300*/  IABS R4, R57 ;  /* 0x0000003900047213 */ /* 0x000fc40000000000 */
[----:B------:R-:W-:Y:S02]  /*8310*/  ISETP.GE.AND P6, PT, R57, RZ, PT ;  /* 0x000000ff3900720c */ /* 0x000fe40003fc6270 */
[----:B------:R-:W4:Y:S01]  /*8320*/  LDL.LU R57, [R1+0x278] ;  /* 0x0002780001397983 */ /* 0x000f220000300800 */
[----:B------:R-:W-:-:S04]  /*8330*/  IMAD.HI.U32 R14, R0, R4, RZ ;  /* 0x00000004000e7227 */ /* 0x000fc800078e00ff */
[----:B------:R-:W-:-:S04]  /*8340*/  IMAD.MOV R14, RZ, RZ, -R14 ;  /* 0x000000ffff0e7224 */ /* 0x000fc800078e0a0e */
[C---:B------:R-:W-:Y:S01]  /*8350*/  IMAD R4, R58.reuse, R14, R4 ;  /* 0x0000000e3a047224 */ /* 0x040fe200078e0204 */
[----:B------:R-:W-:-:S04]  /*8360*/  ISETP.GT.U32.AND P2, PT, R58, R2, PT ;  /* 0x000000023a00720c */ /* 0x000fc80003f44070 */
[----:B------:R-:W-:Y:S01]  /*8370*/  ISETP.GT.U32.AND P5, PT, R58, R4, PT ;  /* 0x000000043a00720c */ /* 0x000fe20003fa4070 */
[----:B------:R-:W-:Y:S02]  /*8380*/  @!P3 IMAD.MOV R8, RZ, RZ, -R8 ;  /* 0x000000ffff08b224 */ /* 0x000fe400078e0a08 */
[----:B------:R-:W-:Y:S01]  /*8390*/  @!P0 IMAD.MOV R7, RZ, RZ, -R7 ;  /* 0x000000ffff078224 */ /* 0x000fe200078e0a07 */
[----:B------:R-:W-:Y:S02]  /*83a0*/  ISETP.GE.AND P1, PT, R56, RZ, PT ;  /* 0x000000ff3800720c */ /* 0x000fe40003f26270 */
[----:B------:R4:W-:Y:S01]  /*83b0*/  STL [R1+0x58], R8 ;  /* 0x0000580801007387 */ /* 0x0009e20000100800 */
[----:B-----5:R-:W-:Y:S02]  /*83c0*/  IABS R56, R53 ;  /* 0x0000003500387213 */ /* 0x020fe40000000000 */
[----:B------:R-:W-:Y:S01]  /*83d0*/  @!P2 IMAD.IADD R2, R2, 0x1, -R58 ;  /* 0x000000010202a824 */ /* 0x000fe200078e0a3a */
[----:B------:R5:W-:Y:S01]  /*83e0*/  STL [R1+0x54], R7 ;  /* 0x0000540701007387 */ /* 0x000be20000100800 */
[----:B------:R-:W-:-:S02]  /*83f0*/  ISETP.GE.AND P2, PT, R53, RZ, PT ;  /* 0x000000ff3500720c */ /* 0x000fc40003f46270 */
[----:B------:R-:W-:Y:S01]  /*8400*/  @!P5 IMAD.IADD R4, R4, 0x1, -R58 ;  /* 0x000000010404d824 */ /* 0x000fe200078e0a3a */
[----:B------:R-:W-:Y:S02]  /*8410*/  ISETP.GE.AND P5, PT, R59, RZ, PT ;  /* 0x000000ff3b00720c */ /* 0x000fe40003fa6270 */
[----:B------:R-:W5:Y:S04]  /*8420*/  LDL.LU R59, [R1+0x27c] ;  /* 0x00027c00013b7983 */ /* 0x000f680000300800 */
[----:B------:R-:W5:Y:S01]  /*8430*/  LDL.LU R53, [R1+0x280] ;  /* 0x0002800001357983 */ /* 0x000f620000300800 */
[----:B------:R-:W-:Y:S01]  /*8440*/  ISETP.GT.U32.AND P4, PT, R58, R5, PT ;  /* 0x000000053a00720c */ /* 0x000fe20003f84070 */
[----:B------:R-:W-:-:S12]  /*8450*/  IMAD.HI.U32 R6, R0, R56, RZ ;  /* 0x0000003800067227 */ /* 0x000fd800078e00ff */
[----:B------:R-:W-:-:S05]  /*8460*/  @!P4 IMAD.IADD R5, R5, 0x1, -R58 ;  /* 0x000000010505c824 */ /* 0x000fca00078e0a3a */
[C---:B------:R-:W-:Y:S02]  /*8470*/  ISETP.GT.U32.AND P4, PT, R58.reuse, R5, PT ;  /* 0x000000053a00720c */ /* 0x040fe40003f84070 */
[----:B--2---:R-:W-:Y:S01]  /*8480*/  IABS R44, R46 ;  /* 0x0000002e002c7213 */ /* 0x004fe20000000000 */
[----:B------:R-:W-:Y:S01]  /*8490*/  IMAD.MOV R6, RZ, RZ, -R6 ;  /* 0x000000ffff067224 */ /* 0x000fe200078e0a06 */
[----:B------:R-:W-:-:S03]  /*84a0*/  ISETP.GT.U32.AND P3, PT, R58, R4, PT ;  /* 0x000000043a00720c */ /* 0x000fc60003f64070 */
[----:B0-----:R-:W-:Y:S01]  /*84b0*/  IMAD.HI.U32 R10, R0, R44, RZ ;  /* 0x0000002c000a7227 */ /* 0x001fe200078e00ff */
[----:B------:R-:W-:-:S03]  /*84c0*/  IABS R38, R52 ;  /* 0x0000003400267213 */ /* 0x000fc60000000000 */
[----:B------:R-:W-:Y:S02]  /*84d0*/  IMAD R56, R58, R6, R56 ;  /* 0x000000063a387224 */ /* 0x000fe400078e0238 */
[----:B------:R-:W-:Y:S02]  /*84e0*/  IMAD.MOV R10, RZ, RZ, -R10 ;  /* 0x000000ffff0a7224 */ /* 0x000fe400078e0a0a */
[----:B-1----:R-:W-:-:S04]  /*84f0*/  IMAD.HI.U32 R9, R0, R38, RZ ;  /* 0x0000002600097227 */ /* 0x002fc800078e00ff */
[----:B------:R-:W-:Y:S01]  /*8500*/  @!P4 IMAD.IADD R5, R5, 0x1, -R58 ;  /* 0x000000010505c824 */ /* 0x000fe200078e0a3a */
[C---:B------:R-:W-:Y:S01]  /*8510*/  ISETP.GT.U32.AND P4, PT, R58.reuse, R56, PT ;  /* 0x000000383a00720c */ /* 0x040fe20003f84070 */
[C---:B------:R-:W-:Y:S02]  /*8520*/  IMAD R44, R58.reuse, R10, R44 ;  /* 0x0000000a3a2c7224 */ /* 0x040fe400078e022c */
[----:B------:R-:W-:Y:S02]  /*8530*/  IMAD.MOV R9, RZ, RZ, -R9 ;  /* 0x000000ffff097224 */ /* 0x000fe400078e0a09 */
[----:B------:R-:W-:Y:S01]  /*8540*/  @!P1 IMAD.MOV R5, RZ, RZ, -R5 ;  /* 0x000000ffff059224 */ /* 0x000fe200078e0a05 */
[C---:B------:R-:W-:Y:S01]  /*8550*/  ISETP.GT.U32.AND P1, PT, R58.reuse, R44, PT ;  /* 0x0000002c3a00720c */ /* 0x040fe20003f24070 */
[----:B------:R-:W-:Y:S02]  /*8560*/  IMAD R38, R58, R9, R38 ;  /* 0x000000093a267224 */ /* 0x000fe400078e0226 */
[----:B------:R-:W-:-:S03]  /*8570*/  @!P3 IMAD.IADD R4, R4, 0x1, -R58 ;  /* 0x000000010404b824 */ /* 0x000fc600078e0a3a */
[----:B------:R-:W-:Y:S01]  /*8580*/  ISETP.GT.U32.AND P3, PT, R58, R38, PT ;  /* 0x000000263a00720c */ /* 0x000fe20003f64070 */
[----:B------:R-:W-:Y:S01]  /*8590*/  @!P4 IMAD.IADD R56, R56, 0x1, -R58 ;  /* 0x000000013838c824 */ /* 0x000fe200078e0a3a */
[----:B------:R-:W-:-:S04]  /*85a0*/  ISETP.GT.U32.AND P4, PT, R58, R2, PT ;  /* 0x000000023a00720c */ /* 0x000fc80003f84070 */
[----:B------:R-:W-:Y:S01]  /*85b0*/  ISETP.GT.U32.AND P0, PT, R58, R56, PT ;  /* 0x000000383a00720c */ /* 0x000fe20003f04070 */
[--C-:B------:R-:W-:Y:S01]  /*85c0*/  @!P1 IMAD.IADD R44, R44, 0x1, -R58.reuse ;  /* 0x000000012c2c9824 */ /* 0x100fe200078e0a3a */
[----:B------:R0:W-:Y:S05]  /*85d0*/  STL [R1+0x50], R5 ;  /* 0x0000500501007387 */ /* 0x0001ea0000100800 */
[--C-:B------:R-:W-:Y:S01]  /*85e0*/  @!P3 IMAD.IADD R38, R38, 0x1, -R58.reuse ;  /* 0x000000012626b824 */ /* 0x100fe200078e0a3a */
[----:B------:R-:W-:Y:S01]  /*85f0*/  ISETP.GT.U32.AND P3, PT, R58, R44, PT ;  /* 0x0000002c3a00720c */ /* 0x000fe20003f64070 */
[----:B------:R-:W-:Y:S01]  /*8600*/  @!P4 IMAD.IADD R2, R2, 0x1, -R58 ;  /* 0x000000010202c824 */ /* 0x000fe200078e0a3a */
[----:B------:R-:W-:-:S02]  /*8610*/  ISETP.GE.AND P1, PT, R52, RZ, PT ;  /* 0x000000ff3400720c */ /* 0x000fc40003f26270 */
[----:B------:R-:W2:Y:S01]  /*8620*/  LDL.LU R52, [R1+0x284] ;  /* 0x0002840001347983 */ /* 0x000ea20000300800 */
[----:B------:R-:W-:Y:S01]  /*8630*/  @!P0 IMAD.IADD R56, R56, 0x1, -R58 ;  /* 0x0000000138388824 */ /* 0x000fe200078e0a3a */
[----:B------:R-:W-:Y:S01]  /*8640*/  ISETP.GE.AND P0, PT, R46, RZ, PT ;  /* 0x000000ff2e00720c */ /* 0x000fe20003f06270 */
[----:B------:R-:W-:Y:S01]  /*8650*/  @!P6 IMAD.MOV R4, RZ, RZ, -R4 ;  /* 0x000000ffff04e224 */ /* 0x000fe200078e0a04 */
[----:B------:R-:W2:Y:S04]  /*8660*/  LDL.LU R60, [R1+0x288] ;  /* 0x00028800013c7983 */ /* 0x000ea80000300800 */
[----:B------:R1:W-:Y:S01]  /*8670*/  STL [R1+0x40], R4 ;  /* 0x0000400401007387 */ /* 0x0003e20000100800 */
[----:B------:R-:W-:-:S06]  /*8680*/  @!P3 IMAD.IADD R44, R44, 0x1, -R58 ;  /* 0x000000012c2cb824 */ /* 0x000fcc00078e0a3a */
[----:B------:R-:W-:Y:S01]  /*8690*/  @!P0 IMAD.MOV R44, RZ, RZ, -R44 ;  /* 0x000000ffff2c8224 */ /* 0x000fe200078e0a2c */
[----:B---3--:R-:W-:-:S05]  /*86a0*/  IABS R6, R55 ;  /* 0x0000003700067213 */ /* 0x008fca0000000000 */
[----:B------:R-:W-:Y:S01]  /*86b0*/  IMAD.HI.U32 R10, R0, R6, RZ ;  /* 0x00000006000a7227 */ /* 0x000fe200078e00ff */
[----:B----4-:R-:W-:-:S03]  /*86c0*/  IABS R8, R61 ;  /* 0x0000003d00087213 */ /* 0x010fc60000000000 */
[----:B------:R-:W-:Y:S02]  /*86d0*/  IMAD.MOV R10, RZ, RZ, -R10 ;  /* 0x000000ffff0a7224 */ /* 0x000fe400078e0a0a */
[----:B------:R-:W-:Y:S01]  /*86e0*/  IMAD.HI.U32 R9, R0, R8, RZ ;  /* 0x0000000800097227 */ /* 0x000fe200078e00ff */
[----:B-----5:R-:W-:-:S03]  /*86f0*/  IABS R7, R48 ;  /* 0x0000003000077213 */ /* 0x020fc60000000000 */
[----:B------:R-:W-:Y:S02]  /*8700*/  IMAD.MOV R9, RZ, RZ, -R9 ;  /* 0x000000ffff097224 */ /* 0x000fe400078e0a09 */
[----:B------:R-:W-:Y:S02]  /*8710*/  IMAD R6, R58, R10, R6 ;  /* 0x0000000a3a067224 */ /* 0x000fe400078e0206 */
[----:B0-----:R-:W-:Y:S01]  /*8720*/  IMAD.HI.U32 R5, R0, R7, RZ ;  /* 0x0000000700057227 */ /* 0x001fe200078e00ff */
[----:B------:R-:W-:-:S03]  /*8730*/  IABS R46, R57 ;  /* 0x00000039002e7213 */ /* 0x000fc60000000000 */
[----:B------:R-:W-:Y:S02]  /*8740*/  IMAD.MOV.U32 R10, RZ, RZ, R2 ;  /* 0x000000ffff0a7224 */ /* 0x000fe400078e0002 */
[----:B------:R-:W-:Y:S02]  /*8750*/  IMAD.MOV R2, RZ, RZ, -R5 ;  /* 0x000000ffff027224 */ /* 0x000fe400078e0a05 */
[C---:B------:R-:W-:Y:S01]  /*8760*/  IMAD R5, R58.reuse, R9, R8 ;  /* 0x000000093a057224 */ /* 0x040fe200078e0208 */
[----:B------:R-:W-:Y:S01]  /*8770*/  ISETP.GT.U32.AND P4, PT, R58, R6, PT ;  /* 0x000000063a00720c */ /* 0x000fe20003f84070 */
[----:B-1----:R-:W-:-:S03]  /*8780*/  IMAD.HI.U32 R4, R0, R46, RZ ;  /* 0x0000002e00047227 */ /* 0x002fc600078e00ff */
[----:B------:R-:W-:Y:S01]  /*8790*/  ISETP.GT.U32.AND P3, PT, R58, R5, PT ;  /* 0x000000053a00720c */ /* 0x000fe20003f64070 */
[----:B------:R-:W-:-:S04]  /*87a0*/  IMAD.MOV R4, RZ, RZ, -R4 ;  /* 0x000000ffff047224 */ /* 0x000fc800078e0a04 */
[----:B------:R-:W-:-:S04]  /*87b0*/  IMAD R46, R58, R4, R46 ;  /* 0x000000043a2e7224 */ /* 0x000fc800078e022e */
[----:B------:R-:W-:Y:S01]  /*87c0*/  @!P4 IMAD.IADD R6, R6, 0x1, -R58 ;  /* 0x000000010606c824 */ /* 0x000fe200078e0a3a */
[----:B------:R-:W-:-:S03]  /*87d0*/  ISETP.GT.U32.AND P4, PT, R58, R38, PT ;  /* 0x000000263a00720c */ /* 0x000fc60003f84070 */
[----:B------:R-:W-:Y:S01]  /*87e0*/  @!P3 IMAD.IADD R5, R5, 0x1, -R58 ;  /* 0x000000010505b824 */ /* 0x000fe200078e0a3a */
[C---:B------:R-:W-:Y:S01]  /*87f0*/  ISETP.GT.U32.AND P3, PT, R58.reuse, R46, PT ;  /* 0x0000002e3a00720c */ /* 0x040fe20003f64070 */
[C---:B------:R-:W-:Y:S01]  /*8800*/  IMAD R2, R58.reuse, R2, R7 ;  /* 0x000000023a027224 */ /* 0x040fe200078e0207 */
[----:B------:R-:W-:Y:S01]  /*8810*/  ISETP.GT.U32.AND P6, PT, R58, R6, PT ;  /* 0x000000063a00720c */ /* 0x000fe20003fc4070 */
[----:B------:R-:W-:Y:S01]  /*8820*/  @!P5 IMAD.MOV R10, RZ, RZ, -R10 ;  /* 0x000000ffff0ad224 */ /* 0x000fe200078e0a0a */
[----:B------:R-:W-:-:S05]  /*8830*/  ISETP.GE.AND P5, PT, R55, RZ, PT ;  /* 0x000000ff3700720c */ /* 0x000fca0003fa6270 */
[----:B------:R-:W-:Y:S01]  /*8840*/  @!P4 IMAD.IADD R38, R38, 0x1, -R58 ;  /* 0x000000012626c824 */ /* 0x000fe200078e0a3a */
[----:B------:R-:W-:-:S03]  /*8850*/  ISETP.GT.U32.AND P4, PT, R58, R2, PT ;  /* 0x000000023a00720c */ /* 0x000fc60003f84070 */
[----:B------:R-:W-:-:S05]  /*8860*/  @!P3 IMAD.IADD R46, R46, 0x1, -R58 ;  /* 0x000000012e2eb824 */ /* 0x000fca00078e0a3a */
[----:B------:R-:W-:Y:S01]  /*8870*/  ISETP.GT.U32.AND P0, PT, R58, R46, PT ;  /* 0x0000002e3a00720c */ /* 0x000fe20003f04070 */
[--C-:B------:R-:W-:Y:S01]  /*8880*/  @!P6 IMAD.IADD R6, R6, 0x1, -R58.reuse ;  /* 0x000000010606e824 */ /* 0x100fe200078e0a3a */
[----:B------:R2:W-:Y:S01]  /*8890*/  STL [R1+0x3c], R10 ;  /* 0x00003c0a01007387 */ /* 0x0005e20000100800 */
[----:B------:R-:W-:Y:S02]  /*88a0*/  ISETP.GE.AND P6, PT, R61, RZ, PT ;  /* 0x000000ff3d00720c */ /* 0x000fe40003fc6270 */
[----:B------:R-:W-:Y:S01]  /*88b0*/  @!P4 IMAD.IADD R2, R2, 0x1, -R58 ;  /* 0x000000010202c824 */ /* 0x000fe200078e0a3a */
[----:B------:R-:W-:Y:S01]  /*88c0*/  ISETP.GE.AND P4, PT, R48, RZ, PT ;  /* 0x000000ff3000720c */ /* 0x000fe20003f86270 */
[----:B------:R-:W3:Y:S01]  /*88d0*/  LDL.LU R61, [R1+0x28c] ;  /* 0x00028c00013d7983 */ /* 0x000ee20000300800 */
[----:B------:R-:W-:Y:S01]  /*88e0*/  @!P5 IMAD.MOV R6, RZ, RZ, -R6 ;  /* 0x000000ffff06d224 */ /* 0x000fe200078e0a06 */
[----:B------:R-:W-:Y:S02]  /*88f0*/  ISETP.GE.AND P5, PT, R57, RZ, PT ;  /* 0x000000ff3900720c */ /* 0x000fe40003fa6270 */
[----:B------:R-:W4:Y:S01]  /*8900*/  LDL.LU R48, [R1+0x290] ;  /* 0x0002900001307983 */ /* 0x000f220000300800 */
[----:B------:R-:W-:Y:S01]  /*8910*/  IABS R55, R53 ;  /* 0x0000003500377213 */ /* 0x000fe20000000000 */
[----:B------:R-:W-:Y:S01]  /*8920*/  @!P0 IMAD.IADD R46, R46, 0x1, -R58 ;  /* 0x000000012e2e8824 */ /* 0x000fe200078e0a3a */
[----:B------:R-:W-:Y:S01]  /*8930*/  ISETP.GE.AND P0, PT, R53, RZ, PT ;  /* 0x000000ff3500720c */ /* 0x000fe20003f06270 */
[----:B------:R-:W5:Y:S04]  /*8940*/  LDL.LU R57, [R1+0x294] ;  /* 0x0002940001397983 */ /* 0x000f680000300800 */
[----:B------:R-:W3:Y:S01]  /*8950*/  LDL.LU R53, [R1+0x298] ;  /* 0x0002980001357983 */ /* 0x000ee20000300800 */
[----:B------:R-:W-:-:S05]  /*8960*/  IABS R37, R59 ;  /* 0x0000003b00257213 */ /* 0x000fca0000000000 */
[----:B------:R-:W-:-:S04]  /*8970*/  IMAD.HI.U32 R7, R0, R37, RZ ;  /* 0x0000002500077227 */ /* 0x000fc800078e00ff */
[----:B------:R-:W-:-:S04]  /*8980*/  IMAD.MOV R7, RZ, RZ, -R7 ;  /* 0x000000ffff077224 */ /* 0x000fc800078e0a07 */
[----:B------:R-:W-:Y:S02]  /*8990*/  IMAD R37, R58, R7, R37 ;  /* 0x000000073a257224 */ /* 0x000fe400078e0225 */
[----:B------:R-:W-:-:S03]  /*89a0*/  @!P1 IMAD.MOV R38, RZ, RZ, -R38 ;  /* 0x000000ffff269224 */ /* 0x000fc600078e0a26 */
[C---:B------:R-:W-:Y:S02]  /*89b0*/  ISETP.GT.U32.AND P1, PT, R58.reuse, R37, PT ;  /* 0x000000253a00720c */ /* 0x040fe40003f24070 */
[----:B------:R-:W-:Y:S02]  /*89c0*/  ISETP.GT.U32.AND P3, PT, R58, R2, PT ;  /* 0x000000023a00720c */ /* 0x000fe40003f64070 */
[----:B--2---:R-:W-:-:S05]  /*89d0*/  IABS R10, R52 ;  /* 0x00000034000a7213 */ /* 0x004fca0000000000 */
[----:B------:R-:W-:-:S04]  /*89e0*/  IMAD.HI.U32 R7, R0, R10, RZ ;  /* 0x0000000a00077227 */ /* 0x000fc800078e00ff */
[----:B------:R-:W-:-:S04]  /*89f0*/  IMAD.MOV R7, RZ, RZ, -R7 ;  /* 0x000000ffff077224 */ /* 0x000fc800078e0a07 */
[----:B------:R-:W-:Y:S02]  /*8a00*/  IMAD R10, R58, R7, R10 ;  /* 0x000000073a0a7224 */ /* 0x000fe400078e020a */
[----:B------:R-:W-:-:S03]  /*8a10*/  @!P1 IMAD.IADD R37, R37, 0x1, -R58 ;  /* 0x0000000125259824 */ /* 0x000fc600078e0a3a */
[----:B------:R-:W-:Y:S01]  /*8a20*/  ISETP.GT.U32.AND P1, PT, R58, R10, PT ;  /* 0x0000000a3a00720c */ /* 0x000fe20003f24070 */
[----:B------:R-:W-:Y:S01]  /*8a30*/  @!P3 IMAD.IADD R2, R2, 0x1, -R58 ;  /* 0x000000010202b824 */ /* 0x000fe200078e0a3a */
[----:B------:R-:W-:Y:S02]  /*8a40*/  ISETP.GE.AND P3, PT, R59, RZ, PT ;  /* 0x000000ff3b00720c */ /* 0x000fe40003f66270 */
[----:B------:R-:W2:Y:S01]  /*8a50*/  LDL.LU R59, [R1+0x29c] ;  /* 0x00029c00013b7983 */ /* 0x000ea20000300800 */
[----:B------:R-:W-:-:S08]  /*8a60*/  @!P5 IMAD.MOV R46, RZ, RZ, -R46 ;  /* 0x000000ffff2ed224 */ /* 0x000fd000078e0a2e */
[----:B------:R-:W-:Y:S01]  /*8a70*/  @!P1 IMAD.IADD R10, R10, 0x1, -R58 ;  /* 0x000000010a0a9824 */ /* 0x000fe200078e0a3a */
[----:B------:R-:W-:-:S04]  /*8a80*/  ISETP.GE.AND P1, PT, R52, RZ, PT ;  /* 0x000000ff3400720c */ /* 0x000fc80003f26270 */
[----:B------:R-:W-:Y:S01]  /*8a90*/  ISETP.GT.U32.AND P5, PT, R58, R10, PT ;  /* 0x0000000a3a00720c */ /* 0x000fe20003fa4070 */
[----:B------:R-:W-:-:S04]  /*8aa0*/  IMAD.MOV.U32 R7, RZ, RZ, R2 ;  /* 0x000000ffff077224 */ /* 0x000fc800078e0002 */
[----:B------:R-:W-:Y:S02]  /*8ab0*/  @!P4 IMAD.MOV R7, RZ, RZ, -R7 ;  /* 0x000000ffff07c224 */ /* 0x000fe400078e0a07 */
[----:B------:R-:W-:-:S06]  /*8ac0*/  @!P2 IMAD.MOV R56, RZ, RZ, -R56 ;  /* 0x000000ffff38a224 */ /* 0x000fcc00078e0a38 */
[----:B------:R-:W-:Y:S01]  /*8ad0*/  @!P5 IMAD.IADD R10, R10, 0x1, -R58 ;  /* 0x000000010a0ad824 */ /* 0x000fe200078e0a3a */
[----:B------:R0:W-:Y:S03]  /*8ae0*/  STL [R1+0x2c], R7 ;  /* 0x00002c0701007387 */ /* 0x0001e60000100800 */
[----:B------:R-:W-:Y:S01]  /*8af0*/  @!P1 IMAD.MOV R10, RZ, RZ, -R10 ;  /* 0x000000ffff0a9224 */ /* 0x000fe200078e0a0a */
[----:B------:R-:W2:Y:S01]  /*8b00*/  LDL.LU R52, [R1+0x2a0] ;  /* 0x0002a00001347983 */ /* 0x000ea20000300800 */
[----:B------:R-:W-:Y:S01]  /*8b10*/  ISETP.GT.U32.AND P2, PT, R58, R5, PT ;  /* 0x000000053a00720c */ /* 0x000fe20003f44070 */
[----:B------:R-:W-:-:S04]  /*8b20*/  IMAD.HI.U32 R4, R0, R55, RZ ;  /* 0x0000003700047227 */ /* 0x000fc800078e00ff */
[----:B------:R-:W-:-:S04]  /*8b30*/  IMAD.MOV R4, RZ, RZ, -R4 ;  /* 0x000000ffff047224 */ /* 0x000fc800078e0a04 */
[----:B------:R-:W-:-:S04]  /*8b40*/  IMAD R55, R58, R4, R55 ;  /* 0x000000043a377224 */ /* 0x000fc800078e0237 */
[----:B------:R-:W-:Y:S01]  /*8b50*/  @!P2 IMAD.IADD R5, R5, 0x1, -R58 ;  /* 0x000000010505a824 */ /* 0x000fe200078e0a3a */
[----:B------:R-:W-:-:S13]  /*8b60*/  ISETP.GT.U32.AND P2, PT, R58, R55, PT ;  /* 0x000000373a00720c */ /* 0x000fda0003f44070 */
[----:B------:R-:W-:-:S05]  /*8b70*/  @!P2 IMAD.IADD R55, R55, 0x1, -R58 ;  /* 0x000000013737a824 */ /* 0x000fca00078e0a3a */
[----:B------:R-:W-:Y:S01]  /*8b80*/  ISETP.GT.U32.AND P2, PT, R58, R55, PT ;  /* 0x000000373a00720c */ /* 0x000fe20003f44070 */
[----:B------:R-:W-:-:S12]  /*8b90*/  @!P6 IMAD.MOV R5, RZ, RZ, -R5 ;  /* 0x000000ffff05e224 */ /* 0x000fd800078e0a05 */
[----:B------:R-:W-:Y:S01]  /*8ba0*/  @!P2 IMAD.IADD R55, R55, 0x1, -R58 ;  /* 0x000000013737a824 */ /* 0x000fe200078e0a3a */
[----:B------:R-:W-:Y:S02]  /*8bb0*/  ISETP.GT.U32.AND P6, PT, R58, R37, PT ;  /* 0x000000253a00720c */ /* 0x000fe40003fc4070 */
[----:B------:R-:W-:-:S11]  /*8bc0*/  IABS R23, R60 ;  /* 0x0000003c00177213 */ /* 0x000fd60000000000 */
[----:B------:R-:W-:Y:S01]  /*8bd0*/  @!P6 IMAD.IADD R37, R37, 0x1, -R58 ;  /* 0x000000012525e824 */ /* 0x000fe200078e0a3a */
[----:B------:R-:W-:Y:S02]  /*8be0*/  ISETP.GE.AND P6, PT, R60, RZ, PT ;  /* 0x000000ff3c00720c */ /* 0x000fe40003fc6270 */
[----:B---3--:R-:W-:Y:S02]  /*8bf0*/  ISETP.GE.AND P1, PT, R53, RZ, PT ;  /* 0x000000ff3500720c */ /* 0x008fe40003f26270 */
[----:B------:R-:W-:Y:S02]  /*8c00*/  IABS R8, R53 ;  /* 0x0000003500087213 */ /* 0x000fe40000000000 */
[----:B------:R-:W3:Y:S04]  /*8c10*/  LDL.LU R53, [R1+0x2a4] ;  /* 0x0002a40001357983 */ /* 0x000ee80000300800 */
[----:B------:R-:W3:Y:S04]  /*8c20*/  LDL.LU R25, [R1+0x2a8] ;  /* 0x0002a80001197983 */ /* 0x000ee80000300800 */
[----:B------:R-:W3:Y:S04]  /*8c30*/  LDL.LU R22, [R1+0x2ac] ;  /* 0x0002ac0001167983 */ /* 0x000ee80000300800 */
[----:B------:R-:W3:Y:S04]  /*8c40*/  LDL.LU R20, [R1+0x2b0] ;  /* 0x0002b00001147983 */ /* 0x000ee80000300800 */
[----:B------:R-:W3:Y:S04]  /*8c50*/  LDL.LU R19, [R1+0x2b4] ;  /* 0x0002b40001137983 */ /* 0x000ee80000300800 */
[----:B------:R-:W3:Y:S04]  /*8c60*/  LDL.LU R17, [R1+0x2b8] ;  /* 0x0002b80001117983 */ /* 0x000ee80000300800 */
[----:B------:R-:W3:Y:S04]  /*8c70*/  LDL.LU R15, [R1+0x2bc] ;  /* 0x0002bc00010f7983 */ /* 0x000ee80000300800 */
[----:B------:R-:W3:Y:S04]  /*8c80*/  LDL.LU R11, [R1+0x2c0] ;  /* 0x0002c000010b7983 */ /* 0x000ee80000300800 */
[----:B------:R-:W3:Y:S01]  /*8c90*/  LDL.LU R13, [R1+0x2c4] ;  /* 0x0002c400010d7983 */ /* 0x000ee20000300800 */
[----:B------:R-:W-:-:S02]  /*8ca0*/  IABS R27, R61 ;  /* 0x0000003d001b7213 */ /* 0x000fc40000000000 */
[----:B------:R-:W-:Y:S02]  /*8cb0*/  ISETP.GE.AND P2, PT, R61, RZ, PT ;  /* 0x000000ff3d00720c */ /* 0x000fe40003f46270 */
[----:B------:R-:W3:Y:S04]  /*8cc0*/  LDL.LU R61, [R1+0x2c8] ;  /* 0x0002c800013d7983 */ /* 0x000ee80000300800 */
[----:B------:R-:W3:Y:S01]  /*8cd0*/  LDL.LU R60, [R1+0x2cc] ;  /* 0x0002cc00013c7983 */ /* 0x000ee20000300800 */
[----:B------:R-:W-:-:S04]  /*8ce0*/  IMAD.HI.U32 R4, R0, R23, RZ ;  /* 0x0000001700047227 */ /* 0x000fc800078e00ff */
[----:B------:R-:W-:-:S04]  /*8cf0*/  IMAD.MOV R4, RZ, RZ, -R4 ;  /* 0x000000ffff047224 */ /* 0x000fc800078e0a04 */
[----:B------:R-:W-:-:S05]  /*8d00*/  IMAD R23, R58, R4, R23 ;  /* 0x000000043a177224 */ /* 0x000fca00078e0217 */
[----:B------:R-:W-:Y:S01]  /*8d10*/  ISETP.GT.U32.AND P4, PT, R58, R23, PT ;  /* 0x000000173a00720c */ /* 0x000fe20003f84070 */
[----:B------:R-:W-:Y:S01]  /*8d20*/  IMAD.HI.U32 R2, R0, R27, RZ ;  /* 0x0000001b00027227 */ /* 0x000fe200078e00ff */
[----:B----4-:R-:W-:-:S03]  /*8d30*/  IABS R30, R48 ;  /* 0x00000030001e7213 */ /* 0x010fc60000000000 */
[----:B------:R-:W-:Y:S02]  /*8d40*/  IMAD.MOV R2, RZ, RZ, -R2 ;  /* 0x000000ffff027224 */ /* 0x000fe400078e0a02 */
[----:B------:R-:W-:-:S06]  /*8d50*/  @!P3 IMAD.MOV R37, RZ, RZ, -R37 ;  /* 0x000000ffff25b224 */ /* 0x000fcc00078e0a25 */
[----:B------:R-:W-:Y:S02]  /*8d60*/  @!P4 IMAD.IADD R23, R23, 0x1, -R58 ;  /* 0x000000011717c824 */ /* 0x000fe400078e0a3a */
[----:B------:R-:W-:Y:S02]  /*8d70*/  IMAD R27, R58, R2, R27 ;  /* 0x000000023a1b7224 */ /* 0x000fe400078e021b */
[----:B------:R-:W-:Y:S01]  /*8d80*/  IMAD.HI.U32 R2, R0, R30, RZ ;  /* 0x0000001e00027227 */ /* 0x000fe200078e00ff */
[----:B------:R-:W-:-:S03]  /*8d90*/  ISETP.GT.U32.AND P3, PT, R58, R23, PT ;  /* 0x000000173a00720c */ /* 0x000fc60003f64070 */
[----:B------:R-:W-:-:S04]  /*8da0*/  IMAD.MOV R2, RZ, RZ, -R2 ;  /* 0x000000ffff027224 */ /* 0x000fc800078e0a02 */
[----:B------:R-:W-:-:S06]  /*8db0*/  IMAD R30, R58, R2, R30 ;  /* 0x000000023a1e7224 */ /* 0x000fcc00078e021e */
[----:B------:R-:W-:Y:S01]  /*8dc0*/  @!P3 IMAD.IADD R23, R23, 0x1, -R58 ;  /* 0x000000011717b824 */ /* 0x000fe200078e0a3a */
[----:B------:R-:W-:Y:S02]  /*8dd0*/  ISETP.GT.U32.AND P3, PT, R58, R30, PT ;  /* 0x0000001e3a00720c */ /* 0x000fe40003f64070 */
[----:B-----5:R-:W-:-:S05]  /*8de0*/  IABS R4, R57 ;  /* 0x0000003900047213 */ /* 0x020fca0000000000 */
[----:B------:R-:W-:-:S06]  /*8df0*/  IMAD.HI.U32 R2, R0, R4, RZ ;  /* 0x0000000400027227 */ /* 0x000fcc00078e00ff */
[----:B------:R-:W-:-:S05]  /*8e00*/  @!P3 IMAD.IADD R30, R30, 0x1, -R58 ;  /* 0x000000011e1eb824 */ /* 0x000fca00078e0a3a */
[----:B------:R-:W-:Y:S01]  /*8e10*/  ISETP.GT.U32.AND P3, PT, R58, R30, PT ;  /* 0x0000001e3a00720c */ /* 0x000fe20003f64070 */
[----:B------:R-:W-:-:S04]  /*8e20*/  IMAD.MOV R2, RZ, RZ, -R2 ;  /* 0x000000ffff027224 */ /* 0x000fc800078e0a02 */
[----:B------:R-:W-:-:S08]  /*8e30*/  IMAD R4, R58, R2, R4 ;  /* 0x000000023a047224 */ /* 0x000fd000078e0204 */
[----:B------:R-:W-:Y:S01]  /*8e40*/  @!P3 IMAD.IADD R30, R30, 0x1, -R58 ;  /* 0x000000011e1eb824 */ /* 0x000fe200078e0a3a */
[----:B------:R-:W-:Y:S02]  /*8e50*/  ISETP.GT.U32.AND P3, PT, R58, R4, PT ;  /* 0x000000043a00720c */ /* 0x000fe40003f64070 */
[----:B--2---:R-:W-:Y:S01]  /*8e60*/  IABS R16, R59 ;  /* 0x0000003b00107213 */ /* 0x004fe20000000000 */
[----:B------:R-:W-:Y:S01]  /*8e70*/  IMAD.HI.U32 R14, R0, R8, RZ ;  /* 0x00000008000e7227 */ /* 0x000fe200078e00ff */
[----:B------:R-:W-:-:S03]  /*8e80*/  ISETP.GE.AND P5, PT, R48, RZ, PT ;  /* 0x000000ff3000720c */ /* 0x000fc60003fa6270 */
[----:B------:R-:W-:-:S06]  /*8e90*/  IMAD.HI.U32 R9, R0, R16, RZ ;  /* 0x0000001000097227 */ /* 0x000fcc00078e00ff */
[----:B------:R-:W-:-:S05]  /*8ea0*/  @!P3 IMAD.IADD R4, R4, 0x1, -R58 ;  /* 0x000000010404b824 */ /* 0x000fca00078e0a3a */
[C---:B------:R-:W-:Y:S01]  /*8eb0*/  ISETP.GT.U32.AND P3, PT, R58.reuse, R4, PT ;  /* 0x000000043a00720c */ /* 0x040fe20003f64070 */
[----:B------:R-:W-:Y:S02]  /*8ec0*/  IMAD.MOV R14, RZ, RZ, -R14 ;  /* 0x000000ffff0e7224 */ /* 0x000fe400078e0a0e */
[----:B------:R-:W-:Y:S01]  /*8ed0*/  IMAD.MOV R9, RZ, RZ, -R9 ;  /* 0x000000ffff097224 */ /* 0x000fe200078e0a09 */
[C---:B------:R-:W-:Y:S01]  /*8ee0*/  ISETP.GT.U32.AND P4, PT, R58.reuse, R27, PT ;  /* 0x0000001b3a00720c */ /* 0x040fe20003f84070 */
[C---:B------:R-:W-:Y:S02]  /*8ef0*/  IMAD R8, R58.reuse, R14, R8 ;  /* 0x0000000e3a087224 */ /* 0x040fe400078e0208 */
[C---:B------:R-:W-:Y:S02]  /*8f00*/  IMAD R16, R58.reuse, R9, R16 ;  /* 0x000000093a107224 */ /* 0x040fe400078e0210 */
[----:B------:R-:W-:Y:S01]  /*8f10*/  @!P5 IMAD.MOV R30, RZ, RZ, -R30 ;  /* 0x000000ffff1ed224 */ /* 0x000fe200078e0a1e */
[----:B------:R-:W-:-:S03]  /*8f20*/  ISETP.GT.U32.AND P5, PT, R58, R8, PT ;  /* 0x000000083a00720c */ /* 0x000fc60003fa4070 */
[----:B------:R-:W-:Y:S01]  /*8f30*/  @!P3 IMAD.IADD R4, R4, 0x1, -R58 ;  /* 0x000000010404b824 */ /* 0x000fe200078e0a3a */
[----:B------:R-:W-:-:S03]  /*8f40*/  ISETP.GT.U32.AND P3, PT, R58, R16, PT ;  /* 0x000000103a00720c */ /* 0x000fc60003f64070 */
[----:B------:R-:W-:-:S05]  /*8f50*/  @!P4 IMAD.IADD R27, R27, 0x1, -R58 ;  /* 0x000000011b1bc824 */ /* 0x000fca00078e0a3a */
[----:B------:R-:W-:Y:S01]  /*8f60*/  ISETP.GT.U32.AND P4, PT, R58, R27, PT ;  /* 0x0000001b3a00720c */ /* 0x000fe20003f84070 */
[----:B------:R-:W-:-:S04]  /*8f70*/  @!P5 IMAD.IADD R8, R8, 0x1, -R58 ;  /* 0x000000010808d824 */ /* 0x000fc800078e0a3a */
[----:B------:R-:W-:Y:S01]  /*8f80*/  @!P3 IMAD.IADD R16, R16, 0x1, -R58 ;  /* 0x000000011010b824 */ /* 0x000fe200078e0a3a */
[----:B------:R-:W-:-:S04]  /*8f90*/  ISETP.GT.U32.AND P5, PT, R58, R8, PT ;  /* 0x000000083a00720c */ /* 0x000fc80003fa4070 */
[----:B------:R-:W-:Y:S02]  /*8fa0*/  ISETP.GT.U32.AND P3, PT, R58, R16, PT ;  /* 0x000000103a00720c */ /* 0x000fe40003f64070 */
[----:B------:R-:W-:Y:S01]  /*8fb0*/  IABS R24, R52 ;  /* 0x0000003400187213 */ /* 0x000fe20000000000 */
[----:B------:R-:W-:Y:S01]  /*8fc0*/  @!P0 IMAD.MOV R55, RZ, RZ, -R55 ;  /* 0x000000ffff378224 */ /* 0x000fe200078e0a37 */
[----:B------:R-:W-:Y:S01]  /*8fd0*/  ISETP.GE.AND P0, PT, R57, RZ, PT ;  /* 0x000000ff3900720c */ /* 0x000fe20003f06270 */
[----:B------:R-:W-:Y:S02]  /*8fe0*/  @!P4 IMAD.IADD R27, R27, 0x1, -R58 ;  /* 0x000000011b1bc824 */ /* 0x000fe400078e0a3a */
[----:B0-----:R-:W-:-:S04]  /*8ff0*/  IMAD.HI.U32 R7, R0, R24, RZ ;  /* 0x0000001800077227 */ /* 0x001fc800078e00ff */
[----:B------:R-:W-:Y:S02]  /*9000*/  @!P2 IMAD.MOV R27, RZ, RZ, -R27 ;  /* 0x000000ffff1ba224 */ /* 0x000fe400078e0a1b */
[----:B------:R-:W-:Y:S02]  /*9010*/  IMAD.MOV R7, RZ, RZ, -R7 ;  /* 0x000000ffff077224 */ /* 0x000fe400078e0a07 */
[--C-:B------:R-:W-:Y:S02]  /*9020*/  @!P5 IMAD.IADD R8, R8, 0x1, -R58.reuse ;  /* 0x000000010808d824 */ /* 0x100fe400078e0a3a */
[----:B------:R-:W-:Y:S02]  /*9030*/  @!P3 IMAD.IADD R16, R16, 0x1, -R58 ;  /* 0x000000011010b824 */ /* 0x000fe400078e0a3a */
[----:B------:R-:W-:Y:S01]  /*9040*/  @!P6 IMAD.MOV R23, RZ, RZ, -R23 ;  /* 0x000000ffff17e224 */ /* 0x000fe200078e0a17 */
[----:B------:R-:W-:Y:S01]  /*9050*/  ISETP.GE.AND P6, PT, R59, RZ, PT ;  /* 0x000000ff3b00720c */ /* 0x000fe20003fc6270 */
[----:B------:R-:W-:-:S02]  /*9060*/  IMAD R24, R58, R7, R24 ;  /* 0x000000073a187224 */ /* 0x000fc400078e0218 */
[----:B------:R-:W-:-:S03]  /*9070*/  @!P1 IMAD.MOV R8, RZ, RZ, -R8 ;  /* 0x000000ffff089224 */ /* 0x000fc600078e0a08 */
[----:B------:R-:W-:Y:S01]  /*9080*/  ISETP.GT.U32.AND P5, PT, R58, R24, PT ;  /* 0x000000183a00720c */ /* 0x000fe20003fa4070 */
[----:B------:R-:W-:Y:S01]  /*9090*/  @!P0 IMAD.MOV R4, RZ, RZ, -R4 ;  /* 0x000000ffff048224 */ /* 0x000fe200078e0a04 */
[----:B------:R-:W-:-:S05]  /*90a0*/  ISETP.GE.AND P4, PT, R52, RZ, PT ;  /* 0x000000ff3400720c */ /* 0x000fca0003f86270 */
[----:B------:R-:W-:-:S06]  /*90b0*/  @!P6 IMAD.MOV R16, RZ, RZ, -R16 ;  /* 0x000000ffff10e224 */ /* 0x000fcc00078e0a10 */
[----:B------:R-:W-:Y:S01]  /*90c0*/  @!P5 IMAD.IADD R24, R24, 0x1, -R58 ;  /* 0x000000011818d824 */ /* 0x000fe200078e0a3a */
[----:B---3--:R-:W-:Y:S02]  /*90d0*/  IABS R32, R53 ;  /* 0x0000003500207213 */ /* 0x008fe40000000000 */
[----:B------:R-:W-:Y:S02]  /*90e0*/  IABS R40, R25 ;  /* 0x0000001900287213 */ /* 0x000fe40000000000 */
[----:B------:R-:W-:-:S03]  /*90f0*/  IABS R48, R22 ;  /* 0x0000001600307213 */ /* 0x000fc60000000000 */
[----:B------:R-:W-:-:S04]  /*9100*/  IMAD.HI.U32 R14, R0, R40, RZ ;  /* 0x00000028000e7227 */ /* 0x000fc800078e00ff */
[----:B------:R-:W-:-:S04]  /*9110*/  IMAD.HI.U32 R9, R0, R48, RZ ;  /* 0x0000003000097227 */ /* 0x000fc800078e00ff */
[----:B------:R-:W-:Y:S02]  /*9120*/  IMAD.MOV R9, RZ, RZ, -R9 ;  /* 0x000000ffff097224 */ /* 0x000fe400078e0a09 */
[----:B------:R-:W-:Y:S01]  /*9130*/  IMAD.HI.U32 R2, R0, R32, RZ ;  /* 0x0000002000027227 */ /* 0x000fe200078e00ff */
[----:B------:R-:W-:-:S03]  /*9140*/  IABS R57, R19 ;  /* 0x0000001300397213 */ /* 0x000fc60000000000 */
[----:B------:R-:W-:Y:S02]  /*9150*/  IMAD.MOV R14, RZ, RZ, -R14 ;  /* 0x000000ffff0e7224 */ /* 0x000fe400078e0a0e */
[C---:B------:R-:W-:Y:S02]  /*9160*/  IMAD R48, R58.reuse, R9, R48 ;  /* 0x000000093a307224 */ /* 0x040fe400078e0230 */
[----:B------:R-:W-:Y:S01]  /*9170*/  IMAD.MOV R2, RZ, RZ, -R2 ;  /* 0x000000ffff027224 */ /* 0x000fe200078e0a02 */
[----:B------:R-:W-:Y:S01]  /*9180*/  ISETP.GE.AND P2, PT, R53, RZ, PT ;  /* 0x000000ff3500720c */ /* 0x000fe20003f46270 */
[C---:B------:R-:W-:Y:S01]  /*9190*/  IMAD R40, R58.reuse, R14, R40 ;  /* 0x0000000e3a287224 */ /* 0x040fe200078e0228 */
[----:B------:R-:W-:Y:S01]  /*91a0*/  IABS R53, R20 ;  /* 0x0000001400357213 */ /* 0x000fe20000000000 */
[C---:B------:R-:W-:Y:S01]  /*91b0*/  IMAD R32, R58.reuse, R2, R32 ;  /* 0x000000023a207224 */ /* 0x040fe200078e0220 */
[----:B------:R-:W-:Y:S01]  /*91c0*/  ISETP.GT.U32.AND P3, PT, R58, R48, PT ;  /* 0x000000303a00720c */ /* 0x000fe20003f64070 */
[----:B------:R-:W-:Y:S01]  /*91d0*/  IMAD.HI.U32 R2, R0, R57, RZ ;  /* 0x0000003900027227 */ /* 0x000fe200078e00ff */
[----:B------:R-:W-:-:S02]  /*91e0*/  ISETP.GT.U32.AND P1, PT, R58, R40, PT ;  /* 0x000000283a00720c */ /* 0x000fc40003f24070 */
[----:B------:R-:W-:Y:S01]  /*91f0*/  IABS R9, R15 ;  /* 0x0000000f00097213 */ /* 0x000fe20000000000 */
[----:B------:R-:W-:Y:S01]  /*9200*/  IMAD.HI.U32 R7, R0, R53, RZ ;  /* 0x0000003500077227 */ /* 0x000fe200078e00ff */
[----:B------:R-:W-:-:S03]  /*9210*/  IABS R14, R17 ;  /* 0x00000011000e7213 */ /* 0x000fc60000000000 */
[----:B------:R-:W-:Y:S02]  /*9220*/  IMAD.MOV R2, RZ, RZ, -R2 ;  /* 0x000000ffff027224 */ /* 0x000fe400078e0a02 */
[----:B------:R-:W-:Y:S02]  /*9230*/  IMAD.MOV R7, RZ, RZ, -R7 ;  /* 0x000000ffff077224 */ /* 0x000fe400078e0a07 */
[C---:B------:R-:W-:Y:S02]  /*9240*/  IMAD R57, R58.reuse, R2, R57 ;  /* 0x000000023a397224 */ /* 0x040fe400078e0239 */
[----:B------:R-:W-:Y:S01]  /*9250*/  IMAD.MOV.U32 R2, RZ, RZ, R9 ;  /* 0x000000ffff027224 */ /* 0x000fe200078e0009 */
[C---:B------:R-:W-:Y:S01]  /*9260*/  ISETP.GT.U32.AND P0, PT, R58.reuse, R32, PT ;  /* 0x000000203a00720c */ /* 0x040fe20003f04070 */
[----:B------:R-:W-:Y:S01]  /*9270*/  IMAD R53, R58, R7, R53 ;  /* 0x000000073a357224 */ /* 0x000fe200078e0235 */
[----:B------:R-:W-:Y:S01]  /*9280*/  IABS R7, R11 ;  /* 0x0000000b00077213 */ /* 0x000fe20000000000 */
[----:B------:R-:W-:-:S04]  /*9290*/  IMAD.HI.U32 R52, R0, R14, RZ ;  /* 0x0000000e00347227 */ /* 0x000fc800078e00ff */
[----:B------:R-:W-:Y:S02]  /*92a0*/  @!P3 IMAD.IADD R48, R48, 0x1, -R58 ;  /* 0x000000013030b824 */ /* 0x000fe400078e0a3a */
[----:B------:R-:W-:Y:S01]  /*92b0*/  IMAD.HI.U32 R9, R0, R2, RZ ;  /* 0x0000000200097227 */ /* 0x000fe200078e00ff */
[----:B------:R-:W-:Y:S02]  /*92c0*/  IABS R35, R13 ;  /* 0x0000000d00237213 */ /* 0x000fe40000000000 */
[----:B------:R-:W-:Y:S01]  /*92d0*/  ISETP.GT.U32.AND P6, PT, R58, R48, PT ;  /* 0x000000303a00720c */ /* 0x000fe20003fc4070 */
[----:B------:R-:W-:Y:S02]  /*92e0*/  IMAD.MOV R59, RZ, RZ, -R52 ;  /* 0x000000ffff3b7224 */ /* 0x000fe400078e0a34 */
[----:B------:R-:W-:Y:S02]  /*92f0*/  @!P1 IMAD.IADD R40, R40, 0x1, -R58 ;  /* 0x0000000128289824 */ /* 0x000fe400078e0a3a */
[----:B------:R-:W-:-:S02]  /*9300*/  IMAD.MOV R52, RZ, RZ, -R9 ;  /* 0x000000ffff347224 */ /* 0x000fc400078e0a09 */
[----:B------:R-:W-:Y:S01]  /*9310*/  IMAD.HI.U32 R9, R0, R7, RZ ;  /* 0x0000000700097227 */ /* 0x000fe200078e00ff */
[----:B------:R-:W-:-:S03]  /*9320*/  ISETP.GT.U32.AND P3, PT, R58, R40, PT ;  /* 0x000000283a00720c */ /* 0x000fc60003f64070 */
[----:B------:R-:W-:Y:S02]  /*9330*/  IMAD.MOV R9, RZ, RZ, -R9 ;  /* 0x000000ffff097224 */ /* 0x000fe400078e0a09 */
[----:B------:R-:W-:Y:S02]  /*9340*/  IMAD R14, R58, R59, R14 ;  /* 0x0000003b3a0e7224 */ /* 0x000fe400078e020e */
[----:B------:R-:W-:Y:S01]  /*9350*/  IMAD.HI.U32 R59, R0, R35, RZ ;  /* 0x00000023003b7227 */ /* 0x000fe200078e00ff */
[----:B------:R-:W-:-:S03]  /*9360*/  ISETP.GT.U32.AND P5, PT, R58, R53, PT ;  /* 0x000000353a00720c */ /* 0x000fc60003fa4070 */
[----:B------:R-:W-:Y:S01]  /*9370*/  @!P0 IMAD.IADD R32, R32, 0x1, -R58 ;  /* 0x0000000120208824 */ /* 0x000fe200078e0a3a */
[C---:B------:R-:W-:Y:S01]  /*9380*/  ISETP.GT.U32.AND P0, PT, R58.reuse, R24, PT ;  /* 0x000000183a00720c */ /* 0x040fe20003f04070 */
[C---:B------:R-:W-:Y:S01]  /*9390*/  IMAD R2, R58.reuse, R52, R2 ;  /* 0x000000343a027224 */ /* 0x040fe200078e0202 */
[----:B------:R-:W-:Y:S01]  /*93a0*/  IABS R52, R61 ;  /* 0x0000003d00347213 */ /* 0x000fe20000000000 */
[----:B------:R-:W-:Y:S02]  /*93b0*/  IMAD R7, R58, R9, R7 ;  /* 0x000000093a077224 */ /* 0x000fe400078e0207 */
[----:B------:R-:W-:Y:S02]  /*93c0*/  IMAD.MOV R59, RZ, RZ, -R59 ;  /* 0x000000ffff3b7224 */ /* 0x000fe400078e0a3b */
[----:B------:R-:W-:Y:S01]  /*93d0*/  @!P6 IMAD.IADD R48, R48, 0x1, -R58 ;  /* 0x000000013030e824 */ /* 0x000fe200078e0a3a */
[C---:B------:R-:W-:Y:S01]  /*93e0*/  ISETP.GT.U32.AND P6, PT, R58.reuse, R7, PT ;  /* 0x000000073a00720c */ /* 0x040fe20003fc4070 */
[----:B------:R-:W-:-:S02]  /*93f0*/  IMAD R35, R58, R59, R35 ;  /* 0x0000003b3a237224 */ /* 0x000fc400078e0223 */
[----:B------:R-:W-:-:S04]  /*9400*/  IMAD.HI.U32 R59, R0, R52, RZ ;  /* 0x00000034003b7227 */ /* 0x000fc800078e00ff */
[--C-:B------:R-:W-:Y:S01]  /*9410*/  @!P3 IMAD.IADD R40, R40, 0x1, -R58.reuse ;  /* 0x000000012828b824 */ /* 0x100fe200078e0a3a */
[----:B------:R-:W-:Y:S01]  /*9420*/  ISETP.GT.U32.AND P3, PT, R58, R2, PT ;  /* 0x000000023a00720c */ /* 0x000fe20003f64070 */
[----:B------:R-:W-:Y:S02]  /*9430*/  IMAD.MOV R59, RZ, RZ, -R59 ;  /* 0x000000ffff3b7224 */ /* 0x000fe400078e0a3b */
[--C-:B------:R-:W-:Y:S01]  /*9440*/  @!P0 IMAD.IADD R24, R24, 0x1, -R58.reuse ;  /* 0x0000000118188824 */ /* 0x100fe200078e0a3a */
[C---:B------:R-:W-:Y:S01]  /*9450*/  ISETP.GT.U32.AND P0, PT, R58.reuse, R57, PT ;  /* 0x000000393a00720c */ /* 0x040fe20003f04070 */
[----:B------:R-:W-:Y:S02]  /*9460*/  @!P5 IMAD.IADD R53, R53, 0x1, -R58 ;  /* 0x000000013535d824 */ /* 0x000fe400078e0a3a */
[C---:B------:R-:W-:Y:S02]  /*9470*/  IMAD R52, R58.reuse, R59, R52 ;  /* 0x0000003b3a347224 */ /* 0x040fe400078e0234 */
[----:B------:R-:W-:Y:S01]  /*9480*/  @!P6 IMAD.IADD R7, R7, 0x1, -R58 ;  /* 0x000000010707e824 */ /* 0x000fe200078e0a3a */
[----:B------:R-:W-:-:S02]  /*9490*/  ISETP.GT.U32.AND P5, PT, R58, R53, PT ;  /* 0x000000353a00720c */ /* 0x000fc40003fa4070 */
[----:B------:R-:W-:Y:S01]  /*94a0*/  ISETP.GT.U32.AND P6, PT, R58, R52, PT ;  /* 0x000000343a00720c */ /* 0x000fe20003fc4070 */
[--C-:B------:R-:W-:Y:S01]  /*94b0*/  @!P3 IMAD.IADD R2, R2, 0x1, -R58.reuse ;  /* 0x000000010202b824 */ /* 0x100fe200078e0a3a */
[----:B------:R-:W-:Y:S02]  /*94c0*/  ISETP.GE.AND P3, PT, R20, RZ, PT ;  /* 0x000000ff1400720c */ /* 0x000fe40003f66270 */
[----:B------:R-:W-:Y:S01]  /*94d0*/  IABS R9, R60 ;  /* 0x0000003c00097213 */ /* 0x000fe20000000000 */
[----:B------:R-:W-:Y:S02]  /*94e0*/  @!P0 IMAD.IADD R57, R57, 0x1, -R58 ;  /* 0x0000000139398824 */ /* 0x000fe400078e0a3a */
[----:B------:R-:W-:Y:S02]  /*94f0*/  @!P4 IMAD.MOV R24, RZ, RZ, -R24 ;  /* 0x000000ffff18c224 */ /* 0x000fe400078e0a18 */
[----:B------:R-:W-:Y:S01]  /*9500*/  IMAD.HI.U32 R0, R0, R9, RZ ;  /* 0x0000000900007227 */ /* 0x000fe200078e00ff */
[----:B------:R-:W-:-:S03]  /*9510*/  ISETP.GT.U32.AND P4, PT, R58, R57, PT ;  /* 0x000000393a00720c */ /* 0x000fc60003f84070 */
[--C-:B------:R-:W-:Y:S02]  /*9520*/  @!P5 IMAD.IADD R53, R53, 0x1, -R58.reuse ;  /* 0x000000013535d824 */ /* 0x100fe400078e0a3a */
[----:B------:R-:W-:Y:S02]  /*9530*/  @!P6 IMAD.IADD R52, R52, 0x1, -R58 ;  /* 0x000000013434e824 */ /* 0x000fe400078e0a3a */
[----:B------:R-:W-:Y:S02]  /*9540*/  IMAD.MOV R0, RZ, RZ, -R0 ;  /* 0x000000ffff007224 */ /* 0x000fe400078e0a00 */
[----:B------:R-:W-:Y:S01]  /*9550*/  @!P3 IMAD.MOV R53, RZ, RZ, -R53 ;  /* 0x000000ffff35b224 */ /* 0x000fe200078e0a35 */
[C---:B------:R-:W-:Y:S01]  /*9560*/  ISETP.GT.U32.AND P3, PT, R58.reuse, R52, PT ;  /* 0x000000343a00720c */ /* 0x040fe20003f64070 */
[C---:B------:R-:W-:Y:S01]  /*9570*/  IMAD R9, R58.reuse, R0, R9 ;  /* 0x000000003a097224 */ /* 0x040fe200078e0209 */
[----:B------:R-:W-:Y:S01]  /*9580*/  ISETP.GT.U32.AND P1, PT, R58, R32, PT ;  /* 0x000000203a00720c */ /* 0x000fe20003f24070 */
[----:B------:R-:W-:-:S03]  /*9590*/  @!P4 IMAD.IADD R57, R57, 0x1, -R58 ;  /* 0x000000013939c824 */ /* 0x000fc600078e0a3a */
[C---:B------:R-:W-:Y:S02]  /*95a0*/  ISETP.GT.U32.AND P4, PT, R58.reuse, R9, PT ;  /* 0x000000093a00720c */ /* 0x040fe40003f84070 */
[----:B------:R-:W-:-:S05]  /*95b0*/  ISETP.GT.U32.AND P5, PT, R58, R35, PT ;  /* 0x000000233a00720c */ /* 0x000fca0003fa4070 */
[--C-:B------:R-:W-:Y:S01]  /*95c0*/  @!P3 IMAD.IADD R52, R52, 0x1, -R58.reuse ;  /* 0x000000013434b824 */ /* 0x100fe200078e0a3a */
[----:B------:R-:W-:Y:S01]  /*95d0*/  ISETP.GE.AND P3, PT, R61, RZ, PT ;  /* 0x000000ff3d00720c */ /* 0x000fe20003f66270 */
[--C-:B------:R-:W-:Y:S01]  /*95e0*/  @!P1 IMAD.IADD R32, R32, 0x1, -R58.reuse ;  /* 0x0000000120209824 */ /* 0x100fe200078e0a3a */
[----:B------:R-:W0:Y:S01]  /*95f0*/  S2R R61, SR_TID.X ;  /* 0x00000000003d7919 */ /* 0x000e220000002100 */
[----:B------:R-:W-:Y:S02]  /*9600*/  ISETP.GT.U32.AND P1, PT, R58, R14, PT ;  /* 0x0000000e3a00720c */ /* 0x000fe40003f24070 */
[--C-:B------:R-:W-:Y:S01]  /*9610*/  @!P4 IMAD.IADD R9, R9, 0x1, -R58.reuse ;  /* 0x000000010909c824 */ /* 0x100fe200078e0a3a */
[----:B------:R-:W-:Y:S02]  /*9620*/  ISETP.GE.AND P4, PT, R60, RZ, PT ;  /* 0x000000ff3c00720c */ /* 0x000fe40003f86270 */
[----:B------:R-:W-:Y:S01]  /*9630*/  ISETP.GE.AND P0, PT, R25, RZ, PT ;  /* 0x000000ff1900720c */ /* 0x000fe20003f06270 */
[----:B------:R-:W1:Y:S01]  /*9640*/  LDC R60, c[0x0][0x230] ;  /* 0x00008c00ff3c7b82 */ /* 0x000e620000000800 */
[----:B------:R-:W-:Y:S01]  /*9650*/  @!P5 IMAD.IADD R35, R35, 0x1, -R58 ;  /* 0x000000012323d824 */ /* 0x000fe200078e0a3a */
[----:B------:R-:W-:Y:S01]  /*9660*/  ISETP.GT.U32.AND P5, PT, R58, R2, PT ;  /* 0x000000023a00720c */ /* 0x000fe20003fa4070 */
[----:B------:R-:W-:-:S04]  /*9670*/  @!P2 IMAD.MOV R32, RZ, RZ, -R32 ;  /* 0x000000ffff20a224 */ /* 0x000fc800078e0a20 */
[----:B------:R-:W-:Y:S01]  /*9680*/  @!P1 IMAD.IADD R14, R14, 0x1, -R58 ;  /* 0x000000010e0e9824 */ /* 0x000fe200078e0a3a */
[----:B------:R-:W-:-:S04]  /*9690*/  ISETP.GE.AND P1, PT, R22, RZ, PT ;  /* 0x000000ff1600720c */ /* 0x000fc80003f26270 */
[C---:B------:R-:W-:Y:S01]  /*96a0*/  ISETP.GT.U32.AND P2, PT, R58.reuse, R14, PT ;  /* 0x0000000e3a00720c */ /* 0x040fe20003f44070 */
[----:B------:R-:W-:Y:S01]  /*96b0*/  @!P0 IMAD.MOV R40, RZ, RZ, -R40 ;  /* 0x000000ffff288224 */ /* 0x000fe200078e0a28 */
[----:B------:R-:W-:Y:S01]  /*96c0*/  ISETP.GT.U32.AND P0, PT, R58, R7, PT ;  /* 0x000000073a00720c */ /* 0x000fe20003f04070 */
[----:B------:R-:W-:Y:S01]  /*96d0*/  @!P5 IMAD.IADD R2, R2, 0x1, -R58 ;  /* 0x000000010202d824 */ /* 0x000fe200078e0a3a */
[----:B------:R-:W-:Y:S02]  /*96e0*/  ISETP.GE.AND P5, PT, R15, RZ, PT ;  /* 0x000000ff0f00720c */ /* 0x000fe40003fa6270 */
[----:B------:R-:W-:-:S03]  /*96f0*/  ISETP.GE.AND P6, PT, R19, RZ, PT ;  /* 0x000000ff1300720c */ /* 0x000fc60003fc6270 */
[----:B------:R-:W-:Y:S01]  /*9700*/  @!P1 IMAD.MOV R48, RZ, RZ, -R48 ;  /* 0x000000ffff309224 */ /* 0x000fe200078e0a30 */
[----:B------:R-:W-:Y:S01]  /*9710*/  ISETP.GT.U32.AND P1, PT, R58, R35, PT ;  /* 0x000000233a00720c */ /* 0x000fe20003f24070 */
[----:B-1----:R-:W-:Y:S01]  /*9720*/  VIADD R60, R60, 0x3f ;  /* 0x0000003f3c3c7836 */ /* 0x002fe20000000000 */
[----:B0-----:R-:W-:Y:S01]  /*9730*/  LOP3.LUT R15, R61, 0x3, RZ, 0xc0, !PT ;  /* 0x000000033d0f7812 */ /* 0x001fe200078ec0ff */
[--C-:B------:R-:W-:Y:S01]  /*9740*/  @!P2 IMAD.IADD R14, R14, 0x1, -R58.reuse ;  /* 0x000000010e0ea824 */ /* 0x100fe200078e0a3a */
[----:B------:R-:W-:Y:S01]  /*9750*/  ISETP.GE.AND P2, PT, R17, RZ, PT ;  /* 0x000000ff1100720c */ /* 0x000fe20003f46270 */
[----:B------:R-:W-:Y:S01]  /*9760*/  @!P0 IMAD.IADD R7, R7, 0x1, -R58 ;  /* 0x0000000107078824 */ /* 0x000fe200078e0a3a */
[----:B------:R-:W-:Y:S01]  /*9770*/  SHF.R.U32.HI R17, RZ, 0x2, R61 ;  /* 0x00000002ff117819 */ /* 0x000fe2000001163d */
[----:B------:R-:W-:Y:S01]  /*9780*/  IMAD R15, R15, 0x220, RZ ;  /* 0x000002200f0f7824 */ /* 0x000fe200078e02ff */
[----:B------:R-:W-:Y:S02]  /*9790*/  ISETP.GE.AND P0, PT, R11, RZ, PT ;  /* 0x000000ff0b00720c */ /* 0x000fe40003f06270 */
[----:B------:R-:W0:Y:S01]  /*97a0*/  LDC R11, c[0x0][0x23c] ;  /* 0x00008f00ff0b7b82 */ /* 0x000e220000000800 */
[----:B------:R-:W-:-:S02]  /*97b0*/  SHF.R.S32.HI R0, RZ, 0x1f, R60 ;  /* 0x0000001fff007819 */ /* 0x000fc4000001143c */
[----:B------:R-:W-:Y:S02]  /*97c0*/  SGXT.U32 R17, R17, 0x3 ;  /* 0x000000031111781a */ /* 0x000fe40000000000 */
[----:B------:R-:W-:Y:S02]  /*97d0*/  LEA.HI R19, R0, R60, RZ, 0x6 ;  /* 0x0000003c00137211 */ /* 0x000fe400078f30ff */
[----:B------:R-:W-:Y:S01]  /*97e0*/  LOP3.LUT R0, R15, R17, RZ, 0xfc, !PT ;  /* 0x000000110f007212 */ /* 0x000fe200078efcff */
[----:B------:R-:W-:Y:S02]  /*97f0*/  IMAD.SHL.U32 R59, R61, 0x40, RZ ;  /* 0x000000403d3b7824 */ /* 0x000fe400078e00ff */
[----:B------:R-:W-:Y:S01]  /*9800*/  @!P1 IMAD.IADD R35, R35, 0x1, -R58 ;  /* 0x0000000123239824 */ /* 0x000fe200078e0a3a */
[----:B------:R-:W-:Y:S01]  /*9810*/  ISETP.GE.AND P1, PT, R13, RZ, PT ;  /* 0x000000ff0d00720c */ /* 0x000fe20003f26270 */
[----:B------:R-:W-:Y:S01]  /*9820*/  @!P6 IMAD.MOV R57, RZ, RZ, -R57 ;  /* 0x000000ffff39e224 */ /* 0x000fe200078e0a39 */
[----:B------:R-:W-:Y:S01]  /*9830*/  ISETP.GT.U32.AND P6, PT, R58, R9, PT ;  /* 0x000000093a00720c */ /* 0x000fe20003fc4070 */
[----:B------:R1:W-:Y:S01]  /*9840*/  STL [R1+0x22ac], R0 ;  /* 0x0022ac0001007387 */ /* 0x0003e20000100800 */
[----:B------:R-:W-:Y:S01]  /*9850*/  IMAD.SHL.U32 R13, R61, 0x8, RZ ;  /* 0x000000083d0d7824 */ /* 0x000fe200078e00ff */
[----:B------:R-:W-:-:S02]  /*9860*/  LOP3.LUT R59, R59, 0x1c0, RZ, 0xc0, !PT ;  /* 0x000001c03b3b7812 */ /* 0x000fc400078ec0ff */
[----:B------:R-:W2:Y:S04]  /*9870*/  LDL.LU R25, [R1+0x44] ;  /* 0x0000440001197983 */ /* 0x000ea80000300800 */
[----:B------:R-:W3:Y:S01]  /*9880*/  LDL.LU R22, [R1+0x38] ;  /* 0x0000380001167983 */ /* 0x000ee20000300800 */
[----:B------:R-:W-:Y:S01]  /*9890*/  LOP3.LUT R59, R59, 0x30, R13, 0xf8, !PT ;  /* 0x000000303b3b7812 */ /* 0x000fe200078ef80d */
[C---:B------:R-:W-:Y:S02]  /*98a0*/  IMAD.SHL.U32 R13, R61.reuse, 0x2, RZ ;  /* 0x000000023d0d7824 */ /* 0x040fe400078e00ff */
[----:B------:R-:W4:Y:S01]  /*98b0*/  LDL.LU R20, [R1+0x34] ;  /* 0x0000340001147983 */ /* 0x000f220000300800 */
[----:B------:R-:W-:-:S03]  /*98c0*/  LOP3.LUT R61, R61, 0x1f, RZ, 0xc0, !PT ;  /* 0x0000001f3d3d7812 */ /* 0x000fc600078ec0ff */
[----:B------:R-:W5:Y:S01]  /*98d0*/  LDL.LU R19, [R1+0x30] ;  /* 0x0000300001137983 */ /* 0x000f620000300800 */
[----:B-1----:R-:W-:-:S03]  /*98e0*/  LOP3.LUT R0, R59, 0x30, R13, 0x78, !PT ;  /* 0x000000303b007812 */ /* 0x002fc600078e780d */
[----:B------:R-:W5:Y:S01]  /*98f0*/  LDL.LU R17, [R1+0x20] ;  /* 0x0000200001117983 */ /* 0x000f620000300800 */
[----:B------:R-:W-:-:S03]  /*9900*/  @!P6 IMAD.IADD R9, R9, 0x1, -R58 ;  /* 0x000000010909e824 */ /* 0x000fc600078e0a3a */
[----:B------:R-:W5:Y:S01]  /*9910*/  LDL.LU R15, [R1+0x1c] ;  /* 0x00001c00010f7983 */ /* 0x000f620000300800 */
[----:B0-----:R-:W-:-:S03]  /*9920*/  IMAD R58, R61, R11, RZ ;  /* 0x0000000b3d3a7224 */ /* 0x001fc600078e02ff */
[----:B------:R-:W5:Y:S04]  /*9930*/  LDL.LU R13, [R1+0x18] ;  /* 0x00001800010d7983 */ /* 0x000f680000300800 */
[----:B------:R-:W5:Y:S04]  /*9940*/  LDL.LU R11, [R1+0x14] ;  /* 0x00001400010b7983 */ /* 0x000f680000300800 */
[----:B------:R-:W5:Y:S04]  /*9950*/  LDL.LU R60, [R1+0x10] ;  /* 0x00001000013c7983 */ /* 0x000f680000300800 */
[----:B------:R-:W5:Y:S01]  /*9960*/  LDL.LU R61, [R1+0xc] ;  /* 0x00000c00013d7983 */ /* 0x000f620000300800 */
[----:B------:R-:W-:Y:S01]  /*9970*/  @!P2 IMAD.MOV R14, RZ, RZ, -R14 ;  /* 0x000000ffff0ea224 */ /* 0x000fe200078e0a0e */
[----:B------:R-:W-:-:S02]  /*9980*/  ISETP.NE.AND P2, PT, R3, RZ, PT ;  /* 0x000000ff0300720c */ /* 0x000fc40003f45270 */
[----:B------:R-:W-:Y:S01]  /*9990*/  LOP3.LUT R59, RZ, R3, RZ, 0x33, !PT ;  /* 0x00000003ff3b7212 */ /* 0x000fe200078e33ff */
[----:B------:R-:W-:Y:S01]  /*99a0*/  @!P5 IMAD.MOV R2, RZ, RZ, -R2 ;  /* 0x000000ffff02d224 */ /* 0x000fe200078e0a02 */
[----:B------:R-:W0:Y:S01]  /*99b0*/  LDC R3, c[0x0][0x23c] ;  /* 0x00008f00ff037b82 */ /* 0x000e220000000800 */
[----:B------:R-:W5:Y:S01]  /*99c0*/  LDL.LU R0, [R1] ;  /* 0x0000000001007983 */ /* 0x000f620000300800 */
[----:B0-----:R-:W-:Y:S01]  /*99d0*/  IMAD R3, R3, 0x20, R58 ;  /* 0x0000002003037824 */ /* 0x001fe200078e023a */
[----:B------:R-:W-:-:S04]  /*99e0*/  IADD3 R58, P5, R58, UR6, RZ ;  /* 0x000000063a3a7c10 */ /* 0x000fc8000ffbe0ff */
[----:B------:R-:W-:Y:S01]  /*99f0*/  IADD3 R3, P6, R3, UR6, RZ ;  /* 0x0000000603037c10 */ /* 0x000fe2000ffde0ff */
[----:B------:R0:W-:Y:S04]  /*9a00*/  STL [R1+0x22bc], R58 ;  /* 0x0022bc3a01007387 */ /* 0x0001e80000100800 */
[----:B0-----:R-:W5:Y:S04]  /*9a10*/  LDL.LU R58, [R1+0x4] ;  /* 0x00000400013a7983 */ /* 0x001f680000300800 */
[----:B------:R0:W-:Y:S04]  /*9a20*/  STL [R1+0x22c0], R3 ;  /* 0x0022c00301007387 */ /* 0x0001e80000100800 */
[----:B0-----:R-:W5:Y:S01]  /*9a30*/  LDL.LU R3, [R1+0x8] ;  /* 0x0000080001037983 */ /* 0x001f620000300800 */
[----:B--2---:R-:W-:-:S02]  /*9a40*/  SEL R25, R59, R25, !P2 ;  /* 0x000000193b197207 */ /* 0x004fc40005000000 */
[----:B---3--:R-:W-:-:S03]  /*9a50*/  SEL R22, R59, R22, !P2 ;  /* 0x000000163b167207 */ /* 0x008fc60005000000 */
[----:B------:R0:W-:Y:S01]  /*9a60*/  STL [R1+0x1d0], R25 ;  /* 0x0001d01901007387 */ /* 0x0001e20000100800 */
[C---:B----4-:R-:W-:Y:S02]  /*9a70*/  SEL R20, R59.reuse, R20, !P2 ;  /* 0x000000143b147207 */ /* 0x050fe40005000000 */
[C---:B-----5:R-:W-:Y:S01]  /*9a80*/  SEL R19, R59.reuse, R19, !P2 ;  /* 0x000000133b137207 */ /* 0x060fe20005000000 */
[----:B0-----:R-:W2:Y:S01]  /*9a90*/  LDL.LU R25, [R1+0x23d0] ;  /* 0x0023d00001197983 */ /* 0x001ea20000300800 */
[----:B------:R-:W-:-:S03]  /*9aa0*/  SEL R17, R59, R17, !P2 ;  /* 0x000000113b117207 */ /* 0x000fc60005000000 */
[----:B------:R0:W-:Y:S01]  /*9ab0*/  STL [R1+0x1cc], R22 ;  /* 0x0001cc1601007387 */ /* 0x0001e20000100800 */
[C---:B------:R-:W-:Y:S02]  /*9ac0*/  SEL R15, R59.reuse, R15, !P2 ;  /* 0x0000000f3b0f7207 */ /* 0x040fe40005000000 */
[C---:B------:R-:W-:Y:S01]  /*9ad0*/  SEL R13, R59.reuse, R13, !P2 ;  /* 0x0000000d3b0d7207 */ /* 0x040fe20005000000 */
[----:B0-----:R-:W3:Y:S04]  /*9ae0*/  LDL.LU R22, [R1+0x23cc] ;  /* 0x0023cc0001167983 */ /* 0x001ee80000300800 */
[----:B------:R0:W-:Y:S01]  /*9af0*/  STL [R1+0x1c8], R20 ;  /* 0x0001c81401007387 */ /* 0x0001e20000100800 */
[C---:B------:R-:W-:Y:S02]  /*9b00*/  SEL R11, R59.reuse, R11, !P2 ;  /* 0x0000000b3b0b7207 */ /* 0x040fe40005000000 */
[C---:B------:R-:W-:Y:S01]  /*9b10*/  SEL R60, R59.reuse, R60, !P2 ;  /* 0x0000003c3b3c7207 */ /* 0x040fe20005000000 */
[----:B0-----:R-:W4:Y:S04]  /*9b20*/  LDL.LU R20, [R1+0x23c8] ;  /* 0x0023c80001147983 */ /* 0x001f280000300800 */
[----:B------:R0:W-:Y:S01]  /*9b30*/  STL [R1+0x1c4], R19 ;  /* 0x0001c41301007387 */ /* 0x0001e20000100800 */
[----:B------:R-:W-:-:S03]  /*9b40*/  SEL R61, R59, R61, !P2 ;  /* 0x0000003d3b3d7207 */ /* 0x000fc60005000000 */
[----:B0-----:R-:W5:Y:S04]  /*9b50*/  LDL.LU R19, [R1+0x23c4] ;  /* 0x0023c40001137983 */ /* 0x001f680000300800 */
[----:B------:R0:W-:Y:S04]  /*9b60*/  STL [R1+0x1c0], R17 ;  /* 0x0001c01101007387 */ /* 0x0001e80000100800 */
[----:B0-----:R-:W2:Y:S04]  /*9b70*/  LDL.LU R17, [R1+0x23c0] ;  /* 0x0023c00001117983 */ /* 0x001ea80000300800 */
[----:B------:R0:W-:Y:S04]  /*9b80*/  STL [R1+0x1bc], R15 ;  /* 0x0001bc0f01007387 */ /* 0x0001e80000100800 */
[----:B0-----:R-:W3:Y:S04]  /*9b90*/  LDL.LU R15, [R1+0x23bc] ;  /* 0x0023bc00010f7983 */ /* 0x001ee80000300800 */
[----:B------:R0:W-:Y:S04]  /*9ba0*/  STL [R1+0x1b8], R13 ;  /* 0x0001b80d01007387 */ /* 0x0001e80000100800 */
[----:B0-----:R-:W4:Y:S04]  /*9bb0*/  LDL.LU R13, [R1+0x23b8] ;  /* 0x0023b800010d7983 */ /* 0x001f280000300800 */
[----:B------:R0:W-:Y:S04]  /*9bc0*/  STL [R1+0x1b4], R11 ;  /* 0x0001b40b01007387 */ /* 0x0001e80000100800 */
[----:B0-----:R-:W5:Y:S04]  /*9bd0*/  LDL.LU R11, [R1+0x23b4] ;  /* 0x0023b400010b7983 */ /* 0x001f680000300800 */
[----:B------:R0:W-:Y:S04]  /*9be0*/  STL [R1+0x1ac], R60 ;  /* 0x0001ac3c01007387 */ /* 0x0001e80000100800 */
[----:B0-----:R-:W2:Y:S04]  /*9bf0*/  LDL.LU R60, [R1+0x23b0] ;  /* 0x0023b000013c7983 */ /* 0x001ea80000300800 */
[----:B------:R0:W-:Y:S04]  /*9c00*/  STL [R1+0x1a8], R61 ;  /* 0x0001a83d01007387 */ /* 0x0001e80000100800 */
[----:B0-----:R-:W4:Y:S01]  /*9c10*/  LDL.LU R61, [R1+0x23ac] ;  /* 0x0023ac00013d7983 */ /* 0x001f220000300800 */
[----:B------:R-:W-:-:S02]  /*9c20*/  SEL R3, R59, R3, !P2 ;  /* 0x000000033b037207 */ /* 0x000fc40005000000 */
[C---:B------:R-:W-:Y:S02]  /*9c30*/  SEL R58, R59.reuse, R58, !P2 ;  /* 0x0000003a3b3a7207 */ /* 0x040fe40005000000 */
[C---:B------:R-:W-:Y:S01]  /*9c40*/  SEL R0, R59.reuse, R0, !P2 ;  /* 0x000000003b007207 */ /* 0x040fe20005000000 */
[----:B------:R-:W-:Y:S04]  /*9c50*/  STL [R1+0x1a4], R3 ;  /* 0x0001a40301007387 */ /* 0x000fe80000100800 */
[----:B------:R-:W-:Y:S04]  /*9c60*/  STL [R1+0x1a0], R58 ;  /* 0x0001a03a01007387 */ /* 0x000fe80000100800 */
[----:B------:R5:W-:Y:S02]  /*9c70*/  STL [R1+0x19c], R0 ;  /* 0x00019c0001007387 */ /* 0x000be40000100800 */
[----:B-----5:R-:W-:-:S02]  /*9c80*/  SEL R0, R59, R11, !P2 ;  /* 0x0000000b3b007207 */ /* 0x020fc40005000000 */
[C---:B---3--:R-:W-:Y:S02]  /*9c90*/  SEL R11, R59.reuse, R15, !P2 ;  /* 0x0000000f3b0b7207 */ /* 0x048fe40005000000 */
[C---:B--2---:R-:W-:Y:S02]  /*9ca0*/  SEL R58, R59.reuse, R60, !P2 ;  /* 0x0000003c3b3a7207 */ /* 0x044fe40005000000 */
[----:B----4-:R-:W-:-:S05]  /*9cb0*/  SEL R3, R59, R61, !P2 ;  /* 0x0000003d3b037207 */ /* 0x010fca0005000000 */
[----:B------:R0:W-:Y:S04]  /*9cc0*/  STL [R1+0x198], R3 ;  /* 0x0001980301007387 */ /* 0x0001e80000100800 */
[----:B------:R-:W-:Y:S04]  /*9cd0*/  STL [R1+0x194], R58 ;  /* 0x0001943a01007387 */ /* 0x000fe80000100800 */
[----:B------:R1:W-:Y:S01]  /*9ce0*/  STL [R1+0x190], R0 ;  /* 0x0001900001007387 */ /* 0x0003e20000100800 */
[----:B0-----:R-:W-:-:S05]  /*9cf0*/  SEL R3, R59, R13, !P2 ;  /* 0x0000000d3b037207 */ /* 0x001fca0005000000 */
[----:B------:R0:W-:Y:S01]  /*9d00*/  STL [R1+0x18c], R3 ;  /* 0x00018c0301007387 */ /* 0x0001e20000100800 */
[----:B-1----:R-:W-:-:S03]  /*9d10*/  SEL R0, R59, R17, !P2 ;  /* 0x000000113b007207 */ /* 0x002fc60005000000 */
[----:B------:R1:W-:Y:S04]  /*9d20*/  STL [R1+0x188], R11 ;  /* 0x0001880b01007387 */ /* 0x0003e80000100800 */
[----:B------:R-:W2:Y:S01]  /*9d30*/  LDL.LU R13, [R1+0x100] ;  /* 0x00010000010d7983 */ /* 0x000ea20000300800 */
[----:B0-----:R-:W-:-:S03]  /*9d40*/  SEL R3, R59, R19, !P2 ;  /* 0x000000133b037207 */ /* 0x001fc60005000000 */
[----:B------:R0:W-:Y:S01]  /*9d50*/  STL [R1+0x184], R0 ;  /* 0x0001840001007387 */ /* 0x0001e20000100800 */
[----:B-1----:R-:W-:-:S03]  /*9d60*/  SEL R11, R59, R25, !P2 ;  /* 0x000000193b0b7207 */ /* 0x002fc60005000000 */
[----:B------:R1:W-:Y:S01]  /*9d70*/  STL [R1+0x180], R3 ;  /* 0x0001800301007387 */ /* 0x0003e20000100800 */
[C---:B0-----:R-:W-:Y:S02]  /*9d80*/  SEL R0, R59.reuse, R20, !P2 ;  /* 0x000000143b007207 */ /* 0x041fe40005000000 */
[----:B-1----:R-:W-:-:S03]  /*9d90*/  SEL R3, R59, R26, !P2 ;  /* 0x0000001a3b037207 */ /* 0x002fc60005000000 */
[----:B------:R0:W-:Y:S04]  /*9da0*/  STL [R1+0x17c], R0 ;  /* 0x00017c0001007387 */ /* 0x0001e80000100800 */
[----:B------:R1:W-:Y:S04]  /*9db0*/  STL [R1+0x178], R11 ;  /* 0x0001780b01007387 */ /* 0x0003e80000100800 */
[----:B------:R3:W-:Y:S01]  /*9dc0*/  STL [R1+0x174], R3 ;  /* 0x0001740301007387 */ /* 0x0007e20000100800 */
[C---:B0-----:R-:W-:Y:S02]  /*9dd0*/  SEL R0, R59.reuse, R29, !P2 ;  /* 0x0000001d3b007207 */ /* 0x041fe40005000000 */
[----:B-1----:R-:W-:-:S03]  /*9de0*/  SEL R11, R59, R31, !P2 ;  /* 0x0000001f3b0b7207 */ /* 0x002fc60005000000 */
[----:B------:R0:W-:Y:S01]  /*9df0*/  STL [R1+0x170], R0 ;  /* 0x0001700001007387 */ /* 0x0001e20000100800 */
[----:B---3--:R-:W-:-:S03]  /*9e00*/  SEL R3, R59, R33, !P2 ;  /* 0x000000213b037207 */ /* 0x008fc60005000000 */
[----:B------:R1:W-:Y:S04]  /*9e10*/  STL [R1+0x16c], R11 ;  /* 0x00016c0b01007387 */ /* 0x0003e80000100800 */
[----:B------:R-:W3:Y:S01]  /*9e20*/  LDL.LU R60, [R1+0x104] ;  /* 0x00010400013c7983 */ /* 0x000ee20000300800 */
[----:B0-----:R-:W-:-:S03]  /*9e30*/  SEL R0, R59, R34, !P2 ;  /* 0x000000223b007207 */ /* 0x001fc60005000000 */
[----:B------:R0:W-:Y:S01]  /*9e40*/  STL [R1+0x168], R3 ;  /* 0x0001680301007387 */ /* 0x0001e20000100800 */
[----:B-1----:R-:W-:-:S03]  /*9e50*/  SEL R11, R59, R39, !P2 ;  /* 0x000000273b0b7207 */ /* 0x002fc60005000000 */
[----:B------:R1:W-:Y:S01]  /*9e60*/  STL [R1+0x164], R0 ;  /* 0x0001640001007387 */ /* 0x0003e20000100800 */
[C---:B0-----:R-:W-:Y:S02]  /*9e70*/  SEL R3, R59.reuse, R36, !P2 ;  /* 0x000000243b037207 */ /* 0x041fe40005000000 */
[----:B-1----:R-:W-:-:S03]  /*9e80*/  SEL R0, R59, R41, !P2 ;  /* 0x000000293b007207 */ /* 0x002fc60005000000 */
[----:B------:R0:W-:Y:S04]  /*9e90*/  STL [R1+0x160], R3 ;  /* 0x0001600301007387 */ /* 0x0001e80000100800 */
[----:B------:R1:W-:Y:S01]  /*9ea0*/  STL [R1+0x15c], R11 ;  /* 0x00015c0b01007387 */ /* 0x0003e20000100800 */
[----:B0-----:R-:W-:-:S03]  /*9eb0*/  SEL R3, R59, R43, !P2 ;  /* 0x0000002b3b037207 */ /* 0x001fc60005000000 */
[----:B-1----:R-:W4:Y:S04]  /*9ec0*/  LDL.LU R11, [R1+0xd0] ;  /* 0x0000d000010b7983 */ /* 0x002f280000300800 */
[----:B------:R0:W-:Y:S04]  /*9ed0*/  STL [R1+0x158], R0 ;  /* 0x0001580001007387 */ /* 0x0001e80000100800 */
[----:B------:R1:W-:Y:S04]  /*9ee0*/  STL [R1+0x150], R3 ;  /* 0x0001500301007387 */ /* 0x0003e80000100800 */
[----:B------:R-:W5:Y:S01]  /*9ef0*/  LDL.LU R61, [R1+0xd4] ;  /* 0x0000d400013d7983 */ /* 0x000f620000300800 */
[----:B0-----:R-:W-:-:S05]  /*9f00*/  SEL R0, R59, R45, !P2 ;  /* 0x0000002d3b007207 */ /* 0x001fca0005000000 */
[----:B------:R0:W-:Y:S04]  /*9f10*/  STL [R1+0x14c], R0 ;  /* 0x00014c0001007387 */ /* 0x0001e80000100800 */
[----:B-1----:R-:W5:Y:S01]  /*9f20*/  LDL.LU R3, [R1+0xd8] ;  /* 0x0000d80001037983 */ /* 0x002f620000300800 */
[C---:B------:R-:W-:Y:S02]  /*9f30*/  SEL R15, R59.reuse, R47, !P2 ;  /* 0x0000002f3b0f7207 */ /* 0x040fe40005000000 */
[----:B0-----:R-:W-:-:S03]  /*9f40*/  SEL R0, R59, R49, !P2 ;  /* 0x000000313b007207 */ /* 0x001fc60005000000 */
[----:B------:R0:W-:Y:S04]  /*9f50*/  STL [R1+0x144], R15 ;  /* 0x0001440f01007387 */ /* 0x0001e80000100800 */
[----:B------:R-:W5:Y:S04]  /*9f60*/  LDL.LU R49, [R1+0xe0] ;  /* 0x0000e00001317983 */ /* 0x000f680000300800 */
[----:B------:R-:W5:Y:S04]  /*9f70*/  LDL.LU R47, [R1+0xe4] ;  /* 0x0000e400012f7983 */ /* 0x000f680000300800 */
[----:B------:R1:W-:Y:S04]  /*9f80*/  STL [R1+0x138], R0 ;  /* 0x0001380001007387 */ /* 0x0003e80000100800 */
[----:B------:R-:W5:Y:S04]  /*9f90*/  LDL.LU R45, [R1+0xfc] ;  /* 0x0000fc00012d7983 */ /* 0x000f680000300800 */
[----:B------:R-:W5:Y:S04]  /*9fa0*/  LDL.LU R43, [R1+0xe8] ;  /* 0x0000e800012b7983 */ /* 0x000f680000300800 */
[----:B------:R-:W5:Y:S01]  /*9fb0*/  LDL.LU R41, [R1+0xec] ;  /* 0x0000ec0001297983 */ /* 0x000f620000300800 */
[----:B0-----:R-:W-:-:S03]  /*9fc0*/  SEL R15, R59, R51, !P2 ;  /* 0x000000333b0f7207 */ /* 0x001fc60005000000 */
[----:B------:R-:W5:Y:S04]  /*9fd0*/  LDL.LU R39, [R1+0xf4] ;  /* 0x0000f40001277983 */ /* 0x000f680000300800 */
[----:B------:R-:W5:Y:S04]  /*9fe0*/  LDL.LU R36, [R1+0xf0] ;  /* 0x0000f00001247983 */ /* 0x000f680000300800 */
[----:B------:R-:W5:Y:S04]  /*9ff0*/  LDL.LU R34, [R1+0xc8] ;  /* 0x0000c80001227983 */ /* 0x000f680000300800 */
[----:B------:R-:W5:Y:S04]  /*a000*/  LDL.LU R58, [R1+0xcc] ;  /* 0x0000cc00013a7983 */ /* 0x000f680000300800 */
[----:B-1----:R-:W5:Y:S04]  /*a010*/  LDL.LU R0, [R1+0xc4] ;  /* 0x0000c40001007983 */ /* 0x002f680000300800 */
[----:B------:R0:W-:Y:S04]  /*a020*/  STL [R1+0x134], R15 ;  /* 0x0001340f01007387 */ /* 0x0001e80000100800 */
[----:B------:R-:W5:Y:S04]  /*a030*/  LDL.LU R33, [R1+0xc0] ;  /* 0x0000c00001217983 */ /* 0x000f680000300800 */
[----:B------:R-:W5:Y:S01]  /*a040*/  LDL.LU R31, [R1+0xb8] ;  /* 0x0000b800011f7983 */ /* 0x000f620000300800 */
[----:B------:R-:W-:-:S02]  /*a050*/  SEL R51, R59, R54, !P2 ;  /* 0x000000363b337207 */ /* 0x000fc40005000000 */
[----:B--2---:R-:W-:-:S05]  /*a060*/  SEL R13, R59, R13, !P2 ;  /* 0x0000000d3b0d7207 */ /* 0x004fca0005000000 */
[----:B------:R3:W-:Y:S04]  /*a070*/  STL [R1+0x130], R13 ;  /* 0x0001300d01007387 */ /* 0x0007e80000100800 */
[----:B------:R-:W2:Y:S04]  /*a080*/  LDL.LU R29, [R1+0xb4] ;  /* 0x0000b400011d7983 */ /* 0x000ea80000300800 */
[----:B------:R-:W2:Y:S04]  /*a090*/  LDL.LU R26, [R1+0xac] ;  /* 0x0000ac00011a7983 */ /* 0x000ea80000300800 */
[----:B------:R-:W2:Y:S04]  /*a0a0*/  LDL.LU R25, [R1+0xa4] ;  /* 0x0000a40001197983 */ /* 0x000ea80000300800 */
[----:B------:R-:W2:Y:S04]  /*a0b0*/  LDL.LU R20, [R1+0xa0] ;  /* 0x0000a00001147983 */ /* 0x000ea80000300800 */
[----:B------:R-:W2:Y:S04]  /*a0c0*/  LDL.LU R19, [R1+0x9c] ;  /* 0x00009c0001137983 */ /* 0x000ea80000300800 */
[----:B------:R-:W2:Y:S04]  /*a0d0*/  LDL.LU R17, [R1+0x88] ;  /* 0x0000880001117983 */ /* 0x000ea80000300800 */
[----:B0-----:R-:W2:Y:S01]  /*a0e0*/  LDL.LU R15, [R1+0x74] ;  /* 0x00007400010f7983 */ /* 0x001ea20000300800 */
[----:B---3--:R-:W-:-:S03]  /*a0f0*/  SEL R13, R59, R60, !P2 ;  /* 0x0000003c3b0d7207 */ /* 0x008fc60005000000 */
[----:B------:R-:W3:Y:S04]  /*a100*/  LDL.LU R60, [R1+0x80] ;  /* 0x00008000013c7983 */ /* 0x000ee80000300800 */
[----:B------:R0:W-:Y:S04]  /*a110*/  STL [R1+0x12c], R13 ;  /* 0x00012c0d01007387 */ /* 0x0001e80000100800 */
[----:B0-----:R-:W3:Y:S04]  /*a120*/  LDL.LU R13, [R1+0x90] ;  /* 0x00009000010d7983 */ /* 0x001ee80000300800 */
[----:B------:R5:W-:Y:S01]  /*a130*/  STL [R1+0x11c], R51 ;  /* 0x00011c3301007387 */ /* 0x000be20000100800 */
[----:B----4-:R-:W-:-:S03]  /*a140*/  SEL R54, R59, R11, !P2 ;  /* 0x0000000b3b367207 */ /* 0x010fc60005000000 */
[----:B------:R-:W4:Y:S04]  /*a150*/  LDL.LU R11, [R1+0x94] ;  /* 0x00009400010b7983 */ /* 0x000f280000300800 */
[----:B------:R0:W-:Y:S01]  /*a160*/  STL [R1+0x118], R54 ;  /* 0x0001183601007387 */ /* 0x0001e20000100800 */
[----:B-----5:R-:W-:-:S03]  /*a170*/  SEL R51, R59, R61, !P2 ;  /* 0x0000003d3b337207 */ /* 0x020fc60005000000 */
[----:B------:R-:W5:Y:S04]  /*a180*/  LDL.LU R61, [R1+0x8c] ;  /* 0x00008c00013d7983 */ /* 0x000f680000300800 */
[----:B------:R1:W-:Y:S01]  /*a190*/  STL [R1+0x114], R51 ;  /* 0x0001143301007387 */ /* 0x0003e20000100800 */
[----:B0-----:R-:W-:-:S03]  /*a1a0*/  SEL R54, R59, R3, !P2 ;  /* 0x000000033b367207 */ /* 0x001fc60005000000 */
[----:B------:R-:W5:Y:S04]  /*a1b0*/  LDL.LU R3, [R1+0x68] ;  /* 0x0000680001037983 */ /* 0x000f680000300800 */
[----:B------:R-:W-:Y:S01]  /*a1c0*/  STL [R1+0x110], R54 ;  /* 0x0001103601007387 */ /* 0x000fe20000100800 */
[C---:B-1----:R-:W-:Y:S02]  /*a1d0*/  SEL R51, R59.reuse, R49, !P2 ;  /* 0x000000313b337207 */ /* 0x042fe40005000000 */
[----:B------:R-:W-:-:S03]  /*a1e0*/  SEL R49, R59, R47, !P2 ;  /* 0x0000002f3b317207 */ /* 0x000fc60005000000 */
[----:B------:R-:W-:Y:S01]  /*a1f0*/  STL [R1+0x10c], R51 ;  /* 0x00010c3301007387 */ /* 0x000fe20000100800 */
        /* <DEDUP_REMOVED lines=13> */
[----:B------:R-:W5:Y:S04]  /*a2d0*/  LDL.LU R58, [R1+0x6c] ;  /* 0x00006c00013a7983 */ /* 0x000f680000300800 */
[----:B------:R0:W-:Y:S04]  /*a2e0*/  STL [R1+0xec], R36 ;  /* 0x0000ec2401007387 */ /* 0x0001e80000100800 */
[----:B------:R1:W-:Y:S01]  /*a2f0*/  STL [R1+0xe8], R34 ;  /* 0x0000e82201007387 */ /* 0x0003e20000100800 */
[----:B0-----:R-:W-:-:S03]  /*a300*/  SEL R36, R59, R0, !P2 ;  /* 0x000000003b247207 */ /* 0x001fc60005000000 */
[----:B------:R-:W5:Y:S01]  /*a310*/  LDL.LU R0, [R1+0x70] ;  /* 0x0000700001007983 */ /* 0x000f620000300800 */
[C---:B-1----:R-:W-:Y:S02]  /*a320*/  SEL R34, R59.reuse, R33, !P2 ;  /* 0x000000213b227207 */ /* 0x042fe40005000000 */
[C---:B------:R-:W-:Y:S01]  /*a330*/  SEL R33, R59.reuse, R31, !P2 ;  /* 0x0000001f3b217207 */ /* 0x040fe20005000000 */
[----:B------:R-:W-:Y:S04]  /*a340*/  STL [R1+0xe4], R36 ;  /* 0x0000e42401007387 */ /* 0x000fe80000100800 */
[----:B------:R-:W-:Y:S04]  /*a350*/  STL [R1+0xe0], R34 ;  /* 0x0000e02201007387 */ /* 0x000fe80000100800 */
[----:B------:R-:W-:Y:S01]  /*a360*/  STL [R1+0xd8], R33 ;  /* 0x0000d82101007387 */ /* 0x000fe20000100800 */
[----:B--2---:R-:W-:-:S02]  /*a370*/  SEL R31, R59, R29, !P2 ;  /* 0x0000001d3b1f7207 */ /* 0x004fc40005000000 */
        /* <DEDUP_REMOVED lines=8> */
[C---:B------:R-:W-:Y:S02]  /*a400*/  SEL R19, R59.reuse, R42, !P2 ;  /* 0x0000002a3b137207 */ /* 0x040fe40005000000 */
[C---:B------:R-:W-:Y:S01]  /*a410*/  SEL R17, R59.reuse, R17, !P2 ;  /* 0x000000113b117207 */ /* 0x040fe20005000000 */
[----:B------:R-:W-:Y:S01]  /*a420*/  STL [R1+0xc4], R20 ;  /* 0x0000c41401007387 */ /* 0x000fe20000100800 */
[----:B------:R-:W-:-:S03]  /*a430*/  SEL R15, R59, R15, !P2 ;  /* 0x0000000f3b0f7207 */ /* 0x000fc60005000000 */
[----:B------:R3:W-:Y:S04]  /*a440*/  STL [R1+0xc0], R17 ;  /* 0x0000c01101007387 */ /* 0x0007e80000100800 */
[----:B------:R-:W-:Y:S01]  /*a450*/  STL [R1+0xb8], R19 ;  /* 0x0000b81301007387 */ /* 0x000fe20000100800 */
[----:B---3--:R-:W-:-:S03]  /*a460*/  SEL R17, R59, R60, !P2 ;  /* 0x0000003c3b117207 */ /* 0x008fc60005000000 */
[----:B------:R-:W2:Y:S04]  /*a470*/  LDL.LU R60, [R1+0x48] ;  /* 0x00004800013c7983 */ /* 0x000ea80000300800 */
[----:B------:R0:W-:Y:S04]  /*a480*/  STL [R1+0xb4], R15 ;  /* 0x0000b40f01007387 */ /* 0x0001e80000100800 */
[----:B------:R1:W-:Y:S01]  /*a490*/  STL [R1+0xac], R17 ;  /* 0x0000ac1101007387 */ /* 0x0003e20000100800 */
[----:B0-----:R-:W-:-:S03]  /*a4a0*/  SEL R15, R59, R13, !P2 ;  /* 0x0000000d3b0f7207 */ /* 0x001fc60005000000 */
[----:B-1----:R-:W3:Y:S04]  /*a4b0*/  LDL.LU R17, [R1+0x64] ;  /* 0x0000640001117983 */ /* 0x002ee80000300800 */
[----:B------:R0:W-:Y:S01]  /*a4c0*/  STL [R1+0xa4], R15 ;  /* 0x0000a40f01007387 */ /* 0x0001e20000100800 */
[----:B----4-:R-:W-:-:S03]  /*a4d0*/  SEL R13, R59, R11, !P2 ;  /* 0x0000000b3b0d7207 */ /* 0x010fc60005000000 */
[----:B0-----:R-:W4:Y:S04]  /*a4e0*/  LDL.LU R15, [R1+0x4c] ;  /* 0x00004c00010f7983 */ /* 0x001f280000300800 */
[----:B------:R0:W-:Y:S01]  /*a4f0*/  STL [R1+0xa0], R13 ;  /* 0x0000a00d01007387 */ /* 0x0001e20000100800 */
[----:B-----5:R-:W-:-:S03]  /*a500*/  SEL R11, R59, R61, !P2 ;  /* 0x0000003d3b0b7207 */ /* 0x020fc60005000000 */
[----:B0-----:R-:W5:Y:S04]  /*a510*/  LDL.LU R13, [R1+0x60] ;  /* 0x00006000010d7983 */ /* 0x001f680000300800 */
[----:B------:R0:W-:Y:S01]  /*a520*/  STL [R1+0x9c], R11 ;  /* 0x00009c0b01007387 */ /* 0x0001e20000100800 */
[----:B------:R-:W-:-:S03]  /*a530*/  SEL R3, R59, R3, !P2 ;  /* 0x000000033b037207 */ /* 0x000fc60005000000 */
[----:B------:R-:W5:Y:S04]  /*a540*/  LDL.LU R45, [R1+0x154] ;  /* 0x00015400012d7983 */ /* 0x000f680000300800 */
[----:B------:R-:W5:Y:S04]  /*a550*/  LDL.LU R43, [R1+0x13c] ;  /* 0x00013c00012b7983 */ /* 0x000f680000300800 */
[----:B------:R1:W-:Y:S04]  /*a560*/  STL [R1+0x94], R3 ;  /* 0x0000940301007387 */ /* 0x0003e80000100800 */
[----:B------:R-:W5:Y:S04]  /*a570*/  LDL.LU R41, [R1+0x148] ;  /* 0x0001480001297983 */ /* 0x000f680000300800 */
[----:B------:R-:W5:Y:S04]  /*a580*/  LDL.LU R39, [R1+0x140] ;  /* 0x0001400001277983 */ /* 0x000f680000300800 */
[----:B------:R-:W5:Y:S04]  /*a590*/  LDL.LU R36, [R1+0x120] ;  /* 0x0001200001247983 */ /* 0x000f680000300800 */
[----:B------:R-:W5:Y:S04]  /*a5a0*/  LDL.LU R34, [R1+0x128] ;  /* 0x0001280001227983 */ /* 0x000f680000300800 */
[----:B------:R-:W5:Y:S04]  /*a5b0*/  LDL.LU R33, [R1+0x124] ;  /* 0x0001240001217983 */ /* 0x000f680000300800 */
[----:B------:R-:W5:Y:S04]  /*a5c0*/  LDL.LU R31, [R1+0xf8] ;  /* 0x0000f800011f7983 */ /* 0x000f680000300800 */
[----:B------:R-:W5:Y:S04]  /*a5d0*/  LDL.LU R29, [R1+0xdc] ;  /* 0x0000dc00011d7983 */ /* 0x000f680000300800 */
[----:B0-----:R-:W5:Y:S01]  /*a5e0*/  LDL.LU R11, [R1+0xa8] ;  /* 0x0000a800010b7983 */ /* 0x001f620000300800 */
[----:B-1----:R-:W-:-:S05]  /*a5f0*/  SEL R3, R59, R58, !P2 ;  /* 0x0000003a3b037207 */ /* 0x002fca0005000000 */
[----:B------:R-:W-:Y:S04]  /*a600*/  STL [R1+0x90], R3 ;  /* 0x0000900301007387 */ /* 0x000fe80000100800 */
[----:B------:R-:W5:Y:S04]  /*a610*/  LDL.LU R26, [R1+0xbc] ;  /* 0x0000bc00011a7983 */ /* 0x000f680000300800 */
[----:B------:R-:W5:Y:S01]  /*a620*/  LDL.LU R25, [R1+0xb0] ;  /* 0x0000b00001197983 */ /* 0x000f620000300800 */
[----:B------:R-:W-:-:S05]  /*a630*/  SEL R0, R59, R0, !P2 ;  /* 0x000000003b007207 */ /* 0x000fca0005000000 */
[----:B------:R0:W-:Y:S04]  /*a640*/  STL [R1+0x8c], R0 ;  /* 0x00008c0001007387 */ /* 0x0001e80000100800 */
[----:B------:R-:W5:Y:S04]  /*a650*/  LDL.LU R20, [R1+0x98] ;  /* 0x0000980001147983 */ /* 0x000f680000300800 */
[----:B------:R-:W5:Y:S01]  /*a660*/  LDL.LU R19, [R1+0x5c] ;  /* 0x00005c0001137983 */ /* 0x000f620000300800 */
[C---:B0-----:R-:W-:Y:S02]  /*a670*/  SEL R0, R59.reuse, R12, !P2 ;  /* 0x0000000c3b007207 */ /* 0x041fe40005000000 */
[C---:B------:R-:W-:Y:S01]  /*a680*/  SEL R12, R59.reuse, R18, !P2 ;  /* 0x000000123b0c7207 */ /* 0x040fe20005000000 */
[----:B------:R-:W5:Y:S01]  /*a690*/  LDL.LU R58, [R1+0x84] ;  /* 0x00008400013a7983 */ /* 0x000f620000300800 */
[----:B------:R-:W-:-:S03]  /*a6a0*/  SEL R18, R59, R50, !P2 ;  /* 0x000000323b127207 */ /* 0x000fc60005000000 */
[----:B------:R-:W5:Y:S04]  /*a6b0*/  LDL.LU R3, [R1+0x78] ;  /* 0x0000780001037983 */ /* 0x000f680000300800 */
[----:B------:R0:W-:Y:S04]  /*a6c0*/  STL [R1+0x88], R0 ;  /* 0x0000880001007387 */ /* 0x0001e80000100800 */
[----:B0-----:R-:W5:Y:S04]  /*a6d0*/  LDL.LU R0, [R1+0x7c] ;  /* 0x00007c0001007983 */ /* 0x001f680000300800 */
[----:B------:R2:W-:Y:S04]  /*a6e0*/  STL [R1+0x80], R12 ;  /* 0x0000800c01007387 */ /* 0x0005e80000100800 */
[----:B------:R-:W5:Y:S04]  /*a6f0*/  LDL.LU R61, [R1+0x58] ;  /* 0x00005800013d7983 */ /* 0x000f680000300800 */
[----:B------:R3:W-:Y:S01]  /*a700*/  STL [R1+0x74], R18 ;  /* 0x0000741201007387 */ /* 0x0007e20000100800 */
[----:B--2---:R-:W-:-:S03]  /*a710*/  SEL R12, R59, R60, !P2 ;  /* 0x0000003c3b0c7207 */ /* 0x004fc60005000000 */
[----:B------:R-:W2:Y:S04]  /*a720*/  LDL.LU R60, [R1+0x54] ;  /* 0x00005400013c7983 */ /* 0x000ea80000300800 */
[----:B------:R4:W-:Y:S01]  /*a730*/  STL [R1+0x70], R12 ;  /* 0x0000700c01007387 */ /* 0x0009e20000100800 */
[----:B---3--:R-:W-:-:S03]  /*a740*/  SEL R18, R59, R17, !P2 ;  /* 0x000000113b127207 */ /* 0x008fc60005000000 */
[----:B------:R-:W3:Y:S04]  /*a750*/  LDL.LU R17, [R1+0x50] ;  /* 0x0000500001117983 */ /* 0x000ee80000300800 */
[----:B------:R5:W-:Y:S01]  /*a760*/  STL [R1+0x6c], R18 ;  /* 0x00006c1201007387 */ /* 0x000be20000100800 */
[----:B----4-:R-:W-:-:S03]  /*a770*/  SEL R12, R59, R15, !P2 ;  /* 0x0000000f3b0c7207 */ /* 0x010fc60005000000 */
[----:B------:R-:W4:Y:S04]  /*a780*/  LDL.LU R15, [R1+0x40] ;  /* 0x00004000010f7983 */ /* 0x000f280000300800 */
[----:B------:R0:W-:Y:S01]  /*a790*/  STL [R1+0x68], R12 ;  /* 0x0000680c01007387 */ /* 0x0001e20000100800 */
[----:B-----5:R-:W-:-:S03]  /*a7a0*/  SEL R18, R59, R13, !P2 ;  /* 0x0000000d3b127207 */ /* 0x020fc60005000000 */
[----:B------:R-:W5:Y:S04]  /*a7b0*/  LDL.LU R13, [R1+0x3c] ;  /* 0x00003c00010d7983 */ /* 0x000f680000300800 */
[----:B------:R1:W-:Y:S01]  /*a7c0*/  STL [R1+0x64], R18 ;  /* 0x0000641201007387 */ /* 0x0003e20000100800 */
[C---:B0-----:R-:W-:Y:S02]  /*a7d0*/  SEL R12, R59.reuse, R45, !P2 ;  /* 0x0000002d3b0c7207 */ /* 0x041fe40005000000 */
[----:B-1----:R-:W-:-:S03]  /*a7e0*/  SEL R18, R59, R43, !P2 ;  /* 0x0000002b3b127207 */ /* 0x002fc60005000000 */
[----:B------:R0:W-:Y:S01]  /*a7f0*/  STL [R1+0x60], R12 ;  /* 0x0000600c01007387 */ /* 0x0001e20000100800 */
[----:B------:R-:W-:-:S03]  /*a800*/  SEL R41, R59, R41, !P2 ;  /* 0x000000293b297207 */ /* 0x000fc60005000000 */
[----:B------:R1:W-:Y:S01]  /*a810*/  STL [R1+0x4c], R18 ;  /* 0x00004c1201007387 */ /* 0x0003e20000100800 */
[----:B0-----:R-:W-:-:S03]  /*a820*/  SEL R12, R59, R39, !P2 ;  /* 0x000000273b0c7207 */ /* 0x001fc60005000000 */
[----:B------:R-:W-:Y:S01]  /*a830*/  STL [R1+0x48], R41 ;  /* 0x0000482901007387 */ /* 0x000fe20000100800 */
[----:B-1----:R-:W-:-:S03]  /*a840*/  SEL R18, R59, R36, !P2 ;  /* 0x000000243b127207 */ /* 0x002fc60005000000 */
[----:B------:R0:W-:Y:S01]  /*a850*/  STL [R1+0x44], R12 ;  /* 0x0000440c01007387 */ /* 0x0001e20000100800 */
[----:B------:R-:W-:-:S03]  /*a860*/  SEL R34, R59, R34, !P2 ;  /* 0x000000223b227207 */ /* 0x000fc60005000000 */
[----:B------:R1:W-:Y:S01]  /*a870*/  STL [R1+0x38], R18 ;  /* 0x0000381201007387 */ /* 0x0003e20000100800 */
[C---:B0-----:R-:W-:Y:S02]  /*a880*/  SEL R12, R59.reuse, R33, !P2 ;  /* 0x000000213b0c7207 */ /* 0x041fe40005000000 */
[C---:B------:R-:W-:Y:S02]  /*a890*/  SEL R29, R59.reuse, R29, !P2 ;  /* 0x0000001d3b1d7207 */ /* 0x040fe40005000000 */
[C---:B-1----:R-:W-:Y:S01]  /*a8a0*/  SEL R18, R59.reuse, R31, !P2 ;  /* 0x0000001f3b127207 */ /* 0x042fe20005000000 */
[----:B------:R-:W-:Y:S04]  /*a8b0*/  STL [R1+0x34], R34 ;  /* 0x0000342201007387 */ /* 0x000fe80000100800 */
[----:B------:R-:W-:Y:S04]  /*a8c0*/  STL [R1+0x30], R12 ;  /* 0x0000300c01007387 */ /* 0x000fe80000100800 */
[----:B------:R0:W-:Y:S04]  /*a8d0*/  STL [R1+0x28], R18 ;  /* 0x0000281201007387 */ /* 0x0001e80000100800 */
[----:B------:R-:W-:Y:S01]  /*a8e0*/  STL [R1+0x24], R29 ;  /* 0x0000241d01007387 */ /* 0x000fe20000100800 */
[----:B0-----:R-:W-:-:S03]  /*a8f0*/  SEL R18, R59, R11, !P2 ;  /* 0x0000000b3b127207 */ /* 0x001fc60005000000 */
[----:B------:R-:W5:Y:S01]  /*a900*/  LDL.LU R11, [R1+0x2c] ;  /* 0x00002c00010b7983 */ /* 0x000f620000300800 */
[----:B------:R-:W-:-:S05]  /*a910*/  SEL R12, R59, R28, !P2 ;  /* 0x0000001c3b0c7207 */ /* 0x000fca0005000000 */
[----:B------:R0:W-:Y:S01]  /*a920*/  STL [R1+0x20], R12 ;  /* 0x0000200c01007387 */ /* 0x0001e20000100800 */
[----:B------:R-:W-:-:S03]  /*a930*/  SEL R25, R59, R25, !P2 ;  /* 0x000000193b197207 */ /* 0x000fc60005000000 */
[----:B------:R1:W-:Y:S01]  /*a940*/  STL [R1+0x1c], R18 ;  /* 0x00001c1201007387 */ /* 0x0003e20000100800 */
[C---:B0-----:R-:W-:Y:S02]  /*a950*/  SEL R12, R59.reuse, R26, !P2 ;  /* 0x0000001a3b0c7207 */ /* 0x041fe40005000000 */
[----:B-1----:R-:W-:-:S03]  /*a960*/  SEL R18, R59, R20, !P2 ;  /* 0x000000143b127207 */ /* 0x002fc60005000000 */
[----:B------:R0:W-:Y:S01]  /*a970*/  STL [R1+0x18], R12 ;  /* 0x0000180c01007387 */ /* 0x0001e20000100800 */
[C---:B------:R-:W-:Y:S02]  /*a980*/  SEL R58, R59.reuse, R58, !P2 ;  /* 0x0000003a3b3a7207 */ /* 0x040fe40005000000 */
[C---:B------:R-:W-:Y:S01]  /*a990*/  SEL R3, R59.reuse, R3, !P2 ;  /* 0x000000033b037207 */ /* 0x040fe20005000000 */
[----:B------:R1:W-:Y:S01]  /*a9a0*/  STL [R1+0x14], R25 ;  /* 0x0000141901007387 */ /* 0x0003e20000100800 */
[----:B0-----:R-:W-:-:S03]  /*a9b0*/  SEL R12, R59, R19, !P2 ;  /* 0x000000133b0c7207 */ /* 0x001fc60005000000 */
[----:B------:R-:W-:Y:S04]  /*a9c0*/  STL [R1+0x10], R18 ;  /* 0x0000101201007387 */ /* 0x000fe80000100800 */
        /* <DEDUP_REMOVED lines=10> */
[C---:B------:R-:W-:Y:S02]  /*aa70*/  SEL R26, R59.reuse, R6, !P2 ;  /* 0x000000063b1a7207 */ /* 0x040fe40005000000 */
[C---:B------:R-:W-:Y:S02]  /*aa80*/  SEL R29, R59.reuse, R5, !P2 ;  /* 0x000000053b1d7207 */ /* 0x040fe40005000000 */
[C---:B------:R-:W-:Y:S02]  /*aa90*/  SEL R46, R59.reuse, R46, !P2 ;  /* 0x0000002e3b2e7207 */ /* 0x040fe40005000000 */
[C---:B------:R-:W-:Y:S02]  /*aaa0*/  SEL R37, R59.reuse, R37, !P2 ;  /* 0x000000253b257207 */ /* 0x040fe40005000000 */
[----:B------:R-:W-:-:S02]  /*aab0*/  SEL R55, R59, R55, !P2 ;  /* 0x000000373b377207 */ /* 0x000fc40005000000 */
        /* <DEDUP_REMOVED lines=12> */
[----:B--2---:R-:W-:-:S05]  /*ab80*/  SEL R60, R59, R60, !P2 ;  /* 0x0000003c3b3c7207 */ /* 0x004fca0005000000 */
[----:B------:R-:W-:Y:S01]  /*ab90*/  STL [R1+0x2348], R60 ;  /* 0x0023483c01007387 */ /* 0x000fe20000100800 */
[C---:B---3--:R-:W-:Y:S02]  /*aba0*/  SEL R54, R59.reuse, R17, !P2 ;  /* 0x000000113b367207 */ /* 0x048fe40005000000 */
[C---:B----4-:R-:W-:Y:S02]  /*abb0*/  SEL R51, R59.reuse, R15, !P2 ;  /* 0x0000000f3b337207 */ /* 0x050fe40005000000 */
[----:B------:R-:W0:Y:S01]  /*abc0*/  LDC R15, c[0x0][0x23c] ;  /* 0x00008f00ff0f7b82 */ /* 0x000e220000000800 */
[----:B------:R-:W-:Y:S04]  /*abd0*/  STL [R1+0x234c], R54 ;  /* 0x00234c3601007387 */ /* 0x000fe80000100800 */
[----:B------:R-:W-:Y:S01]  /*abe0*/  STL [R1+0x2350], R51 ;  /* 0x0023503301007387 */ /* 0x000fe20000100800 */
[----:B-----5:R-:W-:-:S05]  /*abf0*/  SEL R50, R59, R13, !P2 ;  /* 0x0000000d3b327207 */ /* 0x020fca0005000000 */
[----:B------:R-:W-:Y:S04]  /*ac00*/  STL [R1+0x2354], R50 ;  /* 0x0023543201007387 */ /* 0x000fe80000100800 */
[----:B------:R-:W-:Y:S04]  /*ac10*/  STL [R1+0x2358], R56 ;  /* 0x0023583801007387 */ /* 0x000fe80000100800 */
[----:B------:R-:W-:Y:S04]  /*ac20*/  STL [R1+0x235c], R49 ;  /* 0x00235c3101007387 */ /* 0x000fe80000100800 */
[----:B------:R-:W-:Y:S04]  /*ac30*/  STL [R1+0x2360], R47 ;  /* 0x0023602f01007387 */ /* 0x000fe80000100800 */
[----:B------:R-:W-:Y:S04]  /*ac40*/  STL [R1+0x2364], R26 ;  /* 0x0023641a01007387 */ /* 0x000fe80000100800 */
[----:B------:R-:W-:Y:S01]  /*ac50*/  STL [R1+0x2368], R29 ;  /* 0x0023681d01007387 */ /* 0x000fe20000100800 */
[----:B------:R-:W-:-:S02]  /*ac60*/  SEL R31, R59, R11, !P2 ;  /* 0x0000000b3b1f7207 */ /* 0x000fc40005000000 */
[----:B------:R-:W2:Y:S03]  /*ac70*/  S2R R11, SR_TID.X ;  /* 0x00000000000b7919 */ /* 0x000ea60000002100 */
[----:B------:R-:W-:Y:S04]  /*ac80*/  STL [R1+0x236c], R31 ;  /* 0x00236c1f01007387 */ /* 0x000fe80000100800 */
[----:B------:R-:W-:Y:S04]  /*ac90*/  STL [R1+0x2370], R46 ;  /* 0x0023702e01007387 */ /* 0x000fe80000100800 */
[----:B------:R3:W-:Y:S04]  /*aca0*/  STL [R1+0x2374], R37 ;  /* 0x0023742501007387 */ /* 0x0007e80000100800 */
[----:B------:R-:W-:Y:S04]  /*acb0*/  STL [R1+0x2378], R55 ;  /* 0x0023783701007387 */ /* 0x000fe80000100800 */
[----:B------:R-:W-:Y:S04]  /*acc0*/  STL [R1+0x237c], R33 ;  /* 0x00237c2101007387 */ /* 0x000fe80000100800 */
[----:B------:R-:W-:Y:S01]  /*acd0*/  STL [R1+0x2380], R34 ;  /* 0x0023802201007387 */ /* 0x000fe20000100800 */
[----:B--2---:R-:W-:-:S03]  /*ace0*/  LOP3.LUT R11, R11, 0x1f, RZ, 0xc0, !PT ;  /* 0x0000001f0b0b7812 */ /* 0x004fc600078ec0ff */
[----:B------:R-:W-:Y:S02]  /*acf0*/  STL [R1+0x2384], R36 ;  /* 0x0023842401007387 */ /* 0x000fe40000100800 */
[----:B0-----:R-:W-:Y:S02]  /*ad00*/  IMAD R13, R11, R15, RZ ;  /* 0x0000000f0b0d7224 */ /* 0x001fe400078e02ff */
[----:B------:R-:W-:Y:S04]  /*ad10*/  STL [R1+0x2388], R30 ;  /* 0x0023881e01007387 */ /* 0x000fe80000100800 */
[----:B------:R-:W-:Y:S01]  /*ad20*/  STL [R1+0x238c], R38 ;  /* 0x00238c2601007387 */ /* 0x000fe20000100800 */
[----:B------:R-:W-:-:S03]  /*ad30*/  LEA.HI.X.SX32 R24, R13, UR7, 0x1, P5 ;  /* 0x000000070d187c11 */ /* 0x000fc6000a8f0eff */
[----:B------:R-:W-:Y:S04]  /*ad40*/  STL [R1+0x2390], R39 ;  /* 0x0023902701007387 */ /* 0x000fe80000100800 */
[----:B------:R-:W-:Y:S04]  /*ad50*/  STL [R1+0x2394], R41 ;  /* 0x0023942901007387 */ /* 0x000fe80000100800 */
[----:B------:R-:W-:Y:S04]  /*ad60*/  STL [R1+0x2398], R42 ;  /* 0x0023982a01007387 */ /* 0x000fe80000100800 */
[----:B------:R-:W-:Y:S04]  /*ad70*/  STL [R1+0x239c], R32 ;  /* 0x00239c2001007387 */ /* 0x000fe80000100800 */
[----:B------:R-:W-:Y:S04]  /*ad80*/  STL [R1+0x23a0], R40 ;  /* 0x0023a02801007387 */ /* 0x000fe80000100800 */
[----:B------:R-:W-:Y:S01]  /*ad90*/  STL [R1+0x23a4], R48 ;  /* 0x0023a43001007387 */ /* 0x000fe20000100800 */
[----:B------:R-:W-:-:S03]  /*ada0*/  IMAD R11, R11, R15, RZ ;  /* 0x0000000f0b0b7224 */ /* 0x000fc600078e02ff */
[----:B------:R-:W-:Y:S04]  /*adb0*/  STL [R1+0x23a8], R53 ;  /* 0x0023a83501007387 */ /* 0x000fe80000100800 */
[----:B------:R0:W-:Y:S04]  /*adc0*/  STL [R1+0x22b4], R24 ;  /* 0x0022b41801007387 */ /* 0x0001e80000100800 */
[----:B------:R-:W2:Y:S04]  /*add0*/  LDL.LU R5, [R1+0x1d0] ;  /* 0x0001d00001057983 */ /* 0x000ea80000300800 */
[----:B------:R-:W4:Y:S01]  /*ade0*/  LDL.LU R19, [R1+0x1cc] ;  /* 0x0001cc0001137983 */ /* 0x000f220000300800 */
[----:B------:R-:W-:-:S03]  /*adf0*/  IMAD R11, R15, 0x20, R11 ;  /* 0x000000200f0b7824 */ /* 0x000fc600078e020b */
[----:B-1----:R-:W5:Y:S04]  /*ae00*/  LDL.LU R25, [R1+0x1c8] ;  /* 0x0001c80001197983 */ /* 0x002f680000300800 */
[----:B------:R-:W5:Y:S04]  /*ae10*/  LDL.LU R28, [R1+0x1c4] ;  /* 0x0001c400011c7983 */ /* 0x000f680000300800 */
[----:B---3--:R-:W3:Y:S04]  /*ae20*/  LDL.LU R37, [R1+0x1c0] ;  /* 0x0001c00001257983 */ /* 0x008ee80000300800 */
[----:B------:R-:W2:Y:S04]  /*ae30*/  LDL.LU R46, [R1+0x1bc] ;  /* 0x0001bc00012e7983 */ /* 0x000ea80000300800 */
[----:B------:R-:W5:Y:S01]  /*ae40*/  LDL.LU R6, [R1+0x1b8] ;  /* 0x0001b80001067983 */ /* 0x000f620000300800 */
[----:B------:R-:W-:Y:S01]  /*ae50*/  LEA.HI.X.SX32 R23, R11, UR7, 0x1, P6 ;  /* 0x000000070b177c11 */ /* 0x000fe2000b0f0eff */
[----:B------:R-:W-:-:S02]  /*ae60*/  @!P0 IMAD.MOV R7, RZ, RZ, -R7 ;  /* 0x000000ffff078224 */ /* 0x000fc400078e0a07 */
[----:B------:R-:W-:Y:S01]  /*ae70*/  @!P1 IMAD.MOV R35, RZ, RZ, -R35 ;  /* 0x000000ffff239224 */ /* 0x000fe200078e0a23 */
[----:B------:R-:W4:Y:S01]  /*ae80*/  LDL.LU R31, [R1+0x1b4] ;  /* 0x0001b400011f7983 */ /* 0x000f220000300800 */
[----:B------:R-:W-:Y:S02]  /*ae90*/  @!P3 IMAD.MOV R52, RZ, RZ, -R52 ;  /* 0x000000ffff34b224 */ /* 0x000fe400078e0a34 */
[----:B------:R-:W-:Y:S01]  /*aea0*/  @!P4 IMAD.MOV R9, RZ, RZ, -R9 ;  /* 0x000000ffff09c224 */ /* 0x000fe200078e0a09 */
[----:B------:R-:W5:Y:S01]  /*aeb0*/  LDL.LU R29, [R1+0x1ac] ;  /* 0x0001ac00011d7983 */ /* 0x000f620000300800 */
[C---:B------:R-:W-:Y:S01]  /*aec0*/  SEL R21, R59.reuse, R21, !P2 ;  /* 0x000000153b157207 */ /* 0x040fe20005000000 */
[----:B------:R-:W-:Y:S02]  /*aed0*/  ULDC.64 UR6, c[0x0][0x210] ;  /* 0x0000840000067ab9 */ /* 0x000fe40000000a00 */
[----:B------:R-:W3:Y:S04]  /*aee0*/  LDL.LU R26, [R1+0x1a8] ;  /* 0x0001a800011a7983 */ /* 0x000ee80000300800 */
[----:B------:R-:W5:Y:S04]  /*aef0*/  LDL.LU R47, [R1+0x1a4] ;  /* 0x0001a400012f7983 */ /* 0x000f680000300800 */
        /* <DEDUP_REMOVED lines=10> */
[----:B------:R-:W0:Y:S04]  /*afa0*/  LDL.LU R51, [R1+0x178] ;  /* 0x0001780001337983 */ /* 0x000e280000300800 */
[----:B------:R-:W2:Y:S04]  /*afb0*/  LDL.LU R54, [R1+0x174] ;  /* 0x0001740001367983 */ /* 0x000ea80000300800 */
[----:B------:R-:W4:Y:S04]  /*afc0*/  LDL.LU R60, [R1+0x170] ;  /* 0x00017000013c7983 */ /* 0x000f280000300800 */
[----:B------:R-:W5:Y:S04]  /*afd0*/  LDL.LU R61, [R1+0x16c] ;  /* 0x00016c00013d7983 */ /* 0x000f680000300800 */
[----:B------:R-:W5:Y:S04]  /*afe0*/  LDL.LU R0, [R1+0x168] ;  /* 0x0001680001007983 */ /* 0x000f680000300800 */
[----:B------:R-:W5:Y:S04]  /*aff0*/  LDL.LU R3, [R1+0x164] ;  /* 0x0001640001037983 */ /* 0x000f680000300800 */
[----:B------:R-:W5:Y:S01]  /*b000*/  LDL.LU R58, [R1+0x160] ;  /* 0x00016000013a7983 */ /* 0x000f620000300800 */
[----:B------:R-:W-:-:S03]  /*b010*/  SEL R22, R59, R22, !P2 ;  /* 0x000000163b167207 */ /* 0x000fc60005000000 */
[----:B------:R2:W-:Y:S01]  /*b020*/  STL [R1+0x22b8], R23 ;  /* 0x0022b81701007387 */ /* 0x0005e20000100800 */
[C---:B------:R-:W-:Y:S02]  /*b030*/  SEL R57, R59.reuse, R57, !P2 ;  /* 0x000000393b397207 */ /* 0x040fe40005000000 */
[C---:B------:R-:W-:Y:S02]  /*b040*/  SEL R43, R59.reuse, R14, !P2 ;  /* 0x0000000e3b2b7207 */ /* 0x040fe40005000000 */
[C---:B------:R-:W-:Y:S02]  /*b050*/  SEL R44, R59.reuse, R2, !P2 ;  /* 0x000000023b2c7207 */ /* 0x040fe40005000000 */
[C---:B------:R-:W-:Y:S02]  /*b060*/  SEL R45, R59.reuse, R7, !P2 ;  /* 0x000000073b2d7207 */ /* 0x040fe40005000000 */
[C---:B------:R-:W-:Y:S02]  /*b070*/  SEL R35, R59.reuse, R35, !P2 ;  /* 0x000000233b237207 */ /* 0x040fe40005000000 */
[----:B------:R-:W-:-:S02]  /*b080*/  SEL R52, R59, R52, !P2 ;  /* 0x000000343b347207 */ /* 0x000fc40005000000 */
[----:B------:R-:W-:Y:S01]  /*b090*/  SEL R59, R59, R9, !P2 ;  /* 0x000000093b3b7207 */ /* 0x000fe20005000000 */
[----:B------:R-:W-:Y:S02]  /*b0a0*/  IMAD R27, R21, UR8, RZ ;  /* 0x00000008151b7c24 */ /* 0x000fe4000f8e02ff */
[----:B---3--:R-:W-:Y:S02]  /*b0b0*/  IMAD R9, R26, UR8, RZ ;  /* 0x000000081a097c24 */ /* 0x008fe4000f8e02ff */
[----:B0-----:R-:W-:Y:S02]  /*b0c0*/  IMAD R24, R51, UR8, RZ ;  /* 0x0000000833187c24 */ /* 0x001fe4000f8e02ff */
[----:B--2---:R-:W-:-:S03]  /*b0d0*/  IMAD R23, R54, UR8, RZ ;  /* 0x0000000836177c24 */ /* 0x004fc6000f8e02ff */
[----:B------:R5:W-:Y:S01]  /*b0e0*/  STL [R1+0x2c], R24 ;  /* 0x00002c1801007387 */ /* 0x000be20000100800 */
[----:B----4-:R-:W-:-:S03]  /*b0f0*/  IMAD R26, R60, UR8, RZ ;  /* 0x000000083c1a7c24 */ /* 0x010fc6000f8e02ff */
[----:B------:R0:W-:Y:S01]  /*b100*/  STL [R1+0x3c], R23 ;  /* 0x00003c1701007387 */ /* 0x0001e20000100800 */
[----:B-----5:R-:W-:-:S03]  /*b110*/  IMAD R24, R61, UR8, RZ ;  /* 0x000000083d187c24 */ /* 0x020fc6000f8e02ff */
[----:B------:R-:W-:Y:S01]  /*b120*/  STL [R1+0x40], R26 ;  /* 0x0000401a01007387 */ /* 0x000fe20000100800 */
[----:B0-----:R-:W-:-:S03]  /*b130*/  IMAD R23, R0, UR8, RZ ;  /* 0x0000000800177c24 */ /* 0x001fc6000f8e02ff */
[----:B------:R-:W-:Y:S01]  /*b140*/  STL [R1+0x50], R24 ;  /* 0x0000501801007387 */ /* 0x000fe20000100800 */
[----:B------:R-:W-:-:S03]  /*b150*/  IMAD R3, R3, UR8, RZ ;  /* 0x0000000803037c24 */ /* 0x000fc6000f8e02ff */
[----:B------:R0:W-:Y:S01]  /*b160*/  STL [R1+0x54], R23 ;  /* 0x0000541701007387 */ /* 0x0001e20000100800 */
[----:B------:R-:W-:-:S03]  /*b170*/  IMAD R0, R58, UR8, RZ ;  /* 0x000000083a007c24 */ /* 0x000fc6000f8e02ff */
[----:B0-----:R-:W2:Y:S04]  /*b180*/  LDL.LU R23, [R1+0x15c] ;  /* 0x00015c0001177983 */ /* 0x001ea80000300800 */
[----:B------:R-:W-:Y:S04]  /*b190*/  STL [R1+0x58], R3 ;  /* 0x0000580301007387 */ /* 0x000fe80000100800 */
[----:B------:R-:W3:Y:S04]  /*b1a0*/  LDL.LU R24, [R1+0x158] ;  /* 0x0001580001187983 */ /* 0x000ee80000300800 */
[----:B------:R0:W-:Y:S04]  /*b1b0*/  STL [R1+0x5c], R0 ;  /* 0x00005c0001007387 */ /* 0x0001e80000100800 */
[----:B------:R-:W4:Y:S04]  /*b1c0*/  LDL.LU R53, [R1+0x150] ;  /* 0x0001500001357983 */ /* 0x000f280000300800 */
        /* <DEDUP_REMOVED lines=10> */
[----:B------:R-:W5:Y:S01]  /*b270*/  LDL.LU R33, [R1+0x10c] ;  /* 0x00010c0001217983 */ /* 0x000f620000300800 */
[----:B------:R-:W-:-:S02]  /*b280*/  IMAD R2, R37, UR8, RZ ;  /* 0x0000000825027c24 */ /* 0x000fc4000f8e02ff */
[----:B------:R-:W-:Y:S01]  /*b290*/  IMAD R4, R46, UR8, RZ ;  /* 0x000000082e047c24 */ /* 0x000fe2000f8e02ff */
[----:B------:R-:W5:Y:S04]  /*b2a0*/  LDL.LU R55, [R1+0x108] ;  /* 0x0001080001377983 */ /* 0x000f680000300800 */
[----:B------:R-:W5:Y:S01]  /*b2b0*/  LDL.LU R37, [R1+0x104] ;  /* 0x0001040001257983 */ /* 0x000f620000300800 */
[----:B------:R-:W-:-:S03]  /*b2c0*/  IMAD R7, R31, UR8, RZ ;  /* 0x000000081f077c24 */ /* 0x000fc6000f8e02ff */
[----:B------:R-:W5:Y:S01]  /*b2d0*/  LDL.LU R46, [R1+0x100] ;  /* 0x00010000012e7983 */ /* 0x000f620000300800 */
[----:B------:R-:W-:-:S03]  /*b2e0*/  IMAD R8, R29, UR8, RZ ;  /* 0x000000081d087c24 */ /* 0x000fc6000f8e02ff */
[----:B------:R-:W5:Y:S04]  /*b2f0*/  LDL.LU R31, [R1+0xfc] ;  /* 0x0000fc00011f7983 */ /* 0x000f680000300800 */
[----:B------:R-:W5:Y:S01]  /*b300*/  LDL.LU R29, [R1+0xf4] ;  /* 0x0000f400011d7983 */ /* 0x000f620000300800 */
[----:B------:R-:W-:-:S03]  /*b310*/  IMAD R10, R47, UR8, RZ ;  /* 0x000000082f0a7c24 */ /* 0x000fc6000f8e02ff */
[----:B------:R-:W5:Y:S01]  /*b320*/  LDL.LU R26, [R1+0xf0] ;  /* 0x0000f000011a7983 */ /* 0x000f620000300800 */
[----:B------:R-:W-:Y:S02]  /*b330*/  IMAD R14, R49, UR8, RZ ;  /* 0x00000008310e7c24 */ /* 0x000fe4000f8e02ff */
[----:B------:R-:W-:Y:S01]  /*b340*/  IMAD R16, R56, UR8, RZ ;  /* 0x0000000838107c24 */ /* 0x000fe2000f8e02ff */
[----:B------:R-:W5:Y:S04]  /*b350*/  LDL.LU R47, [R1+0xec] ;  /* 0x0000ec00012f7983 */ /* 0x000f680000300800 */
[----:B------:R-:W5:Y:S01]  /*b360*/  LDL.LU R49, [R1+0xe8] ;  /* 0x0000e80001317983 */ /* 0x000f620000300800 */
[----:B------:R-:W-:-:S03]  /*b370*/  IMAD R21, R50, UR8, RZ ;  /* 0x0000000832157c24 */ /* 0x000fc6000f8e02ff */
[----:B------:R-:W5:Y:S04]  /*b380*/  LDL.LU R56, [R1+0xe4] ;  /* 0x0000e40001387983 */ /* 0x000f680000300800 */
[----:B------:R-:W5:Y:S04]  /*b390*/  LDL.LU R50, [R1+0xe0] ;  /* 0x0000e00001327983 */ /* 0x000f680000300800 */
[----:B------:R-:W5:Y:S04]  /*b3a0*/  LDL.LU R51, [R1+0xd8] ;  /* 0x0000d80001337983 */ /* 0x000f680000300800 */
[----:B------:R-:W5:Y:S04]  /*b3b0*/  LDL.LU R54, [R1+0xd4] ;  /* 0x0000d40001367983 */ /* 0x000f680000300800 */
[----:B------:R-:W5:Y:S04]  /*b3c0*/  LDL.LU R60, [R1+0xd0] ;  /* 0x0000d000013c7983 */ /* 0x000f680000300800 */
[----:B------:R-:W5:Y:S04]  /*b3d0*/  LDL.LU R61, [R1+0xcc] ;  /* 0x0000cc00013d7983 */ /* 0x000f680000300800 */
[----:B0-----:R-:W5:Y:S04]  /*b3e0*/  LDL.LU R0, [R1+0xc8] ;  /* 0x0000c80001007983 */ /* 0x001f680000300800 */
[----:B------:R-:W5:Y:S04]  /*b3f0*/  LDL.LU R3, [R1+0xc4] ;  /* 0x0000c40001037983 */ /* 0x000f680000300800 */
[----:B------:R-:W5:Y:S01]  /*b400*/  LDL.LU R58, [R1+0xc0] ;  /* 0x0000c000013a7983 */ /* 0x000f620000300800 */
[----:B--2---:R-:W-:-:S05]  /*b410*/  IMAD R23, R23, UR8, RZ ;  /* 0x0000000817177c24 */ /* 0x004fca000f8e02ff */
[----:B------:R3:W-:Y:S02]  /*b420*/  STL [R1+0x78], R23 ;  /* 0x0000781701007387 */ /* 0x0007e40000100800 */
[----:B---3--:R-:W-:Y:S02]  /*b430*/  IMAD R23, R24, UR8, RZ ;  /* 0x0000000818177c24 */ /* 0x008fe4000f8e02ff */
[----:B----4-:R-:W-:Y:S02]  /*b440*/  IMAD R53, R53, UR8, RZ ;  /* 0x0000000835357c24 */ /* 0x010fe4000f8e02ff */
[----:B-----5:R-:W-:Y:S01]  /*b450*/  IMAD R24, R48, UR8, RZ ;  /* 0x0000000830187c24 */ /* 0x020fe2000f8e02ff */
[----:B------:R0:W-:Y:S04]  /*b460*/  STL [R1+0x7c], R23 ;  /* 0x00007c1701007387 */ /* 0x0001e80000100800 */
[----:B------:R-:W-:Y:S01]  /*b470*/  STL [R1+0x84], R53 ;  /* 0x0000843501007387 */ /* 0x000fe20000100800 */
[----:B0-----:R-:W-:-:S03]  /*b480*/  IMAD R23, R40, UR8, RZ ;  /* 0x0000000828177c24 */ /* 0x001fc6000f8e02ff */
[----:B------:R0:W-:Y:S01]  /*b490*/  STL [R1+0x98], R24 ;  /* 0x0000981801007387 */ /* 0x0001e20000100800 */
[----:B------:R-:W-:-:S03]  /*b4a0*/  IMAD R32, R32, UR8, RZ ;  /* 0x0000000820207c24 */ /* 0x000fc6000f8e02ff */
[----:B------:R1:W-:Y:S01]  /*b4b0*/  STL [R1+0xa8], R23 ;  /* 0x0000a81701007387 */ /* 0x0003e20000100800 */
[----:B0-----:R-:W-:-:S03]  /*b4c0*/  IMAD R24, R42, UR8, RZ ;  /* 0x000000082a187c24 */ /* 0x001fc6000f8e02ff */
[----:B------:R0:W-:Y:S01]  /*b4d0*/  STL [R1+0xb0], R32 ;  /* 0x0000b02001007387 */ /* 0x0001e20000100800 */
[----:B-1----:R-:W-:-:S03]  /*b4e0*/  IMAD R23, R41, UR8, RZ ;  /* 0x0000000829177c24 */ /* 0x002fc6000f8e02ff */
[----:B------:R1:W-:Y:S04]  /*b4f0*/  STL [R1+0xbc], R24 ;  /* 0x0000bc1801007387 */ /* 0x0003e80000100800 */
[----:B------:R2:W-:Y:S01]  /*b500*/  STL [R1+0xdc], R23 ;  /* 0x0000dc1701007387 */ /* 0x0005e20000100800 */
[----:B0-----:R-:W-:Y:S02]  /*b510*/  IMAD R32, R39, UR8, RZ ;  /* 0x0000000827207c24 */ /* 0x001fe4000f8e02ff */
[----:B-1----:R-:W-:-:S03]  /*b520*/  IMAD R24, R38, UR8, RZ ;  /* 0x0000000826187c24 */ /* 0x002fc6000f8e02ff */
[----:B------:R-:W-:Y:S01]  /*b530*/  STL [R1+0xf8], R32 ;  /* 0x0000f82001007387 */ /* 0x000fe20000100800 */
[----:B--2---:R-:W-:-:S03]  /*b540*/  IMAD R23, R30, UR8, RZ ;  /* 0x000000081e177c24 */ /* 0x004fc6000f8e02ff */
        /* <DEDUP_REMOVED lines=10> */
[----:B------:R0:W-:Y:S01]  /*b5f0*/  STL [R1+0x108], R30 ;  /* 0x0001081e01007387 */ /* 0x0001e20000100800 */
[----:B--2---:R-:W-:-:S03]  /*b600*/  IMAD R23, R46, UR8, RZ ;  /* 0x000000082e177c24 */ /* 0x004fc6000f8e02ff */
        /* <DEDUP_REMOVED lines=18> */
[----:B------:R1:W-:Y:S01]  /*b730*/  STL [R1+0xd8], R24 ;  /* 0x0000d81801007387 */ /* 0x0003e20000100800 */
[----:B------:R-:W-:-:S03]  /*b740*/  IMAD R3, R3, UR8, RZ ;  /* 0x0000000803037c24 */ /* 0x000fc6000f8e02ff */
[----:B------:R2:W-:Y:S01]  /*b750*/  STL [R1+0xd4], R23 ;  /* 0x0000d41701007387 */ /* 0x0005e20000100800 */
[----:B0-----:R-:W-:Y:S02]  /*b760*/  IMAD R26, R60, UR8, RZ ;  /* 0x000000083c1a7c24 */ /* 0x001fe4000f8e02ff */
[----:B-1----:R-:W-:-:S03]  /*b770*/  IMAD R24, R61, UR8, RZ ;  /* 0x000000083d187c24 */ /* 0x002fc6000f8e02ff */
[----:B------:R0:W-:Y:S01]  /*b780*/  STL [R1+0xd0], R26 ;  /* 0x0000d01a01007387 */ /* 0x0001e20000100800 */
[----:B--2---:R-:W-:-:S03]  /*b790*/  IMAD R23, R0, UR8, RZ ;  /* 0x0000000800177c24 */ /* 0x004fc6000f8e02ff */
[----:B------:R-:W-:Y:S01]  /*b7a0*/  STL [R1+0xcc], R24 ;  /* 0x0000cc1801007387 */ /* 0x000fe20000100800 */
[----:B------:R-:W-:-:S03]  /*b7b0*/  IMAD R0, R58, UR8, RZ ;  /* 0x000000083a007c24 */ /* 0x000fc6000f8e02ff */
[----:B------:R-:W-:Y:S04]  /*b7c0*/  STL [R1+0xc8], R23 ;  /* 0x0000c81701007387 */ /* 0x000fe80000100800 */
[----:B------:R-:W2:Y:S04]  /*b7d0*/  LDL.LU R53, [R1+0xb8] ;  /* 0x0000b80001357983 */ /* 0x000ea80000300800 */
        /* <DEDUP_REMOVED lines=27> */
[----:B-1----:R-:W5:Y:S04]  /*b990*/  LDL.LU R0, [R1+0x1c] ;  /* 0x00001c0001007983 */ /* 0x002f680000300800 */
[----:B------:R-:W5:Y:S04]  /*b9a0*/  LDL.LU R3, [R1+0x18] ;  /* 0x0000180001037983 */ /* 0x000f680000300800 */
[----:B------:R-:W5:Y:S04]  /*b9b0*/  LDL.LU R58, [R1+0x14] ;  /* 0x00001400013a7983 */ /* 0x000f680000300800 */
[----:B------:R-:W5:Y:S04]  /*b9c0*/  LDL.LU R23, [R1+0x10] ;  /* 0x0000100001177983 */ /* 0x000f680000300800 */
[----:B------:R-:W5:Y:S01]  /*b9d0*/  LDL.LU R24, [R1+0xc] ;  /* 0x00000c0001187983 */ /* 0x000f620000300800 */
[----:B--2---:R-:W-:-:S05]  /*b9e0*/  IMAD R53, R53, UR8, RZ ;  /* 0x0000000835357c24 */ /* 0x004fca000f8e02ff */
[----:B------:R0:W-:Y:S01]  /*b9f0*/  STL [R1+0xb8], R53 ;  /* 0x0000b83501007387 */ /* 0x0001e20000100800 */
[----:B---3--:R-:W-:-:S03]  /*ba00*/  IMAD R48, R48, UR8, RZ ;  /* 0x0000000830307c24 */ /* 0x008fc6000f8e02ff */
[----:B0-----:R-:W2:Y:S01]  /*ba10*/  LDL.LU R53, [R1+0x23a8] ;  /* 0x0023a80001357983 */ /* 0x001ea20000300800 */
[----:B----4-:R-:W-:-:S03]  /*ba20*/  IMAD R40, R40, UR8, RZ ;  /* 0x0000000828287c24 */ /* 0x010fc6000f8e02ff */
[----:B------:R0:W-:Y:S01]  /*ba30*/  STL [R1+0xb4], R48 ;  /* 0x0000b43001007387 */ /* 0x0001e20000100800 */
[----:B-----5:R-:W-:Y:S02]  /*ba40*/  IMAD R32, R32, UR8, RZ ;  /* 0x0000000820207c24 */ /* 0x020fe4000f8e02ff */
[----:B------:R-:W-:Y:S01]  /*ba50*/  IMAD R42, R42, UR8, RZ ;  /* 0x000000082a2a7c24 */ /* 0x000fe2000f8e02ff */
[----:B0-----:R-:W3:Y:S01]  /*ba60*/  LDL.LU R48, [R1+0x23a4] ;  /* 0x0023a40001307983 */ /* 0x001ee20000300800 */
[----:B------:R-:W-:-:S03]  /*ba70*/  IMAD R41, R41, UR8, RZ ;  /* 0x0000000829297c24 */ /* 0x000fc6000f8e02ff */
[----:B------:R0:W-:Y:S01]  /*ba80*/  STL [R1+0xac], R40 ;  /* 0x0000ac2801007387 */ /* 0x0001e20000100800 */
[----:B------:R-:W-:Y:S02]  /*ba90*/  IMAD R39, R39, UR8, RZ ;  /* 0x0000000827277c24 */ /* 0x000fe4000f8e02ff */
[----:B------:R-:W-:Y:S01]  /*baa0*/  IMAD R38, R38, UR8, RZ ;  /* 0x0000000826267c24 */ /* 0x000fe2000f8e02ff */
[----:B0-----:R-:W4:Y:S04]  /*bab0*/  LDL.LU R40, [R1+0x23a0] ;  /* 0x0023a00001287983 */ /* 0x001f280000300800 */
[----:B------:R0:W-:Y:S01]  /*bac0*/  STL [R1+0xa4], R32 ;  /* 0x0000a42001007387 */ /* 0x0001e20000100800 */
[----:B------:R-:W-:Y:S02]  /*bad0*/  IMAD R30, R30, UR8, RZ ;  /* 0x000000081e1e7c24 */ /* 0x000fe4000f8e02ff */
[----:B------:R-:W-:Y:S01]  /*bae0*/  IMAD R36, R36, UR8, RZ ;  /* 0x0000000824247c24 */ /* 0x000fe2000f8e02ff */
[----:B0-----:R-:W5:Y:S04]  /*baf0*/  LDL.LU R32, [R1+0x239c] ;  /* 0x00239c0001207983 */ /* 0x001f680000300800 */
[----:B------:R0:W-:Y:S01]  /*bb00*/  STL [R1+0xa0], R42 ;  /* 0x0000a02a01007387 */ /* 0x0001e20000100800 */
[----:B------:R-:W-:-:S03]  /*bb10*/  IMAD R34, R34, UR8, RZ ;  /* 0x0000000822227c24 */ /* 0x000fc6000f8e02ff */
[----:B0-----:R-:W2:Y:S04]  /*bb20*/  LDL.LU R42, [R1+0x2398] ;  /* 0x00239800012a7983 */ /* 0x001ea80000300800 */
[----:B------:R0:W-:Y:S01]  /*bb30*/  STL [R1+0x120], R41 ;  /* 0x0001202901007387 */ /* 0x0001e20000100800 */
[----:B------:R-:W-:-:S03]  /*bb40*/  IMAD R33, R33, UR8, RZ ;  /* 0x0000000821217c24 */ /* 0x000fc6000f8e02ff */
[----:B0-----:R-:W3:Y:S04]  /*bb50*/  LDL.LU R41, [R1+0x2394] ;  /* 0x0023940001297983 */ /* 0x001ee80000300800 */
[----:B------:R0:W-:Y:S01]  /*bb60*/  STL [R1+0x128], R39 ;  /* 0x0001282701007387 */ /* 0x0001e20000100800 */
[----:B------:R-:W-:-:S03]  /*bb70*/  IMAD R55, R55, UR8, RZ ;  /* 0x0000000837377c24 */ /* 0x000fc6000f8e02ff */
[----:B0-----:R-:W4:Y:S04]  /*bb80*/  LDL.LU R39, [R1+0x2390] ;  /* 0x0023900001277983 */ /* 0x001f280000300800 */
[----:B------:R0:W-:Y:S01]  /*bb90*/  STL [R1+0x130], R38 ;  /* 0x0001302601007387 */ /* 0x0001e20000100800 */
[----:B------:R-:W-:-:S03]  /*bba0*/  IMAD R37, R37, UR8, RZ ;  /* 0x0000000825257c24 */ /* 0x000fc6000f8e02ff */
        /* <DEDUP_REMOVED lines=46> */
[----:B------:R0:W-:Y:S04]  /*be90*/  STL [R1+0x194], R54 ;  /* 0x0001943601007387 */ /* 0x0001e80000100800 */
        /* <DEDUP_REMOVED lines=10> */
[----:B0-----:R-:W2:Y:S01]  /*bf40*/  LDL.LU R58, [R1+0x2338] ;  /* 0x00233800013a7983 */ /* 0x001ea20000300800 */
[----:B------:R-:W-:-:S05]  /*bf50*/  IMAD R23, R23, UR8, RZ ;  /* 0x0000000817177c24 */ /* 0x000fca000f8e02ff */
[----:B------:R0:W-:Y:S02]  /*bf60*/  STL [R1+0x1bc], R23 ;  /* 0x0001bc1701007387 */ /* 0x0001e40000100800 */
[----:B0-----:R-:W-:-:S05]  /*bf70*/  IMAD R23, R24, UR8, RZ ;  /* 0x0000000818177c24 */ /* 0x001fca000f8e02ff */
[----:B------:R5:W-:Y:S01]  /*bf80*/  STL [R1+0x1c0], R23 ;  /* 0x0001c01701007387 */ /* 0x000be20000100800 */
[----:B----4-:R-:W-:Y:S02]  /*bf90*/  IMAD R0, R0, UR8, RZ ;  /* 0x0000000800007c24 */ /* 0x010fe4000f8e02ff */
[----:B-----5:R-:W-:Y:S02]  /*bfa0*/  IMAD R23, R3, UR8, RZ ;  /* 0x0000000803177c24 */ /* 0x020fe4000f8e02ff */
[----:B---3--:R-:W-:Y:S02]  /*bfb0*/  IMAD R3, R61, UR8, RZ ;  /* 0x000000083d037c24 */ /* 0x008fe4000f8e02ff */
[----:B--2---:R-:W-:-:S05]  /*bfc0*/  IMAD R24, R58, UR8, RZ ;  /* 0x000000083a187c24 */ /* 0x004fca000f8e02ff */
[----:B------:R-:W-:Y:S04]  /*bfd0*/  STL [R1+0x1c8], R24 ;  /* 0x0001c81801007387 */ /* 0x000fe80000100800 */
[----:B------:R0:W-:Y:S04]  /*bfe0*/  STL [R1+0x1cc], R23 ;  /* 0x0001cc1701007387 */ /* 0x0001e80000100800 */
        /* <DEDUP_REMOVED lines=14> */
[----:B------:R0:W-:Y:S01]  /*c0d0*/  STL [R1+0x200], R3 ;  /* 0x0002000301007387 */ /* 0x0001e20000100800 */
[----:B--2---:R-:W-:-:S03]  /*c0e0*/  IMAD R0, R26, UR8, RZ ;  /* 0x000000081a007c24 */ /* 0x004fc6000f8e02ff */
[----:B------:R-:W-:Y:S04]  /*c0f0*/  STL [R1+0x208], R23 ;  /* 0x0002081701007387 */ /* 0x000fe80000100800 */
[----:B------:R-:W2:Y:S01]  /*c100*/  LDL.LU R54, [R1+0x2d8] ;  /* 0x0002d80001367983 */ /* 0x000ea20000300800 */
[----:B0-----:R-:W-:-:S03]  /*c110*/  IMAD R3, R29, UR8, RZ ;  /* 0x000000081d037c24 */ /* 0x001fc6000f8e02ff */
[----:B------:R0:W-:Y:S04]  /*c120*/  STL [R1+0x20c], R0 ;  /* 0x00020c0001007387 */ /* 0x0001e80000100800 */
[----:B------:R1:W-:Y:S04]  /*c130*/  STL [R1+0x214], R3 ;  /* 0x0002140301007387 */ /* 0x0003e80000100800 */
[----:B------:R-:W3:Y:S01]  /*c140*/  LDL.LU R60, [R1+0x2d4] ;  /* 0x0002d400013c7983 */ /* 0x000ee20000300800 */
[----:B0-----:R-:W-:Y:S02]  /*c150*/  IMAD R0, R31, UR8, RZ ;  /* 0x000000081f007c24 */ /* 0x001fe4000f8e02ff */
[----:B-1----:R-:W-:-:S03]  /*c160*/  IMAD R3, R46, UR8, RZ ;  /* 0x000000082e037c24 */ /* 0x002fc6000f8e02ff */
[----:B------:R0:W-:Y:S04]  /*c170*/  STL [R1+0x21c], R0 ;  /* 0x00021c0001007387 */ /* 0x0001e80000100800 */
[----:B------:R-:W-:Y:S04]  /*c180*/  STL [R1+0x220], R3 ;  /* 0x0002200301007387 */ /* 0x000fe80000100800 */
[----:B------:R-:W4:Y:S01]  /*c190*/  LDL.LU R61, [R1+0x2d0] ;  /* 0x0002d000013d7983 */ /* 0x000f220000300800 */
[----:B0-----:R-:W-:-:S05]  /*c1a0*/  IMAD R0, R37, UR8, RZ ;  /* 0x0000000825007c24 */ /* 0x001fca000f8e02ff */
[----:B------:R0:W-:Y:S04]  /*c1b0*/  STL [R1+0x228], R0 ;  /* 0x0002280001007387 */ /* 0x0001e80000100800 */
[----:B0-----:R-:W5:Y:S01]  /*c1c0*/  LDL.LU R0, [R1+0x1d8] ;  /* 0x0001d80001007983 */ /* 0x001f620000300800 */
[----:B------:R-:W-:Y:S02]  /*c1d0*/  IMAD R3, R55, UR8, RZ ;  /* 0x0000000837037c24 */ /* 0x000fe4000f8e02ff */
[----:B------:R-:W-:-:S03]  /*c1e0*/  IMAD R23, R33, UR8, RZ ;  /* 0x0000000821177c24 */ /* 0x000fc6000f8e02ff */
[----:B------:R0:W-:Y:S01]  /*c1f0*/  STL [R1+0x22c], R3 ;  /* 0x00022c0301007387 */ /* 0x0001e20000100800 */
[----:B------:R-:W-:-:S03]  /*c200*/  IMAD R24, R36, UR8, RZ ;  /* 0x0000000824187c24 */ /* 0x000fc6000f8e02ff */
[----:B------:R1:W-:Y:S01]  /*c210*/  STL [R1+0x234], R23 ;  /* 0x0002341701007387 */ /* 0x0003e20000100800 */
[----:B0-----:R-:W-:Y:S02]  /*c220*/  IMAD R3, R34, UR8, RZ ;  /* 0x0000000822037c24 */ /* 0x001fe4000f8e02ff */
[----:B-1----:R-:W-:-:S03]  /*c230*/  IMAD R23, R30, UR8, RZ ;  /* 0x000000081e177c24 */ /* 0x002fc6000f8e02ff */
        /* <DEDUP_REMOVED lines=10> */
[----:B------:R-:W-:-:S03]  /*c2e0*/  IMAD R24, R32, UR8, RZ ;  /* 0x0000000820187c24 */ /* 0x000fc6000f8e02ff */
[----:B------:R1:W-:Y:S04]  /*c2f0*/  STL [R1+0x260], R3 ;  /* 0x0002600301007387 */ /* 0x0003e80000100800 */
[----:B------:R1:W-:Y:S01]  /*c300*/  STL [R1+0x264], R24 ;  /* 0x0002641801007387 */ /* 0x0003e20000100800 */
[----:B0-----:R-:W-:Y:S02]  /*c310*/  IMAD R23, R40, UR8, RZ ;  /* 0x0000000828177c24 */ /* 0x001fe4000f8e02ff */
[----:B-1----:R-:W-:-:S03]  /*c320*/  IMAD R3, R48, UR8, RZ ;  /* 0x0000000830037c24 */ /* 0x002fc6000f8e02ff */
[----:B------:R0:W-:Y:S01]  /*c330*/  STL [R1+0x26c], R23 ;  /* 0x00026c1701007387 */ /* 0x0001e20000100800 */
[----:B------:R-:W-:-:S03]  /*c340*/  IMAD R24, R53, UR8, RZ ;  /* 0x0000000835187c24 */ /* 0x000fc6000f8e02ff */
[----:B------:R1:W-:Y:S01]  /*c350*/  STL [R1+0x274], R3 ;  /* 0x0002740301007387 */ /* 0x0003e20000100800 */
[----:B------:R-:W-:-:S03]  /*c360*/  IMAD R58, R44, UR8, RZ ;  /* 0x000000082c3a7c24 */ /* 0x000fc6000f8e02ff */
[----:B------:R1:W-:Y:S01]  /*c370*/  STL [R1+0x278], R24 ;  /* 0x0002781801007387 */ /* 0x0003e20000100800 */
[----:B0-----:R-:W-:Y:S02]  /*c380*/  IMAD R23, R57, UR8, RZ ;  /* 0x0000000839177c24 */ /* 0x001fe4000f8e02ff */
[----:B-1----:R-:W-:-:S03]  /*c390*/  IMAD R3, R43, UR8, RZ ;  /* 0x000000082b037c24 */ /* 0x002fc6000f8e02ff */
[----:B------:R0:W-:Y:S01]  /*c3a0*/  STL [R1+0x280], R23 ;  /* 0x0002801701007387 */ /* 0x0001e20000100800 */
[----:B------:R-:W-:-:S03]  /*c3b0*/  IMAD R24, R45, UR8, RZ ;  /* 0x000000082d187c24 */ /* 0x000fc6000f8e02ff */
[----:B------:R-:W-:Y:S01]  /*c3c0*/  STL [R1+0x288], R3 ;  /* 0x0002880301007387 */ /* 0x000fe20000100800 */
[----:B------:R-:W-:-:S03]  /*c3d0*/  IMAD R26, R59, UR8, RZ ;  /* 0x000000083b1a7c24 */ /* 0x000fc6000f8e02ff */
[----:B------:R1:W-:Y:S01]  /*c3e0*/  STL [R1+0x294], R24 ;  /* 0x0002941801007387 */ /* 0x0003e20000100800 */
[----:B0-----:R-:W-:-:S03]  /*c3f0*/  IMAD R23, R35, UR8, RZ ;  /* 0x0000000823177c24 */ /* 0x001fc6000f8e02ff */
[----:B------:R-:W-:Y:S04]  /*c400*/  STL [R1+0x22c4], R3 ;  /* 0x0022c40301007387 */ /* 0x000fe80000100800 */
[----:B------:R-:W-:Y:S04]  /*c410*/  STL [R1+0x28c], R58 ;  /* 0x00028c3a01007387 */ /* 0x000fe80000100800 */
[----:B------:R-:W-:Y:S01]  /*c420*/  STL [R1+0x22c8], R58 ;  /* 0x0022c83a01007387 */ /* 0x000fe20000100800 */
[----:B-1----:R-:W-:-:S03]  /*c430*/  IMAD R24, R52, UR8, RZ ;  /* 0x0000000834187c24 */ /* 0x002fc6000f8e02ff */
[----:B------:R-:W-:Y:S04]  /*c440*/  STL [R1+0x298], R23 ;  /* 0x0002981701007387 */ /* 0x000fe80000100800 */
[----:B------:R0:W-:Y:S04]  /*c450*/  STL [R1+0x2a8], R26 ;  /* 0x0002a81a01007387 */ /* 0x0001e80000100800 */
[----:B------:R-:W-:Y:S01]  /*c460*/  STL [R1+0x22cc], R23 ;  /* 0x0022cc1701007387 */ /* 0x000fe20000100800 */
[----:B------:R-:W-:Y:S02]  /*c470*/  IMAD R5, R5, UR8, RZ ;  /* 0x0000000805057c24 */ /* 0x000fe4000f8e02ff */
[----:B------:R-:W-:Y:S01]  /*c480*/  IMAD R19, R19, UR8, RZ ;  /* 0x0000000813137c24 */ /* 0x000fe2000f8e02ff */
[----:B0-----:R-:W-:Y:S01]  /*c490*/  SHF.R.S32.HI R26, RZ, 0x1f, R27 ;  /* 0x0000001fff1a7819 */ /* 0x001fe2000001141b */
[----:B------:R-:W-:-:S02]  /*c4a0*/  IMAD R25, R25, UR8, RZ ;  /* 0x0000000819197c24 */ /* 0x000fc4000f8e02ff */
[----:B------:R-:W-:Y:S02]  /*c4b0*/  IMAD R28, R28, UR8, RZ ;  /* 0x000000081c1c7c24 */ /* 0x000fe4000f8e02ff */
[----:B------:R-:W-:Y:S01]  /*c4c0*/  IMAD R6, R6, UR8, RZ ;  /* 0x0000000806067c24 */ /* 0x000fe2000f8e02ff */
[----:B------:R-:W-:Y:S02]  /*c4d0*/  SHF.R.S32.HI R59, RZ, 0x1f, R4 ;  /* 0x0000001fff3b7819 */ /* 0x000fe40000011404 */
[----:B------:R-:W-:Y:S02]  /*c4e0*/  SHF.R.S32.HI R30, RZ, 0x1f, R7 ;  /* 0x0000001fff1e7819 */ /* 0x000fe40000011407 */
[----:B------:R-:W-:Y:S01]  /*c4f0*/  SHF.R.S32.HI R29, RZ, 0x1f, R6 ;  /* 0x0000001fff1d7819 */ /* 0x000fe20000011406 */
[----:B------:R-:W-:Y:S01]  /*c500*/  IMAD R11, R11, UR8, RZ ;  /* 0x000000080b0b7c24 */ /* 0x000fe2000f8e02ff */
[----:B------:R-:W-:Y:S01]  /*c510*/  SHF.R.S32.HI R31, RZ, 0x1f, R8 ;  /* 0x0000001fff1f7819 */ /* 0x000fe20000011408 */
[----:B------:R-:W-:Y:S01]  /*c520*/  IMAD R12, R12, UR8, RZ ;  /* 0x000000080c0c7c24 */ /* 0x000fe2000f8e02ff */
[----:B------:R-:W-:-:S02]  /*c530*/  SHF.R.S32.HI R32, RZ, 0x1f, R9 ;  /* 0x0000001fff207819 */ /* 0x000fc40000011409 */
[----:B------:R-:W-:Y:S02]  /*c540*/  SHF.R.S32.HI R33, RZ, 0x1f, R10 ;  /* 0x0000001fff217819 */ /* 0x000fe4000001140a */
[----:B------:R-:W-:Y:S02]  /*c550*/  SHF.R.S32.HI R34, RZ, 0x1f, R11 ;  /* 0x0000001fff227819 */ /* 0x000fe4000001140b */
[----:B------:R-:W-:Y:S01]  /*c560*/  SHF.R.S32.HI R35, RZ, 0x1f, R12 ;  /* 0x0000001fff237819 */ /* 0x000fe2000001140c */
[----:B--2---:R-:W-:-:S05]  /*c570*/  IMAD R3, R54, UR5, RZ ;  /* 0x0000000536037c24 */ /* 0x004fca000f8e02ff */
[----:B------:R3:W-:Y:S04]  /*c580*/  STL [R1+0x31c], R3 ;  /* 0x00031c0301007387 */ /* 0x0007e80000100800 */
[----:B------:R-:W-:Y:S01]  /*c590*/  STL [R1+0x2a0], R24 ;  /* 0x0002a01801007387 */ /* 0x000fe20000100800 */
[----:B---3--:R-:W-:-:S03]  /*c5a0*/  IMAD R3, R60, UR5, RZ ;  /* 0x000000053c037c24 */ /* 0x008fc6000f8e02ff */
[----:B------:R-:W-:Y:S04]  /*c5b0*/  STL [R1+0x22d0], R24 ;  /* 0x0022d01801007387 */ /* 0x000fe80000100800 */
[----:B------:R4:W-:Y:S02]  /*c5c0*/  STL [R1+0x320], R3 ;  /* 0x0003200301007387 */ /* 0x0009e40000100800 */
[----:B----4-:R-:W-:Y:S02]  /*c5d0*/  IMAD R3, R61, UR5, RZ ;  /* 0x000000053d037c24 */ /* 0x010fe4000f8e02ff */
[----:B-----5:R-:W-:Y:S01]  /*c5e0*/  IMAD R0, R0, UR5, RZ ;  /* 0x0000000500007c24 */ /* 0x020fe2000f8e02ff */
[----:B------:R-:W-:Y:S01]  /*c5f0*/  SHF.R.S32.HI R61, RZ, 0x1f, R28 ;  /* 0x0000001fff3d7819 */ /* 0x000fe2000001141c */
[----:B------:R-:W-:Y:S01]  /*c600*/  IMAD R13, R13, UR8, RZ ;  /* 0x000000080d0d7c24 */ /* 0x000fe2000f8e02ff */
[----:B------:R-:W-:Y:S01]  /*c610*/  SHF.R.S32.HI R60, RZ, 0x1f, R2 ;  /* 0x0000001fff3c7819 */ /* 0x000fe20000011402 */
[----:B------:R-:W-:Y:S01]  /*c620*/  IMAD R15, R15, UR8, RZ ;  /* 0x000000080f0f7c24 */ /* 0x000fe2000f8e02ff */
[----:B------:R0:W-:Y:S01]  /*c630*/  STL [R1+0x22b0], R0 ;  /* 0x0022b00001007387 */ /* 0x0001e20000100800 */
[----:B------:R-:W-:Y:S01]  /*c640*/  IMAD R17, R17, UR8, RZ ;  /* 0x0000000811117c24 */ /* 0x000fe2000f8e02ff */
[----:B------:R-:W-:Y:S01]  /*c650*/  SHF.R.S32.HI R37, RZ, 0x1f, R14 ;  /* 0x0000001fff257819 */ /* 0x000fe2000001140e */
[----:B------:R-:W-:Y:S01]  /*c660*/  IMAD R18, R18, UR8, RZ ;  /* 0x0000000812127c24 */ /* 0x000fe2000f8e02ff */
[----:B------:R1:W-:Y:S01]  /*c670*/  STL [R1+0x324], R3 ;  /* 0x0003240301007387 */ /* 0x0003e20000100800 */
[----:B------:R-:W-:Y:S01]  /*c680*/  IMAD R20, R20, UR8, RZ ;  /* 0x0000000814147c24 */ /* 0x000fe2000f8e02ff */
[----:B------:R-:W-:Y:S01]  /*c690*/  SHF.R.S32.HI R39, RZ, 0x1f, R16 ;  /* 0x0000001fff277819 */ /* 0x000fe20000011410 */
[----:B------:R-:W-:Y:S01]  /*c6a0*/  IMAD R22, R22, UR8, RZ ;  /* 0x0000000816167c24 */ /* 0x000fe2000f8e02ff */
[----:B------:R-:W-:Y:S01]  /*c6b0*/  STL [R1+0x22d8], R26 ;  /* 0x0022d81a01007387 */ /* 0x000fe20000100800 */
[----:B------:R-:W-:Y:S01]  /*c6c0*/  SHF.R.S32.HI R43, RZ, 0x1f, R21 ;  /* 0x0000001fff2b7819 */ /* 0x000fe20000011415 */
[----:B------:R-:W-:Y:S01]  /*c6d0*/  UIMAD UR49, UR20, 0x3f, URZ ;  /* 0x0000003f143178a4 */ /* 0x000fe2000f8e023f */
[----:B0-----:R-:W-:Y:S01]  /*c6e0*/  SHF.R.S32.HI R0, RZ, 0x1f, R5 ;  /* 0x0000001fff007819 */ /* 0x001fe20000011405 */
[----:B------:R-:W-:Y:S01]  /*c6f0*/  STL [R1+0x22d4], R27 ;  /* 0x0022d41b01007387 */ /* 0x000fe20000100800 */
[----:B------:R-:W-:Y:S01]  /*c700*/  UIMAD UR50, UR20, 0x3e, URZ ;  /* 0x0000003e143278a4 */ /* 0x000fe2000f8e023f */
[----:B-1----:R-:W-:Y:S01]  /*c710*/  SHF.R.S32.HI R3, RZ, 0x1f, R19 ;  /* 0x0000001fff037819 */ /* 0x002fe20000011413 */
[----:B------:R-:W-:Y:S01]  /*c720*/  UIMAD UR51, UR20, 0x3d, URZ ;  /* 0x0000003d143378a4 */ /* 0x000fe2000f8e023f */
[----:B------:R-:W-:Y:S01]  /*c730*/  STL [R1+0x22dc], R5 ;  /* 0x0022dc0501007387 */ /* 0x000fe20000100800 */
[----:B------:R-:W-:Y:S01]  /*c740*/  SHF.R.S32.HI R36, RZ, 0x1f, R13 ;  /* 0x0000001fff247819 */ /* 0x000fe2000001140d */
[----:B------:R-:W-:-:S02]  /*c750*/  UIMAD UR52, UR20, 0x3c, URZ ;  /* 0x0000003c143478a4 */ /* 0x000fc4000f8e023f */
[----:B------:R0:W-:Y:S01]  /*c760*/  STL [R1+0x8], R0 ;  /* 0x0000080001007387 */ /* 0x0001e20000100800 */
[----:B------:R-:W-:Y:S01]  /*c770*/  SHF.R.S32.HI R38, RZ, 0x1f, R15 ;  /* 0x0000001fff267819 */ /* 0x000fe2000001140f */
[----:B------:R-:W-:Y:S02]  /*c780*/  UIMAD UR53, UR20, 0x3b, URZ ;  /* 0x0000003b143578a4 */ /* 0x000fe4000f8e023f */
[----:B------:R-:W-:Y:S01]  /*c790*/  STL [R1+0x22e0], R19 ;  /* 0x0022e01301007387 */ /* 0x000fe20000100800 */
[----:B------:R-:W-:Y:S01]  /*c7a0*/  SHF.R.S32.HI R40, RZ, 0x1f, R17 ;  /* 0x0000001fff287819 */ /* 0x000fe20000011411 */
[----:B------:R-:W-:Y:S01]  /*c7b0*/  UIMAD UR54, UR20, 0x3a, URZ ;  /* 0x0000003a143678a4 */ /* 0x000fe2000f8e023f */
[----:B------:R-:W-:Y:S01]  /*c7c0*/  SHF.R.S32.HI R41, RZ, 0x1f, R18 ;  /* 0x0000001fff297819 */ /* 0x000fe20000011412 */
[----:B------:R-:W-:Y:S01]  /*c7d0*/  UIMAD UR55, UR20, 0x39, URZ ;  /* 0x00000039143778a4 */ /* 0x000fe2000f8e023f */
[----:B0-----:R-:W-:Y:S01]  /*c7e0*/  SHF.R.S32.HI R0, RZ, 0x1f, R25 ;  /* 0x0000001fff007819 */ /* 0x001fe20000011419 */
[----:B------:R-:W-:Y:S01]  /*c7f0*/  STL [R1+0x4], R3 ;  /* 0x0000040301007387 */ /* 0x000fe20000100800 */
[----:B------:R-:W-:Y:S01]  /*c800*/  SHF.R.S32.HI R42, RZ, 0x1f, R20 ;  /* 0x0000001fff2a7819 */ /* 0x000fe20000011414 */
[----:B------:R-:W-:-:S02]  /*c810*/  UIMAD UR56, UR20, 0x38, URZ ;  /* 0x00000038143878a4 */ /* 0x000fc4000f8e023f */
[----:B------:R-:W2:Y:S01]  /*c820*/  LDL R46, [R1+0x2c] ;  /* 0x00002c00012e7983 */ /* 0x000ea20000100800 */
[----:B------:R-:W-:Y:S02]  /*c830*/  UIMAD UR57, UR20, 0x37, URZ ;  /* 0x00000037143978a4 */ /* 0x000fe4000f8e023f */
[----:B------:R-:W-:Y:S01]  /*c840*/  UIMAD UR58, UR20, 0x36, URZ ;  /* 0x00000036143a78a4 */ /* 0x000fe2000f8e023f */
[----:B------:R-:W3:Y:S01]  /*c850*/  LDL R47, [R1+0x3c] ;  /* 0x00003c00012f7983 */ /* 0x000ee20000100800 */
[----:B------:R-:W-:Y:S02]  /*c860*/  UIMAD UR59, UR20, 0x35, URZ ;  /* 0x00000035143b78a4 */ /* 0x000fe4000f8e023f */
[----:B------:R-:W-:Y:S01]  /*c870*/  UIMAD UR60, UR20, 0x34, URZ ;  /* 0x00000034143c78a4 */ /* 0x000fe2000f8e023f */
[----:B------:R-:W-:Y:S01]  /*c880*/  STL [R1], R0 ;  /* 0x0000000001007387 */ /* 0x000fe20000100800 */
[----:B------:R-:W-:Y:S02]  /*c890*/  UIMAD UR61, UR20, 0x33, URZ ;  /* 0x00000033143d78a4 */ /* 0x000fe4000f8e023f */
[----:B------:R-:W-:Y:S01]  /*c8a0*/  UIMAD UR19, UR20, 0x32, URZ ;  /* 0x00000032141378a4 */ /* 0x000fe2000f8e023f */
[----:B------:R-:W4:Y:S01]  /*c8b0*/  LDL R49, [R1+0x40] ;  /* 0x0000400001317983 */ /* 0x000f220000100800 */
[----:B------:R-:W-:-:S02]  /*c8c0*/  UIMAD UR43, UR20, 0x31, URZ ;  /* 0x00000031142b78a4 */ /* 0x000fc4000f8e023f */
[----:B------:R-:W-:Y:S01]  /*c8d0*/  UIMAD UR44, UR20, 0x30, URZ ;  /* 0x00000030142c78a4 */ /* 0x000fe2000f8e023f */
[----:B------:R-:W5:Y:S01]  /*c8e0*/  LDL R56, [R1+0x50] ;  /* 0x0000500001387983 */ /* 0x000f620000100800 */
[----:B------:R-:W-:Y:S02]  /*c8f0*/  UIMAD UR45, UR20, 0x2f, URZ ;  /* 0x0000002f142d78a4 */ /* 0x000fe4000f8e023f */
[----:B------:R-:W-:Y:S01]  /*c900*/  UIMAD UR46, UR20, 0x2e, URZ ;  /* 0x0000002e142e78a4 */ /* 0x000fe2000f8e023f */
[----:B------:R-:W5:Y:S01]  /*c910*/  LDL R50, [R1+0x54] ;  /* 0x0000540001327983 */ /* 0x000f620000100800 */
[----:B------:R-:W-:Y:S02]  /*c920*/  UIMAD UR47, UR20, 0x2d, URZ ;  /* 0x0000002d142f78a4 */ /* 0x000fe4000f8e023f */
[----:B------:R-:W-:Y:S01]  /*c930*/  UIMAD UR48, UR20, 0x2c, URZ ;  /* 0x0000002c143078a4 */ /* 0x000fe2000f8e023f */
[----:B------:R-:W5:Y:S01]  /*c940*/  LDL R51, [R1+0x58] ;  /* 0x0000580001337983 */ /* 0x000f620000100800 */
[----:B------:R-:W-:-:S02]  /*c950*/  UIMAD UR21, UR21, 0x1d, URZ ;  /* 0x0000001d151578a4 */ /* 0x000fc4000f8e023f */
[----:B------:R-:W-:Y:S01]  /*c960*/  UIMAD UR22, UR22, 0x1c, URZ ;  /* 0x0000001c161678a4 */ /* 0x000fe2000f8e023f */
[----:B------:R-:W5:Y:S01]  /*c970*/  LDL R54, [R1+0x5c] ;  /* 0x00005c0001367983 */ /* 0x000f620000100800 */
[----:B------:R-:W-:Y:S02]  /*c980*/  UIMAD UR23, UR23, 0x1b, URZ ;  /* 0x0000001b171778a4 */ /* 0x000fe4000f8e023f */
[----:B------:R-:W-:Y:S01]  /*c990*/  UIMAD UR24, UR24, 0x1a, URZ ;  /* 0x0000001a181878a4 */ /* 0x000fe2000f8e023f */
[----:B------:R-:W-:Y:S01]  /*c9a0*/  STL [R1+0x22e4], R25 ;  /* 0x0022e41901007387 */ /* 0x000fe20000100800 */
[----:B------:R-:W-:Y:S02]  /*c9b0*/  UIMAD UR25, UR25, 0x19, URZ ;  /* 0x00000019191978a4 */ /* 0x000fe4000f8e023f */
[----:B------:R-:W-:Y:S01]  /*c9c0*/  UIMAD UR26, UR26, 0x18, URZ ;  /* 0x000000181a1a78a4 */ /* 0x000fe2000f8e023f */
[----:B------:R-:W-:Y:S01]  /*c9d0*/  STL [R1+0x22ec], R61 ;  /* 0x0022ec3d01007387 */ /* 0x000fe20000100800 */
[----:B------:R-:W-:-:S02]  /*c9e0*/  UIMAD UR27, UR27, 0x17, URZ ;  /* 0x000000171b1b78a4 */ /* 0x000fc4000f8e023f */
[----:B------:R-:W-:Y:S01]  /*c9f0*/  UIMAD UR28, UR28, 0x16, URZ ;  /* 0x000000161c1c78a4 */ /* 0x000fe2000f8e023f */
[----:B------:R-:W-:Y:S01]  /*ca00*/  STL [R1+0x22e8], R28 ;  /* 0x0022e81c01007387 */ /* 0x000fe20000100800 */
[----:B------:R-:W-:Y:S02]  /*ca10*/  UIMAD UR29, UR29, 0x15, URZ ;  /* 0x000000151d1d78a4 */ /* 0x000fe4000f8e023f */
[----:B------:R-:W-:Y:S01]  /*ca20*/  UIMAD UR30, UR30, 0x14, URZ ;  /* 0x000000141e1e78a4 */ /* 0x000fe2000f8e023f */
[----:B------:R-:W-:Y:S01]  /*ca30*/  STL [R1+0x22f4], R60 ;  /* 0x0022f43c01007387 */ /* 0x000fe20000100800 */
[----:B------:R-:W-:Y:S02]  /*ca40*/  UIMAD UR31, UR31, 0x13, URZ ;  /* 0x000000131f1f78a4 */ /* 0x000fe4000f8e023f */
[----:B------:R-:W-:Y:S01]  /*ca50*/  UIMAD UR34, UR34, 0x12, URZ ;  /* 0x00000012222278a4 */ /* 0x000fe2000f8e023f */
[----:B------:R-:W-:Y:S01]  /*ca60*/  STL [R1+0x22f0], R2 ;  /* 0x0022f00201007387 */ /* 0x000fe20000100800 */
[----:B------:R-:W-:-:S02]  /*ca70*/  UIMAD UR35, UR35, 0x11, URZ ;  /* 0x00000011232378a4 */ /* 0x000fc4000f8e023f */
[----:B------:R-:W-:Y:S01]  /*ca80*/  USHF.L.U32 UR36, UR36, 0x4, URZ ;  /* 0x0000000424247899 */ /* 0x000fe2000800063f */
[----:B------:R-:W-:Y:S01]  /*ca90*/  STL [R1+0x22fc], R59 ;  /* 0x0022fc3b01007387 */ /* 0x000fe20000100800 */
[----:B------:R-:W-:Y:S01]  /*caa0*/  UIMAD UR37, UR37, 0xf, URZ ;  /* 0x0000000f252578a4 */ /* 0x000fe2000f8e023f */
[----:B------:R-:W-:Y:S02]  /*cab0*/  ULDC UR5, c[0x0][0x238] ;  /* 0x00008e0000057ab9 */ /* 0x000fe40000000800 */
[----:B------:R-:W-:Y:S01]  /*cac0*/  STL [R1+0x22f8], R4 ;  /* 0x0022f80401007387 */ /* 0x000fe20000100800 */
[----:B------:R-:W-:-:S03]  /*cad0*/  ULDC UR8, c[0x0][0x238] ;  /* 0x00008e0000087ab9 */ /* 0x000fc60000000800 */
[----:B------:R-:W-:Y:S04]  /*cae0*/  STL [R1+0x2304], R29 ;  /* 0x0023041d01007387 */ /* 0x000fe80000100800 */
[----:B------:R-:W-:Y:S04]  /*caf0*/  STL [R1+0x2300], R6 ;  /* 0x0023000601007387 */ /* 0x000fe80000100800 */
[----:B------:R-:W-:Y:S04]  /*cb00*/  STL [R1+0x230c], R30 ;  /* 0x00230c1e01007387 */ /* 0x000fe80000100800 */
[----:B------:R-:W-:Y:S04]  /*cb10*/  STL [R1+0x2308], R7 ;  /* 0x0023080701007387 */ /* 0x000fe80000100800 */
[----:B------:R-:W-:Y:S04]  /*cb20*/  STL [R1+0x2314], R31 ;  /* 0x0023141f01007387 */ /* 0x000fe80000100800 */
[----:B------:R-:W-:Y:S04]  /*cb30*/  STL [R1+0x2310], R8 ;  /* 0x0023100801007387 */ /* 0x000fe80000100800 */
[----:B------:R-:W-:Y:S04]  /*cb40*/  STL [R1+0x231c], R32 ;  /* 0x00231c2001007387 */ /* 0x000fe80000100800 */
[----:B------:R-:W-:Y:S04]  /*cb50*/  STL [R1+0x2318], R9 ;  /* 0x0023180901007387 */ /* 0x000fe80000100800 */
[----:B------:R0:W-:Y:S04]  /*cb60*/  STL [R1+0x2324], R33 ;  /* 0x0023242101007387 */ /* 0x0001e80000100800 */
[----:B------:R-:W-:Y:S04]  /*cb70*/  STL [R1+0x2320], R10 ;  /* 0x0023200a01007387 */ /* 0x000fe80000100800 */
[----:B------:R-:W-:Y:S04]  /*cb80*/  STL [R1+0x232c], R34 ;  /* 0x00232c2201007387 */ /* 0x000fe80000100800 */
[----:B------:R1:W-:Y:S04]  /*cb90*/  STL [R1+0x2328], R11 ;  /* 0x0023280b01007387 */ /* 0x0003e80000100800 */
[----:B------:R-:W-:Y:S04]  /*cba0*/  STL [R1+0x2334], R35 ;  /* 0x0023342301007387 */ /* 0x000fe80000100800 */
[----:B------:R-:W-:Y:S04]  /*cbb0*/  STL [R1+0x2330], R12 ;  /* 0x0023300c01007387 */ /* 0x000fe80000100800 */
[----:B0-----:R-:W1:Y:S04]  /*cbc0*/  LDL R33, [R1+0xbc] ;  /* 0x0000bc0001217983 */ /* 0x001e680000100800 */
[----:B------:R-:W5:Y:S04]  /*cbd0*/  LDL R9, [R1+0xdc] ;  /* 0x0000dc0001097983 */ /* 0x000f680000100800 */
        /* <DEDUP_REMOVED lines=26> */
[----:B------:R-:W5:Y:S01]  /*cd80*/  LDL R57, [R1+0xb0] ;  /* 0x0000b00001397983 */ /* 0x000f620000100800 */
[----:B--2---:R-:W-:-:S02]  /*cd90*/  SHF.R.S32.HI R45, RZ, 0x1f, R46 ;  /* 0x0000001fff2d7819 */ /* 0x004fc4000001142e */
[----:B---3--:R-:W-:Y:S02]  /*cda0*/  SHF.R.S32.HI R46, RZ, 0x1f, R47 ;  /* 0x0000001fff2e7819 */ /* 0x008fe4000001142f */
[----:B----4-:R-:W-:Y:S02]  /*cdb0*/  SHF.R.S32.HI R47, RZ, 0x1f, R49 ;  /* 0x0000001fff2f7819 */ /* 0x010fe40000011431 */
[----:B-----5:R-:W-:Y:S02]  /*cdc0*/  SHF.R.S32.HI R48, RZ, 0x1f, R56 ;  /* 0x0000001fff307819 */ /* 0x020fe40000011438 */
[----:B------:R-:W2:Y:S01]  /*cdd0*/  LDL R56, [R1+0xa8] ;  /* 0x0000a80001387983 */ /* 0x000ea20000100800 */
[----:B------:R-:W-:Y:S02]  /*cde0*/  SHF.R.S32.HI R49, RZ, 0x1f, R50 ;  /* 0x0000001fff317819 */ /* 0x000fe40000011432 */
[----:B------:R-:W-:Y:S02]  /*cdf0*/  SHF.R.S32.HI R50, RZ, 0x1f, R51 ;  /* 0x0000001fff327819 */ /* 0x000fe40000011433 */
[----:B------:R-:W-:-:S02]  /*ce00*/  SHF.R.S32.HI R51, RZ, 0x1f, R54 ;  /* 0x0000001fff337819 */ /* 0x000fc40000011436 */
[----:B------:R-:W3:Y:S01]  /*ce10*/  LDL R54, [R1+0x84] ;  /* 0x0000840001367983 */ /* 0x000ee20000100800 */
[----:B-1----:R-:W-:Y:S02]  /*ce20*/  SHF.R.S32.HI R11, RZ, 0x1f, R33 ;  /* 0x0000001fff0b7819 */ /* 0x002fe40000011421 */
[----:B------:R-:W-:-:S03]  /*ce30*/  SHF.R.S32.HI R10, RZ, 0x1f, R9 ;  /* 0x0000001fff0a7819 */ /* 0x000fc60000011409 */
[----:B------:R-:W-:Y:S01]  /*ce40*/  STL [R1+0xc], R11 ;  /* 0x00000c0b01007387 */ /* 0x000fe20000100800 */
[----:B------:R-:W-:-:S03]  /*ce50*/  SHF.R.S32.HI R9, RZ, 0x1f, R32 ;  /* 0x0000001fff097819 */ /* 0x000fc60000011420 */
[----:B------:R0:W-:Y:S01]  /*ce60*/  STL [R1+0x10], R10 ;  /* 0x0000100a01007387 */ /* 0x0001e20000100800 */
[----:B------:R-:W-:-:S03]  /*ce70*/  SHF.R.S32.HI R8, RZ, 0x1f, R8 ;  /* 0x0000001fff087819 */ /* 0x000fc60000011408 */
[----:B------:R1:W-:Y:S04]  /*ce80*/  STL [R1+0x14], R9 ;  /* 0x0000140901007387 */ /* 0x0003e80000100800 */
[----:B------:R4:W-:Y:S01]  /*ce90*/  STL [R1+0x18], R8 ;  /* 0x0000180801007387 */ /* 0x0009e20000100800 */
[----:B0-----:R-:W-:Y:S02]  /*cea0*/  SHF.R.S32.HI R10, RZ, 0x1f, R31 ;  /* 0x0000001fff0a7819 */ /* 0x001fe4000001141f */
[----:B-1----:R-:W-:-:S03]  /*ceb0*/  SHF.R.S32.HI R9, RZ, 0x1f, R7 ;  /* 0x0000001fff097819 */ /* 0x002fc60000011407 */
[----:B------:R-:W-:Y:S01]  /*cec0*/  STL [R1+0x1c], R10 ;  /* 0x00001c0a01007387 */ /* 0x000fe20000100800 */
[----:B----4-:R-:W-:Y:S02]  /*ced0*/  SHF.R.S32.HI R8, RZ, 0x1f, R30 ;  /* 0x0000001fff087819 */ /* 0x010fe4000001141e */
[----:B------:R-:W-:Y:S01]  /*cee0*/  SHF.R.S32.HI R7, RZ, 0x1f, R6 ;  /* 0x0000001fff077819 */ /* 0x000fe20000011406 */
[----:B------:R-:W-:Y:S01]  /*cef0*/  STL [R1+0x20], R9 ;  /* 0x0000200901007387 */ /* 0x000fe20000100800 */
[----:B------:R-:W-:-:S03]  /*cf00*/  SHF.R.S32.HI R6, RZ, 0x1f, R29 ;  /* 0x0000001fff067819 */ /* 0x000fc6000001141d */
[----:B------:R-:W-:Y:S01]  /*cf10*/  STL [R1+0x24], R8 ;  /* 0x0000240801007387 */ /* 0x000fe20000100800 */
[----:B------:R-:W-:-:S03]  /*cf20*/  SHF.R.S32.HI R4, RZ, 0x1f, R4 ;  /* 0x0000001fff047819 */ /* 0x000fc60000011404 */
[----:B------:R0:W-:Y:S04]  /*cf30*/  STL [R1+0x28], R7 ;  /* 0x0000280701007387 */ /* 0x0001e80000100800 */
[----:B------:R1:W-:Y:S04]  /*cf40*/  STL [R1+0x30], R6 ;  /* 0x0000300601007387 */ /* 0x0003e80000100800 */
[----:B------:R4:W-:Y:S01]  /*cf50*/  STL [R1+0x34], R4 ;  /* 0x0000340401007387 */ /* 0x0009e20000100800 */
[----:B0-----:R-:W-:Y:S02]  /*cf60*/  SHF.R.S32.HI R7, RZ, 0x1f, R59 ;  /* 0x0000001fff077819 */ /* 0x001fe4000001143b */
[----:B-1----:R-:W-:-:S03]  /*cf70*/  SHF.R.S32.HI R6, RZ, 0x1f, R2 ;  /* 0x0000001fff067819 */ /* 0x002fc60000011402 */
[----:B------:R-:W-:Y:S01]  /*cf80*/  STL [R1+0x38], R7 ;  /* 0x0000380701007387 */ /* 0x000fe20000100800 */
[----:B----4-:R-:W-:-:S03]  /*cf90*/  SHF.R.S32.HI R4, RZ, 0x1f, R60 ;  /* 0x0000001fff047819 */ /* 0x010fc6000001143c */
[----:B------:R0:W-:Y:S01]  /*cfa0*/  STL [R1+0x44], R6 ;  /* 0x0000440601007387 */ /* 0x0001e20000100800 */
[----:B------:R-:W-:-:S03]  /*cfb0*/  SHF.R.S32.HI R2, RZ, 0x1f, R28 ;  /* 0x0000001fff027819 */ /* 0x000fc6000001141c */
[----:B------:R1:W-:Y:S01]  /*cfc0*/  STL [R1+0x48], R4 ;  /* 0x0000480401007387 */ /* 0x0003e20000100800 */
[----:B0-----:R-:W-:-:S03]  /*cfd0*/  SHF.R.S32.HI R6, RZ, 0x1f, R61 ;  /* 0x0000001fff067819 */ /* 0x001fc6000001143d */
[----:B------:R0:W-:Y:S01]  /*cfe0*/  STL [R1+0x4c], R2 ;  /* 0x00004c0201007387 */ /* 0x0001e20000100800 */
[----:B-1----:R-:W-:-:S03]  /*cff0*/  SHF.R.S32.HI R4, RZ, 0x1f, R25 ;  /* 0x0000001fff047819 */ /* 0x002fc60000011419 */
[----:B------:R-:W-:Y:S01]  /*d000*/  STL [R1+0x60], R6 ;  /* 0x0000600601007387 */ /* 0x000fe20000100800 */
[----:B------:R-:W-:-:S03]  /*d010*/  SHF.R.S32.HI R5, RZ, 0x1f, R5 ;  /* 0x0000001fff057819 */ /* 0x000fc60000011405 */
[----:B------:R1:W-:Y:S01]  /*d020*/  STL [R1+0x64], R4 ;  /* 0x0000640401007387 */ /* 0x0003e20000100800 */
[----:B0-----:R-:W-:Y:S02]  /*d030*/  SHF.R.S32.HI R2, RZ, 0x1f, R19 ;  /* 0x0000001fff027819 */ /* 0x001fe40000011413 */
[----:B------:R-:W-:-:S03]  /*d040*/  SHF.R.S32.HI R0, RZ, 0x1f, R0 ;  /* 0x0000001fff007819 */ /* 0x000fc60000011400 */
[----:B------:R0:W-:Y:S01]  /*d050*/  STL [R1+0x68], R2 ;  /* 0x0000680201007387 */ /* 0x0001e20000100800 */
[----:B-1----:R-:W-:-:S03]  /*d060*/  SHF.R.S32.HI R4, RZ, 0x1f, R27 ;  /* 0x0000001fff047819 */ /* 0x002fc6000001141b */
[----:B------:R-:W-:Y:S04]  /*d070*/  STL [R1+0x6c], R5 ;  /* 0x00006c0501007387 */ /* 0x000fe80000100800 */
[----:B------:R1:W-:Y:S01]  /*d080*/  STL [R1+0x70], R4 ;  /* 0x0000700401007387 */ /* 0x0003e20000100800 */
[----:B0-----:R-:W-:-:S05]  /*d090*/  SHF.R.S32.HI R2, RZ, 0x1f, R26 ;  /* 0x0000001fff027819 */ /* 0x001fca000001141a */
[----:B------:R0:W-:Y:S01]  /*d0a0*/  STL [R1+0x74], R2 ;  /* 0x0000740201007387 */ /* 0x0001e20000100800 */
[----:B-1----:R-:W-:-:S03]  /*d0b0*/  SHF.R.S32.HI R4, RZ, 0x1f, R24 ;  /* 0x0000001fff047819 */ /* 0x002fc60000011418 */
[----:B------:R1:W-:Y:S04]  /*d0c0*/  STL [R1+0x80], R0 ;  /* 0x0000800001007387 */ /* 0x0003e80000100800 */
[----:B------:R-:W-:Y:S01]  /*d0d0*/  STL [R1+0x88], R4 ;  /* 0x0000880401007387 */ /* 0x000fe20000100800 */
[----:B0-----:R-:W-:-:S03]  /*d0e0*/  SHF.R.S32.HI R2, RZ, 0x1f, R23 ;  /* 0x0000001fff027819 */ /* 0x001fc60000011417 */
[----:B------:R-:W4:Y:S01]  /*d0f0*/  LDL R12, [R1+0xb8] ;  /* 0x0000b800010c7983 */ /* 0x000f220000100800 */
[----:B-1----:R-:W-:-:S03]  /*d100*/  SHF.R.S32.HI R0, RZ, 0x1f, R3 ;  /* 0x0000001fff007819 */ /* 0x002fc60000011403 */
[----:B------:R-:W-:Y:S04]  /*d110*/  STL [R1+0x8c], R2 ;  /* 0x00008c0201007387 */ /* 0x000fe80000100800 */
[----:B------:R-:W5:Y:S04]  /*d120*/  LDL R3, [R1+0xb4] ;  /* 0x0000b40001037983 */ /* 0x000f680000100800 */
[----:B------:R0:W-:Y:S04]  /*d130*/  STL [R1+0x90], R0 ;  /* 0x0000900001007387 */ /* 0x0001e80000100800 */
[----:B------:R-:W2:Y:S04]  /*d140*/  LDL R35, [R1+0xac] ;  /* 0x0000ac0001237983 */ /* 0x000ea80000100800 */
[----:B------:R-:W3:Y:S01]  /*d150*/  LDL R11, [R1+0xa4] ;  /* 0x0000a400010b7983 */ /* 0x000ee20000100800 */
[----:B0-----:R-:W-:-:S05]  /*d160*/  SHF.R.S32.HI R0, RZ, 0x1f, R58 ;  /* 0x0000001fff007819 */ /* 0x001fca000001143a */
[----:B------:R0:W-:Y:S04]  /*d170*/  STL [R1+0x94], R0 ;  /* 0x0000940001007387 */ /* 0x0001e80000100800 */
[----:B------:R-:W3:Y:S04]  /*d180*/  LDL R34, [R1+0xa0] ;  /* 0x0000a00001227983 */ /* 0x000ee80000100800 */
        /* <DEDUP_REMOVED lines=21> */
[----:B0-----:R-:W3:Y:S04]  /*d2e0*/  LDL R0, [R1+0x1a8] ;  /* 0x0001a80001007983 */ /* 0x001ee80000100800 */
[----:B------:R-:W3:Y:S04]  /*d2f0*/  LDL R24, [R1+0x1ac] ;  /* 0x0001ac0001187983 */ /* 0x000ee80000100800 */
[----:B------:R-:W3:Y:S04]  /*d300*/  LDL R23, [R1+0x1b4] ;  /* 0x0001b40001177983 */ /* 0x000ee80000100800 */
[----:B------:R-:W3:Y:S01]  /*d310*/  LDL R58, [R1+0x1bc] ;  /* 0x0001bc00013a7983 */ /* 0x000ee20000100800 */
[----:B----4-:R-:W-:-:S05]  /*d320*/  SHF.R.S32.HI R12, RZ, 0x1f, R12 ;  /* 0x0000001fff0c7819 */ /* 0x010fca000001140c */
[----:B------:R5:W-:Y:S02]  /*d330*/  STL [R1+0x9c], R12 ;  /* 0x00009c0c01007387 */ /* 0x000be40000100800 */
[----:B-----5:R-:W-:Y:S02]  /*d340*/  SHF.R.S32.HI R12, RZ, 0x1f, R3 ;  /* 0x0000001fff0c7819 */ /* 0x020fe40000011403 */
[----:B------:R-:W4:Y:S01]  /*d350*/  LDL R3, [R1+0x1c0] ;  /* 0x0001c00001037983 */ /* 0x000f220000100800 */
[----:B--2---:R-:W-:Y:S02]  /*d360*/  SHF.R.S32.HI R35, RZ, 0x1f, R35 ;  /* 0x0000001fff237819 */ /* 0x004fe40000011423 */
[----:B---3--:R-:W-:Y:S01]  /*d370*/  SHF.R.S32.HI R11, RZ, 0x1f, R11 ;  /* 0x0000001fff0b7819 */ /* 0x008fe2000001140b */
[----:B------:R0:W-:Y:S04]  /*d380*/  STL [R1+0x124], R12 ;  /* 0x0001240c01007387 */ /* 0x0001e80000100800 */
[----:B------:R-:W-:Y:S04]  /*d390*/  STL [R1+0x12c], R35 ;  /* 0x00012c2301007387 */ /* 0x000fe80000100800 */
[----:B------:R1:W-:Y:S01]  /*d3a0*/  STL [R1+0x138], R11 ;  /* 0x0001380b01007387 */ /* 0x0003e20000100800 */
[----:B0-----:R-:W-:-:S02]  /*d3b0*/  SHF.R.S32.HI R12, RZ, 0x1f, R34 ;  /* 0x0000001fff0c7819 */ /* 0x001fc40000011422 */
[----:B------:R-:W-:-:S03]  /*d3c0*/  SHF.R.S32.HI R10, RZ, 0x1f, R10 ;  /* 0x0000001fff0a7819 */ /* 0x000fc6000001140a */
[----:B------:R-:W-:Y:S01]  /*d3d0*/  STL [R1+0x144], R12 ;  /* 0x0001440c01007387 */ /* 0x000fe20000100800 */
[----:B-1----:R-:W-:-:S03]  /*d3e0*/  SHF.R.S32.HI R11, RZ, 0x1f, R33 ;  /* 0x0000001fff0b7819 */ /* 0x002fc60000011421 */
[----:B------:R0:W-:Y:S01]  /*d3f0*/  STL [R1+0x150], R10 ;  /* 0x0001500a01007387 */ /* 0x0001e20000100800 */
[----:B------:R-:W-:-:S03]  /*d400*/  SHF.R.S32.HI R9, RZ, 0x1f, R9 ;  /* 0x0000001fff097819 */ /* 0x000fc60000011409 */
[----:B------:R-:W-:Y:S04]  /*d410*/  STL [R1+0x158], R11 ;  /* 0x0001580b01007387 */ /* 0x000fe80000100800 */
[----:B------:R1:W-:Y:S01]  /*d420*/  STL [R1+0x164], R9 ;  /* 0x0001640901007387 */ /* 0x0003e20000100800 */
[----:B0-----:R-:W-:Y:S02]  /*d430*/  SHF.R.S32.HI R10, RZ, 0x1f, R32 ;  /* 0x0000001fff0a7819 */ /* 0x001fe40000011420 */
[----:B------:R-:W-:-:S03]  /*d440*/  SHF.R.S32.HI R8, RZ, 0x1f, R8 ;  /* 0x0000001fff087819 */ /* 0x000fc60000011408 */
[----:B------:R-:W-:Y:S01]  /*d450*/  STL [R1+0x16c], R10 ;  /* 0x00016c0a01007387 */ /* 0x000fe20000100800 */
[----:B-1----:R-:W-:Y:S02]  /*d460*/  SHF.R.S32.HI R9, RZ, 0x1f, R31 ;  /* 0x0000001fff097819 */ /* 0x002fe4000001141f */
[----:B------:R-:W-:Y:S01]  /*d470*/  SHF.R.S32.HI R7, RZ, 0x1f, R7 ;  /* 0x0000001fff077819 */ /* 0x000fe20000011407 */
[----:B------:R0:W-:Y:S04]  /*d480*/  STL [R1+0x178], R8 ;  /* 0x0001780801007387 */ /* 0x0001e80000100800 */
[----:B------:R-:W-:Y:S01]  /*d490*/  STL [R1+0x184], R9 ;  /* 0x0001840901007387 */ /* 0x000fe20000100800 */
[----:B------:R-:W-:-:S03]  /*d4a0*/  SHF.R.S32.HI R6, RZ, 0x1f, R6 ;  /* 0x0000001fff067819 */ /* 0x000fc60000011406 */
[----:B------:R1:W-:Y:S01]  /*d4b0*/  STL [R1+0x190], R7 ;  /* 0x0001900701007387 */ /* 0x0003e20000100800 */
[----:B0-----:R-:W-:Y:S02]  /*d4c0*/  SHF.R.S32.HI R8, RZ, 0x1f, R30 ;  /* 0x0000001fff087819 */ /* 0x001fe4000001141e */
[----:B------:R-:W-:-:S03]  /*d4d0*/  SHF.R.S32.HI R4, RZ, 0x1f, R4 ;  /* 0x0000001fff047819 */ /* 0x000fc60000011404 */
[----:B------:R-:W-:Y:S01]  /*d4e0*/  STL [R1+0x198], R8 ;  /* 0x0001980801007387 */ /* 0x000fe20000100800 */
[----:B-1----:R-:W-:-:S03]  /*d4f0*/  SHF.R.S32.HI R7, RZ, 0x1f, R29 ;  /* 0x0000001fff077819 */ /* 0x002fc6000001141d */
[----:B------:R0:W-:Y:S01]  /*d500*/  STL [R1+0x1a4], R6 ;  /* 0x0001a40601007387 */ /* 0x0001e20000100800 */
[----:B------:R-:W-:-:S03]  /*d510*/  SHF.R.S32.HI R2, RZ, 0x1f, R2 ;  /* 0x0000001fff027819 */ /* 0x000fc60000011402 */
[----:B------:R-:W-:Y:S04]  /*d520*/  STL [R1+0x1b0], R7 ;  /* 0x0001b00701007387 */ /* 0x000fe80000100800 */
[----:B------:R1:W-:Y:S01]  /*d530*/  STL [R1+0x1b8], R4 ;  /* 0x0001b80401007387 */ /* 0x0003e20000100800 */
[----:B0-----:R-:W-:-:S05]  /*d540*/  SHF.R.S32.HI R6, RZ, 0x1f, R59 ;  /* 0x0000001fff067819 */ /* 0x001fca000001143b */
[----:B------:R0:W-:Y:S01]  /*d550*/  STL [R1+0x1c4], R6 ;  /* 0x0001c40601007387 */ /* 0x0001e20000100800 */
[----:B-1----:R-:W-:-:S03]  /*d560*/  SHF.R.S32.HI R4, RZ, 0x1f, R60 ;  /* 0x0000001fff047819 */ /* 0x002fc6000001143c */
[----:B------:R1:W-:Y:S04]  /*d570*/  STL [R1+0x1d0], R2 ;  /* 0x0001d00201007387 */ /* 0x0003e80000100800 */
[----:B------:R2:W-:Y:S01]  /*d580*/  STL [R1+0x1d8], R4 ;  /* 0x0001d80401007387 */ /* 0x0005e20000100800 */
[----:B0-----:R-:W-:Y:S02]  /*d590*/  SHF.R.S32.HI R6, RZ, 0x1f, R28 ;  /* 0x0000001fff067819 */ /* 0x001fe4000001141c */
[----:B-1----:R-:W-:-:S03]  /*d5a0*/  SHF.R.S32.HI R2, RZ, 0x1f, R61 ;  /* 0x0000001fff027819 */ /* 0x002fc6000001143d */
[----:B------:R0:W-:Y:S01]  /*d5b0*/  STL [R1+0x1e4], R6 ;  /* 0x0001e40601007387 */ /* 0x0001e20000100800 */
[----:B--2---:R-:W-:-:S03]  /*d5c0*/  SHF.R.S32.HI R4, RZ, 0x1f, R25 ;  /* 0x0000001fff047819 */ /* 0x004fc60000011419 */
[----:B------:R1:W-:Y:S04]  /*d5d0*/  STL [R1+0x1f0], R2 ;  /* 0x0001f00201007387 */ /* 0x0003e80000100800 */
[----:B------:R2:W-:Y:S01]  /*d5e0*/  STL [R1+0x1f8], R4 ;  /* 0x0001f80401007387 */ /* 0x0005e20000100800 */
[----:B0-----:R-:W-:Y:S02]  /*d5f0*/  SHF.R.S32.HI R6, RZ, 0x1f, R19 ;  /* 0x0000001fff067819 */ /* 0x001fe40000011413 */
[----:B-1----:R-:W-:-:S03]  /*d600*/  SHF.R.S32.HI R2, RZ, 0x1f, R5 ;  /* 0x0000001fff027819 */ /* 0x002fc60000011405 */
[----:B------:R-:W-:Y:S01]  /*d610*/  STL [R1+0x204], R6 ;  /* 0x0002040601007387 */ /* 0x000fe20000100800 */
[----:B--2---:R-:W-:-:S03]  /*d620*/  SHF.R.S32.HI R4, RZ, 0x1f, R27 ;  /* 0x0000001fff047819 */ /* 0x004fc6000001141b */
[----:B------:R0:W-:Y:S01]  /*d630*/  STL [R1+0x210], R2 ;  /* 0x0002100201007387 */ /* 0x0001e20000100800 */
[----:B------:R-:W-:-:S03]  /*d640*/  SHF.R.S32.HI R5, RZ, 0x1f, R26 ;  /* 0x0000001fff057819 */ /* 0x000fc6000001141a */
[----:B------:R1:W-:Y:S01]  /*d650*/  STL [R1+0x218], R4 ;  /* 0x0002180401007387 */ /* 0x0003e20000100800 */
[----:B0-----:R-:W-:-:S03]  /*d660*/  SHF.R.S32.HI R2, RZ, 0x1f, R0 ;  /* 0x0000001fff027819 */ /* 0x001fc60000011400 */
[----:B------:R-:W-:Y:S01]  /*d670*/  STL [R1+0x224], R5 ;  /* 0x0002240501007387 */ /* 0x000fe20000100800 */
[----:B------:R-:W-:Y:S02]  /*d680*/  SHF.R.S32.HI R0, RZ, 0x1f, R23 ;  /* 0x0000001fff007819 */ /* 0x000fe40000011417 */
[----:B-1----:R-:W-:Y:S01]  /*d690*/  SHF.R.S32.HI R4, RZ, 0x1f, R24 ;  /* 0x0000001fff047819 */ /* 0x002fe20000011418 */
[----:B------:R0:W-:Y:S04]  /*d6a0*/  STL [R1+0x230], R2 ;  /* 0x0002300201007387 */ /* 0x0001e80000100800 */
[----:B------:R-:W-:Y:S04]  /*d6b0*/  STL [R1+0x23c], R4 ;  /* 0x00023c0401007387 */ /* 0x000fe80000100800 */
[----:B------:R-:W2:Y:S01]  /*d6c0*/  LDL R35, [R1+0x1c8] ;  /* 0x0001c80001237983 */ /* 0x000ea20000100800 */
[----:B0-----:R-:W-:-:S03]  /*d6d0*/  SHF.R.S32.HI R2, RZ, 0x1f, R58 ;  /* 0x0000001fff027819 */ /* 0x001fc6000001143a */
[----:B------:R0:W-:Y:S04]  /*d6e0*/  STL [R1+0x244], R0 ;  /* 0x0002440001007387 */ /* 0x0001e80000100800 */
[----:B0-----:R-:W3:Y:S04]  /*d6f0*/  LDL R0, [R1+0x1cc] ;  /* 0x0001cc0001007983 */ /* 0x001ee80000100800 */
[----:B------:R4:W-:Y:S04]  /*d700*/  STL [R1+0x250], R2 ;  /* 0x0002500201007387 */ /* 0x0009e80000100800 */
[----:B------:R-:W5:Y:S04]  /*d710*/  LDL R12, [R1+0x1d4] ;  /* 0x0001d400010c7983 */ /* 0x000f680000100800 */
[----:B------:R-:W5:Y:S01]  /*d720*/  LDL R34, [R1+0x1dc] ;  /* 0x0001dc0001227983 */ /* 0x000f620000100800 */
[----:B----4-:R-:W-:-:S05]  /*d730*/  SHF.R.S32.HI R2, RZ, 0x1f, R3 ;  /* 0x0000001fff027819 */ /* 0x010fca0000011403 */
[----:B------:R0:W-:Y:S04]  /*d740*/  STL [R1+0x25c], R2 ;  /* 0x00025c0201007387 */ /* 0x0001e80000100800 */
[----:B------:R-:W4:Y:S04]  /*d750*/  LDL R11, [R1+0x1e0] ;  /* 0x0001e000010b7983 */ /* 0x000f280000100800 */
        /* <DEDUP_REMOVED lines=13> */
[----:B0-----:R-:W4:Y:S04]  /*d830*/  LDL R2, [R1+0x238] ;  /* 0x0002380001027983 */ /* 0x001f280000100800 */
        /* <DEDUP_REMOVED lines=10> */
[----:B------:R-:W4:Y:S01]  /*d8e0*/  LDL R3, [R1+0x280] ;  /* 0x0002800001037983 */ /* 0x000f220000100800 */
[----:B--2---:R-:W-:-:S05]  /*d8f0*/  SHF.R.S32.HI R35, RZ, 0x1f, R35 ;  /* 0x0000001fff237819 */ /* 0x004fca0000011423 */
[----:B------:R0:W-:Y:S01]  /*d900*/  STL [R1+0x268], R35 ;  /* 0x0002682301007387 */ /* 0x0001e20000100800 */
[----:B---3--:R-:W-:-:S03]  /*d910*/  SHF.R.S32.HI R0, RZ, 0x1f, R0 ;  /* 0x0000001fff007819 */ /* 0x008fc60000011400 */
[----:B0-----:R-:W2:Y:S04]  /*d920*/  LDL.LU R35, [R1+0x2334] ;  /* 0x0023340001237983 */ /* 0x001ea80000300800 */
[----:B------:R0:W-:Y:S01]  /*d930*/  STL [R1+0x270], R0 ;  /* 0x0002700001007387 */ /* 0x0001e20000100800 */
[----:B-----5:R-:W-:Y:S02]  /*d940*/  SHF.R.S32.HI R12, RZ, 0x1f, R12 ;  /* 0x0000001fff0c7819 */ /* 0x020fe4000001140c */
[----:B------:R-:W-:Y:S01]  /*d950*/  SHF.R.S32.HI R34, RZ, 0x1f, R34 ;  /* 0x0000001fff227819 */ /* 0x000fe20000011422 */
[----:B0-----:R-:W3:Y:S04]  /*d960*/  LDL R0, [R1+0x294] ;  /* 0x0002940001007983 */ /* 0x001ee80000100800 */
[----:B------:R0:W-:Y:S04]  /*d970*/  STL [R1+0x27c], R12 ;  /* 0x00027c0c01007387 */ /* 0x0001e80000100800 */
[----:B0-----:R-:W5:Y:S04]  /*d980*/  LDL.LU R12, [R1+0x2330] ;  /* 0x00233000010c7983 */ /* 0x001f680000300800 */
[----:B------:R0:W-:Y:S04]  /*d990*/  STL [R1+0x284], R34 ;  /* 0x0002842201007387 */ /* 0x0001e80000100800 */
[----:B0-----:R-:W2:Y:S01]  /*d9a0*/  LDL.LU R34, [R1+0x232c] ;  /* 0x00232c0001227983 */ /* 0x001ea20000300800 */
[----:B----4-:R-:W-:-:S02]  /*d9b0*/  SHF.R.S32.HI R11, RZ, 0x1f, R11 ;  /* 0x0000001fff0b7819 */ /* 0x010fc4000001140b */
[----:B------:R-:W-:-:S03]  /*d9c0*/  SHF.R.S32.HI R33, RZ, 0x1f, R33 ;  /* 0x0000001fff217819 */ /* 0x000fc60000011421 */
[----:B------:R0:W-:Y:S01]  /*d9d0*/  STL [R1+0x290], R11 ;  /* 0x0002900b01007387 */ /* 0x0001e20000100800 */
[----:B------:R-:W-:Y:S02]  /*d9e0*/  SHF.R.S32.HI R10, RZ, 0x1f, R10 ;  /* 0x0000001fff0a7819 */ /* 0x000fe4000001140a */
[----:B------:R-:W-:Y:S01]  /*d9f0*/  SHF.R.S32.HI R32, RZ, 0x1f, R32 ;  /* 0x0000001fff207819 */ /* 0x000fe20000011420 */
[----:B0-----:R-:W4:Y:S01]  /*da00*/  LDL.LU R11, [R1+0x2328] ;  /* 0x00232800010b7983 */ /* 0x001f220000300800 */
[----:B------:R-:W-:-:S03]  /*da10*/  SHF.R.S32.HI R9, RZ, 0x1f, R9 ;  /* 0x0000001fff097819 */ /* 0x000fc60000011409 */
[----:B------:R0:W-:Y:S01]  /*da20*/  STL [R1+0x29c], R33 ;  /* 0x00029c2101007387 */ /* 0x0001e20000100800 */
[----:B------:R-:W-:Y:S02]  /*da30*/  SHF.R.S32.HI R31, RZ, 0x1f, R31 ;  /* 0x0000001fff1f7819 */ /* 0x000fe4000001141f */
[----:B------:R-:W-:Y:S01]  /*da40*/  SHF.R.S32.HI R8, RZ, 0x1f, R8 ;  /* 0x0000001fff087819 */ /* 0x000fe20000011408 */
[----:B0-----:R-:W2:Y:S04]  /*da50*/  LDL.LU R33, [R1+0x2324] ;  /* 0x0023240001217983 */ /* 0x001ea80000300800 */
[----:B------:R0:W-:Y:S01]  /*da60*/  STL [R1+0x2a4], R10 ;  /* 0x0002a40a01007387 */ /* 0x0001e20000100800 */
[----:B------:R-:W-:Y:S02]  /*da70*/  SHF.R.S32.HI R30, RZ, 0x1f, R30 ;  /* 0x0000001fff1e7819 */ /* 0x000fe4000001141e */
[----:B------:R-:W-:Y:S01]  /*da80*/  SHF.R.S32.HI R7, RZ, 0x1f, R7 ;  /* 0x0000001fff077819 */ /* 0x000fe20000011407 */
[----:B0-----:R-:W5:Y:S04]  /*da90*/  LDL.LU R10, [R1+0x2320] ;  /* 0x00232000010a7983 */ /* 0x001f680000300800 */
[----:B------:R0:W-:Y:S01]  /*daa0*/  STL [R1+0x2ac], R32 ;  /* 0x0002ac2001007387 */ /* 0x0001e20000100800 */
[----:B------:R-:W-:-:S03]  /*dab0*/  SHF.R.S32.HI R29, RZ, 0x1f, R29 ;  /* 0x0000001fff1d7819 */ /* 0x000fc6000001141d */
[----:B0-----:R-:W2:Y:S04]  /*dac0*/  LDL.LU R32, [R1+0x231c] ;  /* 0x00231c0001207983 */ /* 0x001ea80000300800 */
[----:B------:R0:W-:Y:S01]  /*dad0*/  STL [R1+0x2b0], R9 ;  /* 0x0002b00901007387 */ /* 0x0001e20000100800 */
[----:B------:R-:W-:-:S03]  /*dae0*/  SHF.R.S32.HI R6, RZ, 0x1f, R6 ;  /* 0x0000001fff067819 */ /* 0x000fc60000011406 */
[----:B0-----:R-:W4:Y:S04]  /*daf0*/  LDL.LU R9, [R1+0x2318] ;  /* 0x0023180001097983 */ /* 0x001f280000300800 */
[----:B------:R0:W-:Y:S01]  /*db00*/  STL [R1+0x2b4], R31 ;  /* 0x0002b41f01007387 */ /* 0x0001e20000100800 */
[----:B------:R-:W-:-:S03]  /*db10*/  SHF.R.S32.HI R59, RZ, 0x1f, R59 ;  /* 0x0000001fff3b7819 */ /* 0x000fc6000001143b */
[----:B0-----:R-:W2:Y:S04]  /*db20*/  LDL.LU R31, [R1+0x2314] ;  /* 0x00231400011f7983 */ /* 0x001ea80000300800 */
[----:B------:R0:W-:Y:S01]  /*db30*/  STL [R1+0x2b8], R8 ;  /* 0x0002b80801007387 */ /* 0x0001e20000100800 */
[----:B------:R-:W-:-:S03]  /*db40*/  SHF.R.S32.HI R4, RZ, 0x1f, R4 ;  /* 0x0000001fff047819 */ /* 0x000fc60000011404 */
        /* <DEDUP_REMOVED lines=40> */
[----:B------:R0:W-:Y:S04]  /*ddd0*/  STL [R1+0x2f0], R26 ;  /* 0x0002f01a01007387 */ /* 0x0001e80000100800 */
[----:B0-----:R-:W5:Y:S04]  /*dde0*/  LDL.LU R26, [R1+0x22d8] ;  /* 0x0022d800011a7983 */ /* 0x001f680000300800 */
[----:B------:R0:W-:Y:S04]  /*ddf0*/  STL [R1+0x2f4], R27 ;  /* 0x0002f41b01007387 */ /* 0x0001e80000100800 */
[----:B0-----:R-:W2:Y:S04]  /*de00*/  LDL.LU R27, [R1+0x22d4] ;  /* 0x0022d400011b7983 */ /* 0x001ea80000300800 */
        /* <DEDUP_REMOVED lines=8> */
[----:B---3--:R-:W-:-:S02]  /*de90*/  SHF.R.S32.HI R0, RZ, 0x1f, R0 ;  /* 0x0000001fff007819 */ /* 0x008fc40000011400 */
[----:B--2---:R-:W-:Y:S02]  /*dea0*/  SHF.R.S32.HI R58, RZ, 0x1f, R58 ;  /* 0x0000001fff3a7819 */ /* 0x004fe4000001143a */
[----:B----4-:R-:W-:-:S05]  /*deb0*/  SHF.R.S32.HI R3, RZ, 0x1f, R3 ;  /* 0x0000001fff037819 */ /* 0x010fca0000011403 */
[----:B------:R0:W-:Y:S04]  /*dec0*/  STL [R1+0x308], R3 ;  /* 0x0003080301007387 */ /* 0x0001e80000100800 */
[----:B0-----:R-:W2:Y:S04]  /*ded0*/  LDL.LU R3, [R1+0x22c0] ;  /* 0x0022c00001037983 */ /* 0x001ea80000300800 */
[----:B------:R0:W-:Y:S04]  /*dee0*/  STL [R1+0x30c], R58 ;  /* 0x00030c3a01007387 */ /* 0x0001e80000100800 */
[----:B0-----:R-:W3:Y:S04]  /*def0*/  LDL.LU R58, [R1+0x22bc] ;  /* 0x0022bc00013a7983 */ /* 0x001ee80000300800 */
[----:B------:R5:W-:Y:S02]  /*df00*/  STL [R1+0x310], R0 ;  /* 0x0003100001007387 */ /* 0x000be40000100800 */
[----:B-----5:R-:W-:-:S02]  /*df10*/  SHF.R.S32.HI R0, RZ, 0x1f, R23 ;  /* 0x0000001fff007819 */ /* 0x020fc40000011417 */
[----:B------:R-:W4:Y:S01]  /*df20*/  LDL.LU R23, [R1+0x22b8] ;  /* 0x0022b80001177983 */ /* 0x000f220000300800 */
[----:B------:R-:W-:-:S05]  /*df30*/  SHF.R.S32.HI R24, RZ, 0x1f, R24 ;  /* 0x0000001fff187819 */ /* 0x000fca0000011418 */
[----:B------:R2:W-:Y:S02]  /*df40*/  STL [R1+0x318], R24 ;  /* 0x0003181801007387 */ /* 0x0005e40000100800 */
[----:B--2---:R-:W-:-:S05]  /*df50*/  IADD3 R24, P1, R27, R3, RZ ;  /* 0x000000031b187210 */ /* 0x004fca0007f3e0ff */
[----:B------:R3:W-:Y:S02]  /*df60*/  STL [R1+0x20f8], R24 ;  /* 0x0020f81801007387 */ /* 0x0007e40000100800 */
[----:B---3--:R-:W-:Y:S02]  /*df70*/  IADD3 R24, P2, R27, R58, RZ ;  /* 0x0000003a1b187210 */ /* 0x008fe40007f5e0ff */
[----:B------:R-:W2:Y:S04]  /*df80*/  LDL.LU R27, [R1] ;  /* 0x00000000011b7983 */ /* 0x000ea80000300800 */
[----:B------:R0:W-:Y:S02]  /*df90*/  STL [R1+0x20f4], R24 ;  /* 0x0020f41801007387 */ /* 0x0001e40000100800 */
[----:B0-----:R-:W-:-:S05]  /*dfa0*/  IADD3 R24, P3, R5, R3, RZ ;  /* 0x0000000305187210 */ /* 0x001fca0007f7e0ff */
[----:B------:R0:W-:Y:S02]  /*dfb0*/  STL [R1+0x20f0], R24 ;  /* 0x0020f01801007387 */ /* 0x0001e40000100800 */
[----:B0-----:R-:W-:Y:S02]  /*dfc0*/  IADD3 R24, P4, R5, R58, RZ ;  /* 0x0000003a05187210 */ /* 0x001fe40007f9e0ff */
[----:B------:R-:W3:Y:S04]  /*dfd0*/  LDL.LU R5, [R1+0x4] ;  /* 0x0000040001057983 */ /* 0x000ee80000300800 */
[----:B------:R0:W-:Y:S02]  /*dfe0*/  STL [R1+0x20e8], R24 ;  /* 0x0020e81801007387 */ /* 0x0001e40000100800 */
[----:B0-----:R-:W-:-:S05]  /*dff0*/  IADD3 R24, P5, R19, R3, RZ ;  /* 0x0000000313187210 */ /* 0x001fca0007fbe0ff */
[----:B------:R0:W-:Y:S02]  /*e000*/  STL [R1+0x20ec], R24 ;  /* 0x0020ec1801007387 */ /* 0x0001e40000100800 */
[----:B0-----:R-:W-:Y:S02]  /*e010*/  IADD3 R24, P6, R19, R58, RZ ;  /* 0x0000003a13187210 */ /* 0x001fe40007fde0ff */
[----:B------:R-:W5:Y:S04]  /*e020*/  LDL.LU R19, [R1+0x8] ;  /* 0x0000080001137983 */ /* 0x000f680000300800 */
[----:B------:R0:W-:Y:S02]  /*e030*/  STL [R1+0x20dc], R24 ;  /* 0x0020dc1801007387 */ /* 0x0001e40000100800 */
[----:B0-----:R-:W-:-:S05]  /*e040*/  IADD3 R24, P0, R25, R3, RZ ;  /* 0x0000000319187210 */ /* 0x001fca0007f1e0ff */
[----:B------:R4:W-:Y:S02]  /*e050*/  STL [R1+0x20e0], R24 ;  /* 0x0020e01801007387 */ /* 0x0009e40000100800 */
[----:B----4-:R-:W-:-:S05]  /*e060*/  IMAD.X R24, R26, 0x1, R23, P1 ;  /* 0x000000011a187824 */ /* 0x010fca00008e0617 */
[----:B------:R0:W-:Y:S04]  /*e070*/  STL [R1+0x20e4], R24 ;  /* 0x0020e41801007387 */ /* 0x0001e80000100800 */
[----:B0-----:R-:W4:Y:S01]  /*e080*/  LDL.LU R24, [R1+0x22b4] ;  /* 0x0022b40001187983 */ /* 0x001f220000300800 */
[----:B------:R-:W-:-:S05]  /*e090*/  IADD3 R25, P1, R25, R58, RZ ;  /* 0x0000003a19197210 */ /* 0x000fca0007f3e0ff */
[----:B------:R4:W-:Y:S02]  /*e0a0*/  STL [R1+0x20d8], R25 ;  /* 0x0020d81901007387 */ /* 0x0009e40000100800 */
[----:B----4-:R-:W-:Y:S01]  /*e0b0*/  IMAD.X R25, R26, 0x1, R24, P2 ;  /* 0x000000011a197824 */ /* 0x010fe200010e0618 */
[----:B------:R-:W-:-:S04]  /*e0c0*/  IADD3 R26, P2, R28, R3, RZ ;  /* 0x000000031c1a7210 */ /* 0x000fc80007f5e0ff */
[----:B------:R5:W-:Y:S04]  /*e0d0*/  STL [R1+0x20d4], R25 ;  /* 0x0020d41901007387 */ /* 0x000be80000100800 */
[----:B------:R0:W-:Y:S01]  /*e0e0*/  STL [R1+0x20d0], R26 ;  /* 0x0020d01a01007387 */ /* 0x0001e20000100800 */
[C---:B-----5:R-:W-:Y:S01]  /*e0f0*/  IMAD.X R25, R19.reuse, 0x1, R23, P3 ;  /* 0x0000000113197824 */ /* 0x060fe200018e0617 */
[----:B------:R-:W-:Y:S01]  /*e100*/  IADD3 R28, P3, R28, R58, RZ ;  /* 0x0000003a1c1c7210 */ /* 0x000fe20007f7e0ff */
[----:B0-----:R-:W-:-:S03]  /*e110*/  IMAD.X R26, R19, 0x1, R24, P4 ;  /* 0x00000001131a7824 */ /* 0x001fc600020e0618 */
[----:B------:R0:W-:Y:S01]  /*e120*/  STL [R1+0x20cc], R25 ;  /* 0x0020cc1901007387 */ /* 0x0001e20000100800 */
[C-C-:B---3--:R-:W-:Y:S02]  /*e130*/  IMAD.X R19, R5.reuse, 0x1, R23.reuse, P5 ;  /* 0x0000000105137824 */ /* 0x148fe400028e0617 */
[----:B------:R-:W-:Y:S01]  /*e140*/  IMAD.X R5, R5, 0x1, R24, P6 ;  /* 0x0000000105057824 */ /* 0x000fe200030e0618 */
[----:B------:R-:W-:Y:S01]  /*e150*/  STL [R1+0x20c8], R28 ;  /* 0x0020c81c01007387 */ /* 0x000fe20000100800 */
[CC--:B0-----:R-:W-:Y:S02]  /*e160*/  IADD3 R25, P4, R2.reuse, R3.reuse, RZ ;  /* 0x0000000302197210 */ /* 0x0c1fe40007f9e0ff */
[----:B------:R-:W-:Y:S01]  /*e170*/  IADD3 R2, P5, R2, R58, RZ ;  /* 0x0000003a02027210 */ /* 0x000fe20007fbe0ff */
[----:B------:R-:W-:Y:S04]  /*e180*/  STL [R1+0x20bc], R26 ;  /* 0x0020bc1a01007387 */ /* 0x000fe80000100800 */
[----:B------:R-:W-:Y:S04]  /*e190*/  STL [R1+0x20c4], R25 ;  /* 0x0020c41901007387 */ /* 0x000fe80000100800 */
[----:B------:R0:W-:Y:S04]  /*e1a0*/  STL [R1+0x20c0], R19 ;  /* 0x0020c01301007387 */ /* 0x0001e80000100800 */
[----:B------:R2:W-:Y:S04]  /*e1b0*/  STL [R1+0x20b8], R2 ;  /* 0x0020b80201007387 */ /* 0x0005e80000100800 */
[----:B------:R1:W-:Y:S01]  /*e1c0*/  STL [R1+0x20ac], R5 ;  /* 0x0020ac0501007387 */ /* 0x0003e20000100800 */
[----:B0-----:R-:W-:Y:S01]  /*e1d0*/  IADD3 R19, P6, R4, R3, RZ ;  /* 0x0000000304137210 */ /* 0x001fe20007fde0ff */
[----:B--2---:R-:W-:-:S04]  /*e1e0*/  IMAD.X R2, R27, 0x1, R23, P0 ;  /* 0x000000011b027824 */ /* 0x004fc800000e0617 */
[----:B------:R-:W-:Y:S01]  /*e1f0*/  STL [R1+0x20b4], R19 ;  /* 0x0020b41301007387 */ /* 0x000fe20000100800 */
[----:B-1----:R-:W-:Y:S01]  /*e200*/  IADD3 R5, P0, R4, R58, RZ ;  /* 0x0000003a04057210 */ /* 0x002fe20007f1e0ff */
[----:B------:R-:W-:Y:S02]  /*e210*/  IMAD.X R4, R27, 0x1, R24, P1 ;  /* 0x000000011b047824 */ /* 0x000fe400008e0618 */
[----:B------:R0:W-:Y:S04]  /*e220*/  STL [R1+0x20b0], R2 ;  /* 0x0020b00201007387 */ /* 0x0001e80000100800 */
[----:B------:R1:W-:Y:S01]  /*e230*/  STL [R1+0x20a8], R5 ;  /* 0x0020a80501007387 */ /* 0x0003e20000100800 */
[----:B0-----:R-:W-:-:S03]  /*e240*/  IADD3 R2, P1, R6, R3, RZ ;  /* 0x0000000306027210 */ /* 0x001fc60007f3e0ff */
[----:B------:R0:W-:Y:S01]  /*e250*/  STL [R1+0x209c], R4 ;  /* 0x00209c0401007387 */ /* 0x0001e20000100800 */
[----:B-1----:R-:W-:-:S03]  /*e260*/  IMAD.X R5, R61, 0x1, R23, P2 ;  /* 0x000000013d057824 */ /* 0x002fc600010e0617 */
[----:B------:R1:W-:Y:S04]  /*e270*/  STL [R1+0x20a4], R2 ;  /* 0x0020a40201007387 */ /* 0x0003e80000100800 */
[----:B------:R2:W-:Y:S01]  /*e280*/  STL [R1+0x20a0], R5 ;  /* 0x0020a00501007387 */ /* 0x0005e20000100800 */
[----:B0-----:R-:W-:Y:S01]  /*e290*/  IADD3 R4, P2, R6, R58, RZ ;  /* 0x0000003a06047210 */ /* 0x001fe20007f5e0ff */
[----:B-1----:R-:W-:-:S04]  /*e2a0*/  IMAD.X R2, R61, 0x1, R24, P3 ;  /* 0x000000013d027824 */ /* 0x002fc800018e0618 */
[----:B------:R0:W-:Y:S01]  /*e2b0*/  STL [R1+0x2098], R4 ;  /* 0x0020980401007387 */ /* 0x0001e20000100800 */
[----:B--2---:R-:W-:-:S03]  /*e2c0*/  IADD3 R5, P3, R7, R3, RZ ;  /* 0x0000000307057210 */ /* 0x004fc60007f7e0ff */
[----:B------:R1:W-:Y:S04]  /*e2d0*/  STL [R1+0x208c], R2 ;  /* 0x00208c0201007387 */ /* 0x0003e80000100800 */
[----:B------:R2:W-:Y:S01]  /*e2e0*/  STL [R1+0x2094], R5 ;  /* 0x0020940501007387 */ /* 0x0005e20000100800 */
[----:B0-----:R-:W-:Y:S01]  /*e2f0*/  IMAD.X R4, R60, 0x1, R23, P4 ;  /* 0x000000013c047824 */ /* 0x001fe200020e0617 */
[----:B-1----:R-:W-:-:S04]  /*e300*/  IADD3 R2, P4, R7, R58, RZ ;  /* 0x0000003a07027210 */ /* 0x002fc80007f9e0ff */
[----:B------:R0:W-:Y:S01]  /*e310*/  STL [R1+0x2090], R4 ;  /* 0x0020900401007387 */ /* 0x0001e20000100800 */
[----:B--2---:R-:W-:-:S03]  /*e320*/  IMAD.X R5, R60, 0x1, R24, P5 ;  /* 0x000000013c057824 */ /* 0x004fc600028e0618 */
        /* <DEDUP_REMOVED lines=58> */
[----:B------:R-:W-:Y:S01]  /*e6d0*/  STL [R1+0x200c], R4 ;  /* 0x00200c0401007387 */ /* 0x000fe20000100800 */
[----:B--2---:R-:W-:-:S03]  /*e6e0*/  IMAD.X R5, R35, 0x1, R23, P6 ;  /* 0x0000000123057824 */ /* 0x004fc600030e0617 */
[----:B------:R-:W-:Y:S04]  /*e6f0*/  STL [R1+0x2014], R2 ;  /* 0x0020140201007387 */ /* 0x000fe80000100800 */
[----:B------:R0:W-:Y:S04]  /*e700*/  STL [R1+0x2010], R5 ;  /* 0x0020100501007387 */ /* 0x0001e80000100800 */
[----:B0-----:R-:W2:Y:S01]  /*e710*/  LDL.LU R5, [R1+0x2c] ;  /* 0x00002c0001057983 */ /* 0x001ea20000300800 */
[----:B------:R-:W-:Y:S01]  /*e720*/  IADD3 R4, P6, R15, R58, RZ ;  /* 0x0000003a0f047210 */ /* 0x000fe20007fde0ff */
[----:B------:R-:W-:Y:S01]  /*e730*/  IMAD.X R2, R35, 0x1, R24, P0 ;  /* 0x0000000123027824 */ /* 0x000fe200000e0618 */
[----:B------:R-:W-:-:S03]  /*e740*/  IADD3 R6, P0, R16, R3, RZ ;  /* 0x0000000310067210 */ /* 0x000fc60007f1e0ff */
[----:B------:R-:W-:Y:S04]  /*e750*/  STL [R1+0x2008], R4 ;  /* 0x0020080401007387 */ /* 0x000fe80000100800 */
[----:B------:R0:W-:Y:S04]  /*e760*/  STL [R1+0x1ffc], R2 ;  /* 0x001ffc0201007387 */ /* 0x0001e80000100800 */
[----:B------:R1:W-:Y:S01]  /*e770*/  STL [R1+0x2004], R6 ;  /* 0x0020040601007387 */ /* 0x0003e20000100800 */
[----:B0-----:R-:W-:Y:S01]  /*e780*/  IMAD.X R2, R36, 0x1, R23, P1 ;  /* 0x0000000124027824 */ /* 0x001fe200008e0617 */
[----:B------:R-:W-:Y:S01]  /*e790*/  IADD3 R4, P1, R16, R58, RZ ;  /* 0x0000003a10047210 */ /* 0x000fe20007f3e0ff */
[----:B-1----:R-:W-:-:S03]  /*e7a0*/  IMAD.X R6, R36, 0x1, R24, P2 ;  /* 0x0000000124067824 */ /* 0x002fc600010e0618 */
[----:B------:R0:W-:Y:S01]  /*e7b0*/  STL [R1+0x2000], R2 ;  /* 0x0020000201007387 */ /* 0x0001e20000100800 */
[----:B------:R-:W-:-:S03]  /*e7c0*/  IMAD.X R7, R37, 0x1, R23, P3 ;  /* 0x0000000125077824 */ /* 0x000fc600018e0617 */
[----:B0-----:R-:W3:Y:S04]  /*e7d0*/  LDL.LU R2, [R1+0x3c] ;  /* 0x00003c0001027983 */ /* 0x001ee80000300800 */
[----:B------:R0:W-:Y:S04]  /*e7e0*/  STL [R1+0x1ff8], R4 ;  /* 0x001ff80401007387 */ /* 0x0001e80000100800 */
[----:B------:R1:W-:Y:S01]  /*e7f0*/  STL [R1+0x1fec], R6 ;  /* 0x001fec0601007387 */ /* 0x0003e20000100800 */
[C---:B0-----:R-:W-:Y:S02]  /*e800*/  IADD3 R4, P2, R17.reuse, R3, RZ ;  /* 0x0000000311047210 */ /* 0x041fe40007f5e0ff */
[----:B-1----:R-:W-:-:S03]  /*e810*/  IADD3 R6, P3, R17, R58, RZ ;  /* 0x0000003a11067210 */ /* 0x002fc60007f7e0ff */
[----:B------:R0:W-:Y:S04]  /*e820*/  STL [R1+0x1ff4], R4 ;  /* 0x001ff40401007387 */ /* 0x0001e80000100800 */
[----:B------:R1:W-:Y:S04]  /*e830*/  STL [R1+0x1ff0], R7 ;  /* 0x001ff00701007387 */ /* 0x0003e80000100800 */
[----:B------:R-:W4:Y:S01]  /*e840*/  LDL.LU R27, [R1+0x40] ;  /* 0x00004000011b7983 */ /* 0x000f220000300800 */
[----:B0-----:R-:W-:-:S03]  /*e850*/  IMAD.X R4, R37, 0x1, R24, P4 ;  /* 0x0000000125047824 */ /* 0x001fc600020e0618 */
[----:B------:R0:W-:Y:S01]  /*e860*/  STL [R1+0x1fe8], R6 ;  /* 0x001fe80601007387 */ /* 0x0001e20000100800 */
[----:B-1----:R-:W-:-:S03]  /*e870*/  IMAD.X R7, R38, 0x1, R23, P5 ;  /* 0x0000000126077824 */ /* 0x002fc600028e0617 */
[----:B------:R1:W-:Y:S01]  /*e880*/  STL [R1+0x1fdc], R4 ;  /* 0x001fdc0401007387 */ /* 0x0003e20000100800 */
[C---:B0-----:R-:W-:Y:S02]  /*e890*/  IADD3 R6, P4, R18.reuse, R3, RZ ;  /* 0x0000000312067210 */ /* 0x041fe40007f9e0ff */
[----:B-1----:R-:W-:-:S03]  /*e8a0*/  IADD3 R4, P5, R18, R58, RZ ;  /* 0x0000003a12047210 */ /* 0x002fc60007fbe0ff */
[----:B------:R0:W-:Y:S04]  /*e8b0*/  STL [R1+0x1fe4], R6 ;  /* 0x001fe40601007387 */ /* 0x0001e80000100800 */
[----:B------:R1:W-:Y:S04]  /*e8c0*/  STL [R1+0x1fe0], R7 ;  /* 0x001fe00701007387 */ /* 0x0003e80000100800 */
[----:B------:R-:W5:Y:S01]  /*e8d0*/  LDL.LU R28, [R1+0x50] ;  /* 0x00005000011c7983 */ /* 0x000f620000300800 */
        /* <DEDUP_REMOVED lines=25> */
[----:B------:R-:W-:Y:S04]  /*ea70*/  STL [R1+0x1fb0], R7 ;  /* 0x001fb00701007387 */ /* 0x000fe80000100800 */
[----:B------:R-:W5:Y:S01]  /*ea80*/  LDL.LU R19, [R1+0x5c] ;  /* 0x00005c0001137983 */ /* 0x000f620000300800 */
[----:B0-----:R-:W-:-:S03]  /*ea90*/  IMAD.X R4, R41, 0x1, R24, P5 ;  /* 0x0000000129047824 */ /* 0x001fc600028e0618 */
[----:B------:R0:W-:Y:S04]  /*eaa0*/  STL [R1+0x1fa8], R6 ;  /* 0x001fa80601007387 */ /* 0x0001e80000100800 */
[----:B------:R1:W-:Y:S01]  /*eab0*/  STL [R1+0x1f98], R4 ;  /* 0x001f980401007387 */ /* 0x0003e20000100800 */
[----:B0-----:R-:W-:Y:S01]  /*eac0*/  IMAD.X R6, R42, 0x1, R23, P6 ;  /* 0x000000012a067824 */ /* 0x001fe200030e0617 */
[C---:B--2---:R-:W-:Y:S02]  /*ead0*/  IADD3 R7, P5, R5.reuse, R3, RZ ;  /* 0x0000000305077210 */ /* 0x044fe40007fbe0ff */
[----:B-1----:R-:W-:-:S03]  /*eae0*/  IADD3 R4, P6, R5, R58, RZ ;  /* 0x0000003a05047210 */ /* 0x002fc60007fde0ff */
[----:B------:R-:W-:Y:S04]  /*eaf0*/  STL [R1+0x1fa0], R7 ;  /* 0x001fa00701007387 */ /* 0x000fe80000100800 */
[----:B------:R-:W2:Y:S04]  /*eb00*/  LDL.LU R5, [R1+0x78] ;  /* 0x0000780001057983 */ /* 0x000ea80000300800 */
[----:B------:R0:W-:Y:S04]  /*eb10*/  STL [R1+0x1f9c], R6 ;  /* 0x001f9c0601007387 */ /* 0x0001e80000100800 */
[----:B------:R1:W-:Y:S01]  /*eb20*/  STL [R1+0x1fa4], R4 ;  /* 0x001fa40401007387 */ /* 0x0003e20000100800 */
[----:B0-----:R-:W-:-:S02]  /*eb30*/  IMAD.X R6, R42, 0x1, R24, P0 ;  /* 0x000000012a067824 */ /* 0x001fc400000e0618 */
[----:B-1----:R-:W-:-:S03]  /*eb40*/  IMAD.X R4, R43, 0x1, R23, P1 ;  /* 0x000000012b047824 */ /* 0x002fc600008e0617 */
[----:B------:R0:W-:Y:S01]  /*eb50*/  STL [R1+0x1f88], R6 ;  /* 0x001f880601007387 */ /* 0x0001e20000100800 */
[C---:B---3--:R-:W-:Y:S02]  /*eb60*/  IADD3 R7, P0, R2.reuse, R3, RZ ;  /* 0x0000000302077210 */ /* 0x048fe40007f1e0ff */
[----:B0-----:R-:W-:-:S03]  /*eb70*/  IADD3 R6, P1, R2, R58, RZ ;  /* 0x0000003a02067210 */ /* 0x001fc60007f3e0ff */
[----:B------:R-:W-:Y:S01]  /*eb80*/  STL [R1+0x1f90], R7 ;  /* 0x001f900701007387 */ /* 0x000fe20000100800 */
[----:B------:R-:W-:-:S03]  /*eb90*/  SHF.R.S32.HI R44, RZ, 0x1f, R22 ;  /* 0x0000001fff2c7819 */ /* 0x000fc60000011416 */
[----:B------:R-:W3:Y:S04]  /*eba0*/  LDL.LU R2, [R1+0x7c] ;  /* 0x00007c0001027983 */ /* 0x000ee80000300800 */
[----:B------:R0:W-:Y:S04]  /*ebb0*/  STL [R1+0x1f8c], R4 ;  /* 0x001f8c0401007387 */ /* 0x0001e80000100800 */
[----:B------:R1:W-:Y:S01]  /*ebc0*/  STL [R1+0x1f94], R6 ;  /* 0x001f940601007387 */ /* 0x0003e20000100800 */
[----:B0-----:R-:W-:Y:S01]  /*ebd0*/  IMAD.X R4, R43, 0x1, R24, P2 ;  /* 0x000000012b047824 */ /* 0x001fe200010e0618 */
[----:B----4-:R-:W-:Y:S01]  /*ebe0*/  IADD3 R7, P2, R27, R3, RZ ;  /* 0x000000031b077210 */ /* 0x010fe20007f5e0ff */
[----:B-1----:R-:W-:-:S03]  /*ebf0*/  IMAD.X R6, R44, 0x1, R23, P3 ;  /* 0x000000012c067824 */ /* 0x002fc600018e0617 */
[----:B------:R0:W-:Y:S04]  /*ec00*/  STL [R1+0x1f78], R4 ;  /* 0x001f780401007387 */ /* 0x0001e80000100800 */
[----:B------:R-:W-:Y:S01]  /*ec10*/  STL [R1+0x1f80], R7 ;  /* 0x001f800701007387 */ /* 0x000fe20000100800 */
[----:B0-----:R-:W-:-:S03]  /*ec20*/  IADD3 R4, P3, R27, R58, RZ ;  /* 0x0000003a1b047210 */ /* 0x001fc60007f7e0ff */
[----:B------:R-:W4:Y:S04]  /*ec30*/  LDL.LU R27, [R1+0x84] ;  /* 0x00008400011b7983 */ /* 0x000f280000300800 */
[----:B------:R0:W-:Y:S04]  /*ec40*/  STL [R1+0x1f7c], R6 ;  /* 0x001f7c0601007387 */ /* 0x0001e80000100800 */
[----:B------:R1:W-:Y:S01]  /*ec50*/  STL [R1+0x1f84], R4 ;  /* 0x001f840401007387 */ /* 0x0003e20000100800 */
[----:B0-----:R-:W-:Y:S01]  /*ec60*/  IMAD.X R6, R44, 0x1, R24, P4 ;  /* 0x000000012c067824 */ /* 0x001fe200020e0618 */
[----:B-----5:R-:W-:Y:S01]  /*ec70*/  IADD3 R7, P4, R28, R3, RZ ;  /* 0x000000031c077210 */ /* 0x020fe20007f9e0ff */
[----:B-1----:R-:W-:-:S03]  /*ec80*/  IMAD.X R4, R45, 0x1, R23, P5 ;  /* 0x000000012d047824 */ /* 0x002fc600028e0617 */
[----:B------:R0:W-:Y:S04]  /*ec90*/  STL [R1+0x1f68], R6 ;  /* 0x001f680601007387 */ /* 0x0001e80000100800 */
[----:B------:R-:W-:Y:S01]  /*eca0*/  STL [R1+0x1f70], R7 ;  /* 0x001f700701007387 */ /* 0x000fe20000100800 */
[----:B0-----:R-:W-:-:S03]  /*ecb0*/  IADD3 R6, P5, R28, R58, RZ ;  /* 0x0000003a1c067210 */ /* 0x001fc60007fbe0ff */
[----:B------:R-:W5:Y:S04]  /*ecc0*/  LDL.LU R28, [R1+0x98] ;  /* 0x00009800011c7983 */ /* 0x000f680000300800 */
[----:B------:R0:W-:Y:S04]  /*ecd0*/  STL [R1+0x1f6c], R4 ;  /* 0x001f6c0401007387 */ /* 0x0001e80000100800 */
[----:B------:R1:W-:Y:S01]  /*ece0*/  STL [R1+0x1f74], R6 ;  /* 0x001f740601007387 */ /* 0x0003e20000100800 */
[----:B0-----:R-:W-:Y:S01]  /*ecf0*/  IMAD.X R4, R45, 0x1, R24, P6 ;  /* 0x000000012d047824 */ /* 0x001fe200030e0618 */
[----:B------:R-:W-:Y:S01]  /*ed00*/  IADD3 R7, P6, R26, R3, RZ ;  /* 0x000000031a077210 */ /* 0x000fe20007fde0ff */
[----:B-1----:R-:W-:-:S03]  /*ed10*/  IMAD.X R6, R46, 0x1, R23, P0 ;  /* 0x000000012e067824 */ /* 0x002fc600000e0617 */
[----:B------:R0:W-:Y:S04]  /*ed20*/  STL [R1+0x1f58], R4 ;  /* 0x001f580401007387 */ /* 0x0001e80000100800 */
[----:B------:R1:W-:Y:S01]  /*ed30*/  STL [R1+0x1f60], R7 ;  /* 0x001f600701007387 */ /* 0x0003e20000100800 */
[----:B0-----:R-:W-:-:S03]  /*ed40*/  IADD3 R4, P0, R26, R58, RZ ;  /* 0x0000003a1a047210 */ /* 0x001fc60007f1e0ff */
[----:B------:R-:W5:Y:S04]  /*ed50*/  LDL.LU R26, [R1+0xa8] ;  /* 0x0000a800011a7983 */ /* 0x000f680000300800 */
[----:B------:R0:W-:Y:S01]  /*ed60*/  STL [R1+0x1f5c], R6 ;  /* 0x001f5c0601007387 */ /* 0x0001e20000100800 */
[----:B-1----:R-:W-:-:S03]  /*ed70*/  IMAD.X R7, R47, 0x1, R23, P2 ;  /* 0x000000012f077824 */ /* 0x002fc600010e0617 */
[----:B------:R1:W-:Y:S01]  /*ed80*/  STL [R1+0x1f64], R4 ;  /* 0x001f640401007387 */ /* 0x0003e20000100800 */
[----:B0-----:R-:W-:Y:S01]  /*ed90*/  IMAD.X R6, R46, 0x1, R24, P1 ;  /* 0x000000012e067824 */ /* 0x001fe200008e0618 */
[----:B-1----:R-:W-:-:S04]  /*eda0*/  IADD3 R4, P1, R25, R3, RZ ;  /* 0x0000000319047210 */ /* 0x002fc80007f3e0ff */
[----:B------:R0:W-:Y:S04]  /*edb0*/  STL [R1+0x1f48], R6 ;  /* 0x001f480601007387 */ /* 0x0001e80000100800 */
[----:B------:R1:W-:Y:S04]  /*edc0*/  STL [R1+0x1f50], R4 ;  /* 0x001f500401007387 */ /* 0x0003e80000100800 */
[----:B------:R-:W-:Y:S01]  /*edd0*/  STL [R1+0x1f4c], R7 ;  /* 0x001f4c0701007387 */ /* 0x000fe20000100800 */
[----:B0-----:R-:W-:-:S03]  /*ede0*/  IADD3 R6, P2, R25, R58, RZ ;  /* 0x0000003a19067210 */ /* 0x001fc60007f5e0ff */
[----:B------:R-:W5:Y:S01]  /*edf0*/  LDL.LU R25, [R1+0xb0] ;  /* 0x0000b00001197983 */ /* 0x000f620000300800 */
[----:B-1----:R-:W-:-:S03]  /*ee00*/  IMAD.X R4, R47, 0x1, R24, P3 ;  /* 0x000000012f047824 */ /* 0x002fc600018e0618 */
[----:B------:R0:W-:Y:S04]  /*ee10*/  STL [R1+0x1f54], R6 ;  /* 0x001f540601007387 */ /* 0x0001e80000100800 */
[----:B------:R1:W-:Y:S01]  /*ee20*/  STL [R1+0x1f38], R4 ;  /* 0x001f380401007387 */ /* 0x0003e20000100800 */
[C---:B0-----:R-:W-:Y:S01]  /*ee30*/  IADD3 R6, P3, R19.reuse, R3, RZ ;  /* 0x0000000313067210 */ /* 0x041fe20007f7e0ff */
[----:B-1----:R-:W-:Y:S01]  /*ee40*/  IMAD.X R4, R48, 0x1, R23, P4 ;  /* 0x0000000130047824 */ /* 0x002fe200020e0617 */
[----:B------:R-:W-:-:S03]  /*ee50*/  IADD3 R7, P4, R19, R58, RZ ;  /* 0x0000003a13077210 */ /* 0x000fc60007f9e0ff */
[----:B------:R0:W-:Y:S04]  /*ee60*/  STL [R1+0x1f40], R6 ;  /* 0x001f400601007387 */ /* 0x0001e80000100800 */
[----:B------:R-:W-:Y:S04]  /*ee70*/  STL [R1+0x1f3c], R4 ;  /* 0x001f3c0401007387 */ /* 0x000fe80000100800 */
[----:B------:R-:W-:Y:S01]  /*ee80*/  STL [R1+0x1f44], R7 ;  /* 0x001f440701007387 */ /* 0x000fe20000100800 */
[----:B0-----:R-:W-:-:S03]  /*ee90*/  IMAD.X R6, R48, 0x1, R24, P5 ;  /* 0x0000000130067824 */ /* 0x001fc600028e0618 */
[----:B------:R-:W5:Y:S04]  /*eea0*/  LDL.LU R19, [R1+0xbc] ;  /* 0x0000bc0001137983 */ /* 0x000f680000300800 */
[----:B------:R0:W-:Y:S02]  /*eeb0*/  STL [R1+0x1f28], R6 ;  /* 0x001f280601007387 */ /* 0x0001e40000100800 */
[----:B0-----:R-:W-:Y:S01]  /*eec0*/  IMAD.X R6, R49, 0x1, R23, P6 ;  /* 0x0000000131067824 */ /* 0x001fe200030e0617 */
[----:B--2---:R-:W-:-:S05]  /*eed0*/  IADD3 R4, P5, R5, R3, RZ ;  /* 0x0000000305047210 */ /* 0x004fca0007fbe0ff */
[----:B------:R0:W-:Y:S04]  /*eee0*/  STL [R1+0x1f30], R4 ;  /* 0x001f300401007387 */ /* 0x0001e80000100800 */
[----:B------:R-:W-:Y:S01]  /*eef0*/  STL [R1+0x1f2c], R6 ;  /* 0x001f2c0601007387 */ /* 0x000fe20000100800 */
[----:B0-----:R-:W-:Y:S01]  /*ef00*/  IADD3 R4, P6, R5, R58, RZ ;  /* 0x0000003a05047210 */ /* 0x001fe20007fde0ff */
[----:B------:R-:W-:-:S04]  /*ef10*/  IMAD.X R5, R49, 0x1, R24, P0 ;  /* 0x0000000131057824 */ /* 0x000fc800000e0618 */
[----:B------:R-:W-:Y:S04]  /*ef20*/  STL [R1+0x1f34], R4 ;  /* 0x001f340401007387 */ /* 0x000fe80000100800 */
[----:B------:R0:W-:Y:S04]  /*ef30*/  STL [R1+0x1f18], R5 ;  /* 0x001f180501007387 */ /* 0x0001e80000100800 */
[----:B0-----:R-:W2:Y:S01]  /*ef40*/  LDL.LU R5, [R1+0xdc] ;  /* 0x0000dc0001057983 */ /* 0x001ea20000300800 */
[----:B---3--:R-:W-:Y:S01]  /*ef50*/  IADD3 R6, P0, R2, R3, RZ ;  /* 0x0000000302067210 */ /* 0x008fe20007f1e0ff */
[----:B------:R-:W-:Y:S01]  /*ef60*/  IMAD.X R4, R50, 0x1, R23, P1 ;  /* 0x0000000132047824 */ /* 0x000fe200008e0617 */
[----:B------:R-:W-:-:S03]  /*ef70*/  IADD3 R2, P1, R2, R58, RZ ;  /* 0x0000003a02027210 */ /* 0x000fc60007f3e0ff */
[----:B------:R-:W-:Y:S04]  /*ef80*/  STL [R1+0x1f20], R6 ;  /* 0x001f200601007387 */ /* 0x000fe80000100800 */
[----:B------:R0:W-:Y:S04]  /*ef90*/  STL [R1+0x1f1c], R4 ;  /* 0x001f1c0401007387 */ /* 0x0001e80000100800 */
[----:B------:R1:W-:Y:S01]  /*efa0*/  STL [R1+0x1f24], R2 ;  /* 0x001f240201007387 */ /* 0x0003e20000100800 */
[----:B0-----:R-:W-:Y:S02]  /*efb0*/  IMAD.X R4, R50, 0x1, R24, P2 ;  /* 0x0000000132047824 */ /* 0x001fe400010e0618 */
[----:B-1----:R-:W-:-:S03]  /*efc0*/  IMAD.X R2, R51, 0x1, R23, P3 ;  /* 0x0000000133027824 */ /* 0x002fc600018e0617 */
[----:B------:R0:W-:Y:S01]  /*efd0*/  STL [R1+0x1f08], R4 ;  /* 0x001f080401007387 */ /* 0x0001e20000100800 */
[----:B------:R-:W-:Y:S02]  /*efe0*/  SHF.R.S32.HI R52, RZ, 0x1f, R52 ;  /* 0x0000001fff347819 */ /* 0x000fe40000011434 */
[C---:B----4-:R-:W-:Y:S02]  /*eff0*/  IADD3 R6, P2, R27.reuse, R3, RZ ;  /* 0x000000031b067210 */ /* 0x050fe40007f5e0ff */
[----:B0-----:R-:W-:-:S03]  /*f000*/  IADD3 R4, P3, R27, R58, RZ ;  /* 0x0000003a1b047210 */ /* 0x001fc60007f7e0ff */
[----:B------:R0:W-:Y:S04]  /*f010*/  STL [R1+0x1f10], R6 ;  /* 0x001f100601007387 */ /* 0x0001e80000100800 */
[----:B------:R-:W3:Y:S04]  /*f020*/  LDL.LU R27, [R1+0xf8] ;  /* 0x0000f800011b7983 */ /* 0x000ee80000300800 */
[----:B------:R1:W-:Y:S04]  /*f030*/  STL [R1+0x1f0c], R2 ;  /* 0x001f0c0201007387 */ /* 0x0003e80000100800 */
[----:B------:R5:W-:Y:S01]  /*f040*/  STL [R1+0x1f14], R4 ;  /* 0x001f140401007387 */ /* 0x000be20000100800 */
[----:B0-----:R-:W-:-:S02]  /*f050*/  IMAD.X R6, R52, 0x1, R23, P5 ;  /* 0x0000000134067824 */ /* 0x001fc400028e0617 */
[----:B-1----:R-:W-:Y:S01]  /*f060*/  IMAD.X R2, R51, 0x1, R24, P4 ;  /* 0x0000000133027824 */ /* 0x002fe200020e0618 */
[----:B-----5:R-:W-:-:S04]  /*f070*/  IADD3 R4, P4, R28, R3, RZ ;  /* 0x000000031c047210 */ /* 0x020fc80007f9e0ff */
[----:B------:R0:W-:Y:S04]  /*f080*/  STL [R1+0x1ef8], R2 ;  /* 0x001ef80201007387 */ /* 0x0001e80000100800 */
[----:B------:R1:W-:Y:S01]  /*f090*/  STL [R1+0x1f00], R4 ;  /* 0x001f000401007387 */ /* 0x0003e20000100800 */
[----:B------:R-:W-:Y:S02]  /*f0a0*/  SHF.R.S32.HI R53, RZ, 0x1f, R53 ;  /* 0x0000001fff357819 */ /* 0x000fe40000011435 */
[----:B0-----:R-:W-:Y:S01]  /*f0b0*/  IADD3 R2, P5, R28, R58, RZ ;  /* 0x0000003a1c027210 */ /* 0x001fe20007fbe0ff */
[----:B------:R0:W-:Y:S01]  /*f0c0*/  STL [R1+0x1efc], R6 ;  /* 0x001efc0601007387 */ /* 0x0001e20000100800 */
[----:B-1----:R-:W-:-:S03]  /*f0d0*/  IMAD.X R4, R52, 0x1, R24, P6 ;  /* 0x0000000134047824 */ /* 0x002fc600030e0618 */
[----:B------:R-:W4:Y:S04]  /*f0e0*/  LDL.LU R61, [R1+0x11c] ;  /* 0x00011c00013d7983 */ /* 0x000f280000300800 */
[----:B------:R1:W-:Y:S04]  /*f0f0*/  STL [R1+0x1f04], R2 ;  /* 0x001f040201007387 */ /* 0x0003e80000100800 */
[----:B------:R5:W-:Y:S01]  /*f100*/  STL [R1+0x1ee8], R4 ;  /* 0x001ee80401007387 */ /* 0x000be20000100800 */
[----:B------:R-:W-:-:S03]  /*f110*/  IMAD.X R7, R53, 0x1, R23, P0 ;  /* 0x0000000135077824 */ /* 0x000fc600000e0617 */
[----:B0-----:R-:W4:Y:S01]  /*f120*/  LDL.LU R6, [R1+0xc] ;  /* 0x00000c0001067983 */ /* 0x001f220000300800 */
[C---:B-1----:R-:W-:Y:S02]  /*f130*/  IADD3 R2, P6, R26.reuse, R3, RZ ;  /* 0x000000031a027210 */ /* 0x042fe40007fde0ff */
[----:B-----5:R-:W-:-:S03]  /*f140*/  IADD3 R4, P0, R26, R58, RZ ;  /* 0x0000003a1a047210 */ /* 0x020fc60007f1e0ff */
[----:B------:R0:W-:Y:S01]  /*f150*/  STL [R1+0x1ef0], R2 ;  /* 0x001ef00201007387 */ /* 0x0001e20000100800 */
[----:B------:R-:W-:-:S03]  /*f160*/  SHF.R.S32.HI R54, RZ, 0x1f, R54 ;  /* 0x0000001fff367819 */ /* 0x000fc60000011436 */
[----:B------:R-:W-:Y:S04]  /*f170*/  STL [R1+0x1eec], R7 ;  /* 0x001eec0701007387 */ /* 0x000fe80000100800 */
[----:B------:R-:W5:Y:S01]  /*f180*/  LDL.LU R60, [R1+0x118] ;  /* 0x00011800013c7983 */ /* 0x000f620000300800 */
[----:B0-----:R-:W-:-:S03]  /*f190*/  IMAD.X R2, R53, 0x1, R24, P1 ;  /* 0x0000000135027824 */ /* 0x001fc600008e0618 */
[----:B------:R0:W-:Y:S04]  /*f1a0*/  STL [R1+0x1ef4], R4 ;  /* 0x001ef40401007387 */ /* 0x0001e80000100800 */
[----:B------:R1:W-:Y:S04]  /*f1b0*/  STL [R1+0x1ed8], R2 ;  /* 0x001ed80201007387 */ /* 0x0003e80000100800 */
[----:B0-----:R-:W5:Y:S01]  /*f1c0*/  LDL.LU R4, [R1+0x10] ;  /* 0x0000100001047983 */ /* 0x001f620000300800 */
[----:B------:R-:W-:Y:S01]  /*f1d0*/  IADD3 R7, P1, R25, R3, RZ ;  /* 0x0000000319077210 */ /* 0x000fe20007f3e0ff */
[----:B-1----:R-:W-:-:S02]  /*f1e0*/  IMAD.X R2, R54, 0x1, R23, P2 ;  /* 0x0000000136027824 */ /* 0x002fc400010e0617 */
[----:B------:R-:W-:Y:S02]  /*f1f0*/  IMAD.X R8, R54, 0x1, R24, P3 ;  /* 0x0000000136087824 */ /* 0x000fe400018e0618 */
[----:B------:R0:W-:Y:S01]  /*f200*/  STL [R1+0x1ee0], R7 ;  /* 0x001ee00701007387 */ /* 0x0001e20000100800 */
[----:B------:R-:W-:-:S03]  /*f210*/  SHF.R.S32.HI R55, RZ, 0x1f, R55 ;  /* 0x0000001fff377819 */ /* 0x000fc60000011437 */
[----:B------:R1:W-:Y:S01]  /*f220*/  STL [R1+0x1edc], R2 ;  /* 0x001edc0201007387 */ /* 0x0003e20000100800 */
[----:B0-----:R-:W-:-:S03]  /*f230*/  IADD3 R7, P2, R25, R58, RZ ;  /* 0x0000003a19077210 */ /* 0x001fc60007f5e0ff */
[----:B-1----:R-:W5:Y:S04]  /*f240*/  LDL.LU R2, [R1+0x114] ;  /* 0x0001140001027983 */ /* 0x002f680000300800 */
[----:B------:R0:W-:Y:S04]  /*f250*/  STL [R1+0x1ee4], R7 ;  /* 0x001ee40701007387 */ /* 0x0001e80000100800 */
[----:B------:R1:W-:Y:S01]  /*f260*/  STL [R1+0x1ec8], R8 ;  /* 0x001ec80801007387 */ /* 0x0003e20000100800 */
[----:B------:R-:W-:-:S03]  /*f270*/  IMAD.X R9, R55, 0x1, R23, P4 ;  /* 0x0000000137097824 */ /* 0x000fc600020e0617 */
[----:B------:R-:W5:Y:S01]  /*f280*/  LDL.LU R28, [R1+0x14] ;  /* 0x00001400011c7983 */ /* 0x000f620000300800 */
[----:B0-----:R-:W-:-:S05]  /*f290*/  IADD3 R7, P3, R19, R3, RZ ;  /* 0x0000000313077210 */ /* 0x001fca0007f7e0ff */
[----:B------:R0:W-:Y:S01]  /*f2a0*/  STL [R1+0x1ed0], R7 ;  /* 0x001ed00701007387 */ /* 0x0001e20000100800 */
[----:B-1----:R-:W-:Y:S01]  /*f2b0*/  IMAD.X R8, R55, 0x1, R24, P5 ;  /* 0x0000000137087824 */ /* 0x002fe200028e0618 */
[----:B------:R-:W-:Y:S02]  /*f2c0*/  SHF.R.S32.HI R56, RZ, 0x1f, R56 ;  /* 0x0000001fff387819 */ /* 0x000fe40000011438 */
[----:B------:R-:W-:Y:S04]  /*f2d0*/  STL [R1+0x1ecc], R9 ;  /* 0x001ecc0901007387 */ /* 0x000fe80000100800 */
[----:B------:R-:W5:Y:S01]  /*f2e0*/  LDL.LU R26, [R1+0x110] ;  /* 0x00011000011a7983 */ /* 0x000f620000300800 */
[----:B0-----:R-:W-:-:S05]  /*f2f0*/  IADD3 R7, P4, R19, R58, RZ ;  /* 0x0000003a13077210 */ /* 0x001fca0007f9e0ff */
[----:B------:R-:W-:Y:S04]  /*f300*/  STL [R1+0x1ed4], R7 ;  /* 0x001ed40701007387 */ /* 0x000fe80000100800 */
[----:B------:R0:W-:Y:S04]  /*f310*/  STL [R1+0x1eb8], R8 ;  /* 0x001eb80801007387 */ /* 0x0001e80000100800 */
[----:B------:R-:W5:Y:S01]  /*f320*/  LDL.LU R25, [R1+0x18] ;  /* 0x0000180001197983 */ /* 0x000f620000300800 */
[----:B0-----:R-:W-:Y:S01]  /*f330*/  IMAD.X R8, R56, 0x1, R23, P6 ;  /* 0x0000000138087824 */ /* 0x001fe200030e0617 */
[----:B--2---:R-:W-:-:S05]  /*f340*/  IADD3 R7, P5, R5, R3, RZ ;  /* 0x0000000305077210 */ /* 0x004fca0007fbe0ff */
[----:B------:R0:W-:Y:S04]  /*f350*/  STL [R1+0x1ec0], R7 ;  /* 0x001ec00701007387 */ /* 0x0001e80000100800 */
[----:B------:R-:W-:Y:S04]  /*f360*/  STL [R1+0x1ebc], R8 ;  /* 0x001ebc0801007387 */ /* 0x000fe80000100800 */
[----:B------:R-:W2:Y:S01]  /*f370*/  LDL.LU R19, [R1+0x10c] ;  /* 0x00010c0001137983 */ /* 0x000ea20000300800 */
[----:B0-----:R-:W-:Y:S01]  /*f380*/  IADD3 R7, P6, R5, R58, RZ ;  /* 0x0000003a05077210 */ /* 0x001fe20007fde0ff */
[----:B------:R-:W-:-:S04]  /*f390*/  IMAD.X R5, R56, 0x1, R24, P0 ;  /* 0x0000000138057824 */ /* 0x000fc800000e0618 */
[----:B------:R-:W-:Y:S04]  /*f3a0*/  STL [R1+0x1ec4], R7 ;  /* 0x001ec40701007387 */ /* 0x000fe80000100800 */
[----:B------:R0:W-:Y:S04]  /*f3b0*/  STL [R1+0x1ea8], R5 ;  /* 0x001ea80501007387 */ /* 0x0001e80000100800 */
[----:B0-----:R-:W2:Y:S01]  /*f3c0*/  LDL.LU R5, [R1+0x1c] ;  /* 0x00001c0001057983 */ /* 0x001ea20000300800 */
[----:B------:R-:W-:Y:S02]  /*f3d0*/  SHF.R.S32.HI R57, RZ, 0x1f, R57 ;  /* 0x0000001fff397819 */ /* 0x000fe40000011439 */
[----:B---3--:R-:W-:-:S03]  /*f3e0*/  IADD3 R8, P0, R27, R3, RZ ;  /* 0x000000031b087210 */ /* 0x008fc60007f1e0ff */
[C---:B------:R-:W-:Y:S02]  /*f3f0*/  IMAD.X R7, R57.reuse, 0x1, R23, P1 ;  /* 0x0000000139077824 */ /* 0x040fe400008e0617 */
[----:B------:R-:W-:Y:S01]  /*f400*/  IMAD.X R9, R57, 0x1, R24, P2 ;  /* 0x0000000139097824 */ /* 0x000fe200010e0618 */
[----:B------:R0:W-:Y:S04]  /*f410*/  STL [R1+0x1eb0], R8 ;  /* 0x001eb00801007387 */ /* 0x0001e80000100800 */
[----:B------:R1:W-:Y:S01]  /*f420*/  STL [R1+0x1eac], R7 ;  /* 0x001eac0701007387 */ /* 0x0003e20000100800 */
[----:B0-----:R-:W-:-:S03]  /*f430*/  IADD3 R8, P1, R27, R58, RZ ;  /* 0x0000003a1b087210 */ /* 0x001fc60007f3e0ff */
[----:B-1----:R-:W3:Y:S04]  /*f440*/  LDL.LU R7, [R1+0x108] ;  /* 0x0001080001077983 */ /* 0x002ee80000300800 */
[----:B------:R4:W-:Y:S04]  /*f450*/  STL [R1+0x1eb4], R8 ;  /* 0x001eb40801007387 */ /* 0x0009e80000100800 */
[----:B------:R0:W-:Y:S04]  /*f460*/  STL [R1+0x1924], R9 ;  /* 0x0019240901007387 */ /* 0x0001e80000100800 */
[----:B------:R-:W3:Y:S01]  /*f470*/  LDL.LU R27, [R1+0x20] ;  /* 0x00002000011b7983 */ /* 0x000ee20000300800 */
[----:B----4-:R-:W-:-:S05]  /*f480*/  IADD3 R8, P2, R61, R3, RZ ;  /* 0x000000033d087210 */ /* 0x010fca0007f5e0ff */
[----:B------:R1:W-:Y:S01]  /*f490*/  STL [R1+0x1944], R8 ;  /* 0x0019440801007387 */ /* 0x0003e20000100800 */
[C---:B0-----:R-:W-:Y:S02]  /*f4a0*/  IMAD.X R9, R6.reuse, 0x1, R23, P3 ;  /* 0x0000000106097824 */ /* 0x041fe400018e0617 */
[----:B------:R-:W-:Y:S01]  /*f4b0*/  IMAD.X R6, R6, 0x1, R24, P4 ;  /* 0x0000000106067824 */ /* 0x000fe200020e0618 */
[----:B-1----:R-:W-:Y:S02]  /*f4c0*/  IADD3 R8, P3, R61, R58, RZ ;  /* 0x0000003a3d087210 */ /* 0x002fe40007f7e0ff */
[----:B------:R-:W-:Y:S04]  /*f4d0*/  STL [R1+0x1928], R9 ;  /* 0x0019280901007387 */ /* 0x000fe80000100800 */
[----:B------:R-:W4:Y:S04]  /*f4e0*/  LDL.LU R61, [R1+0x104] ;  /* 0x00010400013d7983 */ /* 0x000f280000300800 */
[----:B------:R5:W-:Y:S04]  /*f4f0*/  STL [R1+0x194c], R8 ;  /* 0x00194c0801007387 */ /* 0x000be80000100800 */
[----:B------:R0:W-:Y:S01]  /*f500*/  STL [R1+0x192c], R6 ;  /* 0x00192c0601007387 */ /* 0x0001e20000100800 */
[----:B-----5:R-:W-:-:S03]  /*f510*/  IADD3 R8, P4, R60, R3, RZ ;  /* 0x000000033c087210 */ /* 0x020fc60007f9e0ff */
[----:B0-----:R-:W5:Y:S01]  /*f520*/  LDL.LU R6, [R1+0x24] ;  /* 0x0000240001067983 */ /* 0x001f620000300800 */
[----:B------:R-:W-:-:S03]  /*f530*/  IMAD.X R9, R4, 0x1, R23, P5 ;  /* 0x0000000104097824 */ /* 0x000fc600028e0617 */
[----:B------:R0:W-:Y:S01]  /*f540*/  STL [R1+0x1954], R8 ;  /* 0x0019540801007387 */ /* 0x0001e20000100800 */
[----:B------:R-:W-:-:S03]  /*f550*/  IMAD.X R4, R4, 0x1, R24, P6 ;  /* 0x0000000104047824 */ /* 0x000fc600030e0618 */
[----:B------:R-:W-:Y:S01]  /*f560*/  STL [R1+0x1930], R9 ;  /* 0x0019300901007387 */ /* 0x000fe20000100800 */
[----:B0-----:R-:W-:-:S03]  /*f570*/  IADD3 R8, P5, R60, R58, RZ ;  /* 0x0000003a3c087210 */ /* 0x001fc60007fbe0ff */
[----:B------:R-:W5:Y:S04]  /*f580*/  LDL.LU R60, [R1+0x100] ;  /* 0x00010000013c7983 */ /* 0x000f680000300800 */
[----:B------:R0:W-:Y:S04]  /*f590*/  STL [R1+0x195c], R8 ;  /* 0x00195c0801007387 */ /* 0x0001e80000100800 */
[----:B------:R1:W-:Y:S01]  /*f5a0*/  STL [R1+0x1934], R4 ;  /* 0x0019340401007387 */ /* 0x0003e20000100800 */
[----:B0-----:R-:W-:-:S03]  /*f5b0*/  IADD3 R8, P6, R2, R3, RZ ;  /* 0x0000000302087210 */ /* 0x001fc60007fde0ff */
[----:B-1----:R-:W5:Y:S01]  /*f5c0*/  LDL.LU R4, [R1+0x28] ;  /* 0x0000280001047983 */ /* 0x002f620000300800 */
[----:B------:R-:W-:-:S03]  /*f5d0*/  IMAD.X R10, R28, 0x1, R23, P0 ;  /* 0x000000011c0a7824 */ /* 0x000fc600000e0617 */
[----:B------:R0:W-:Y:S01]  /*f5e0*/  STL [R1+0x1964], R8 ;  /* 0x0019640801007387 */ /* 0x0001e20000100800 */
[----:B------:R-:W-:-:S03]  /*f5f0*/  IMAD.X R9, R28, 0x1, R24, P1 ;  /* 0x000000011c097824 */ /* 0x000fc600008e0618 */
[----:B------:R-:W-:Y:S01]  /*f600*/  STL [R1+0x1938], R10 ;  /* 0x0019380a01007387 */ /* 0x000fe20000100800 */
[----:B0-----:R-:W-:-:S03]  /*f610*/  IADD3 R8, P0, R2, R58, RZ ;  /* 0x0000003a02087210 */ /* 0x001fc60007f1e0ff */
[----:B------:R-:W5:Y:S04]  /*f620*/  LDL.LU R2, [R1+0xfc] ;  /* 0x0000fc0001027983 */ /* 0x000f680000300800 */
[----:B------:R0:W-:Y:S04]  /*f630*/  STL [R1+0x196c], R8 ;  /* 0x00196c0801007387 */ /* 0x0001e80000100800 */
[----:B------:R1:W-:Y:S04]  /*f640*/  STL [R1+0x193c], R9 ;  /* 0x00193c0901007387 */ /* 0x0003e80000100800 */
[----:B------:R-:W5:Y:S01]  /*f650*/  LDL.LU R28, [R1+0x30] ;  /* 0x00003000011c7983 */ /* 0x000f620000300800 */
[----:B0-----:R-:W-:Y:S01]  /*f660*/  IADD3 R8, P1, R26, R3, RZ ;  /* 0x000000031a087210 */ /* 0x001fe20007f3e0ff */
[----:B------:R-:W-:-:S04]  /*f670*/  IMAD.X R10, R25, 0x1, R23, P2 ;  /* 0x00000001190a7824 */ /* 0x000fc800010e0617 */
[----:B------:R0:W-:Y:S01]  /*f680*/  STL [R1+0x1974], R8 ;  /* 0x0019740801007387 */ /* 0x0001e20000100800 */
[----:B-1----:R-:W-:-:S03]  /*f690*/  IMAD.X R9, R25, 0x1, R24, P3 ;  /* 0x0000000119097824 */ /* 0x002fc600018e0618 */
[----:B------:R-:W-:Y:S01]  /*f6a0*/  STL [R1+0x1940], R10 ;  /* 0x0019400a01007387 */ /* 0x000fe20000100800 */
[----:B0-----:R-:W-:-:S03]  /*f6b0*/  IADD3 R8, P2, R26, R58, RZ ;  /* 0x0000003a1a087210 */ /* 0x001fc60007f5e0ff */
[----:B------:R-:W5:Y:S04]  /*f6c0*/  LDL.LU R26, [R1+0xf4] ;  /* 0x0000f400011a7983 */ /* 0x000f680000300800 */
[----:B------:R2:W-:Y:S04]  /*f6d0*/  STL [R1+0x197c], R8 ;  /* 0x00197c0801007387 */ /* 0x0005e80000100800 */
[----:B------:R0:W-:Y:S04]  /*f6e0*/  STL [R1+0x1948], R9 ;  /* 0x0019480901007387 */ /* 0x0001e80000100800 */
[----:B------:R-:W5:Y:S01]  /*f6f0*/  LDL.LU R25, [R1+0x34] ;  /* 0x0000340001197983 */ /* 0x000f620000300800 */
[----:B--2---:R-:W-:-:S05]  /*f700*/  IADD3 R8, P3, R19, R3, RZ ;  /* 0x0000000313087210 */ /* 0x004fca0007f7e0ff */
[----:B------:R1:W-:Y:S01]  /*f710*/  STL [R1+0x1984], R8 ;  /* 0x0019840801007387 */ /* 0x0003e20000100800 */
[----:B0-----:R-:W-:Y:S01]  /*f720*/  IMAD.X R9, R5, 0x1, R23, P4 ;  /* 0x0000000105097824 */ /* 0x001fe200020e0617 */
[----:B-1----:R-:W-:Y:S01]  /*f730*/  IADD3 R8, P4, R19, R58, RZ ;  /* 0x0000003a13087210 */ /* 0x002fe20007f9e0ff */
[----:B------:R-:W-:-:S03]  /*f740*/  IMAD.X R5, R5, 0x1, R24, P5 ;  /* 0x0000000105057824 */ /* 0x000fc600028e0618 */
[----:B------:R-:W-:Y:S04]  /*f750*/  STL [R1+0x1950], R9 ;  /* 0x0019500901007387 */ /* 0x000fe80000100800 */
[----:B------:R-:W2:Y:S04]  /*f760*/  LDL.LU R19, [R1+0xf0] ;  /* 0x0000f00001137983 */ /* 0x000ea80000300800 */
[----:B------:R-:W-:Y:S04]  /*f770*/  STL [R1+0x198c], R8 ;  /* 0x00198c0801007387 */ /* 0x000fe80000100800 */
[----:B------:R0:W-:Y:S04]  /*f780*/  STL [R1+0x1958], R5 ;  /* 0x0019580501007387 */ /* 0x0001e80000100800 */
[----:B0-----:R-:W2:Y:S01]  /*f790*/  LDL.LU R5, [R1+0x38] ;  /* 0x0000380001057983 */ /* 0x001ea20000300800 */
[----:B---3--:R-:W-:-:S05]  /*f7a0*/  IADD3 R8, P5, R7, R3, RZ ;  /* 0x0000000307087210 */ /* 0x008fca0007fbe0ff */
[----:B------:R0:W-:Y:S01]  /*f7b0*/  STL [R1+0x1994], R8 ;  /* 0x0019940801007387 */ /* 0x0001e20000100800 */
[C---:B------:R-:W-:Y:S02]  /*f7c0*/  IMAD.X R10, R27.reuse, 0x1, R23, P6 ;  /* 0x000000011b0a7824 */ /* 0x040fe400030e0617 */
[----:B------:R-:W-:Y:S01]  /*f7d0*/  IMAD.X R9, R27, 0x1, R24, P0 ;  /* 0x000000011b097824 */ /* 0x000fe200000e0618 */
[----:B0-----:R-:W-:Y:S02]  /*f7e0*/  IADD3 R8, P6, R7, R58, RZ ;  /* 0x0000003a07087210 */ /* 0x001fe40007fde0ff */
[----:B------:R-:W-:Y:S04]  /*f7f0*/  STL [R1+0x1960], R10 ;  /* 0x0019600a01007387 */ /* 0x000fe80000100800 */
[----:B------:R-:W3:Y:S04]  /*f800*/  LDL.LU R7, [R1+0xec] ;  /* 0x0000ec0001077983 */ /* 0x000ee80000300800 */
[----:B------:R4:W-:Y:S04]  /*f810*/  STL [R1+0x199c], R8 ;  /* 0x00199c0801007387 */ /* 0x0009e80000100800 */
[----:B------:R5:W-:Y:S04]  /*f820*/  STL [R1+0x1968], R9 ;  /* 0x0019680901007387 */ /* 0x000be80000100800 */
[----:B------:R-:W3:Y:S01]  /*f830*/  LDL.LU R27, [R1+0x44] ;  /* 0x00004400011b7983 */ /* 0x000ee20000300800 */
[----:B----4-:R-:W-:-:S05]  /*f840*/  IADD3 R8, P0, R61, R3, RZ ;  /* 0x000000033d087210 */ /* 0x010fca0007f1e0ff */
[----:B------:R0:W-:Y:S01]  /*f850*/  STL [R1+0x19a4], R8 ;  /* 0x0019a40801007387 */ /* 0x0001e20000100800 */
[C---:B-----5:R-:W-:Y:S01]  /*f860*/  IMAD.X R9, R6.reuse, 0x1, R23, P1 ;  /* 0x0000000106097824 */ /* 0x060fe200008e0617 */
[----:B0-----:R-:W-:Y:S01]  /*f870*/  IADD3 R8, P1, R61, R58, RZ ;  /* 0x0000003a3d087210 */ /* 0x001fe20007f3e0ff */
[----:B------:R-:W-:-:S03]  /*f880*/  IMAD.X R6, R6, 0x1, R24, P2 ;  /* 0x0000000106067824 */ /* 0x000fc600010e0618 */
[----:B------:R-:W-:Y:S04]  /*f890*/  STL [R1+0x1970], R9 ;  /* 0x0019700901007387 */ /* 0x000fe80000100800 */
[----:B------:R-:W4:Y:S04]  /*f8a0*/  LDL.LU R61, [R1+0xe8] ;  /* 0x0000e800013d7983 */ /* 0x000f280000300800 */
[----:B------:R0:W-:Y:S04]  /*f8b0*/  STL [R1+0x19ac], R8 ;  /* 0x0019ac0801007387 */ /* 0x0001e80000100800 */
[----:B------:R1:W-:Y:S01]  /*f8c0*/  STL [R1+0x1978], R6 ;  /* 0x0019780601007387 */ /* 0x0003e20000100800 */
[----:B0-----:R-:W-:-:S03]  /*f8d0*/  IADD3 R8, P2, R60, R3, RZ ;  /* 0x000000033c087210 */ /* 0x001fc60007f5e0ff */
[----:B-1----:R-:W5:Y:S04]  /*f8e0*/  LDL.LU R6, [R1+0x48] ;  /* 0x0000480001067983 */ /* 0x002f680000300800 */
[----:B------:R0:W-:Y:S01]  /*f8f0*/  STL [R1+0x19b4], R8 ;  /* 0x0019b40801007387 */ /* 0x0001e20000100800 */
[C---:B------:R-:W-:Y:S02]  /*f900*/  IMAD.X R9, R4.reuse, 0x1, R23, P3 ;  /* 0x0000000104097824 */ /* 0x040fe400018e0617 */
[----:B------:R-:W-:Y:S01]  /*f910*/  IMAD.X R4, R4, 0x1, R24, P4 ;  /* 0x0000000104047824 */ /* 0x000fe200020e0618 */
[----:B0-----:R-:W-:Y:S02]  /*f920*/  IADD3 R8, P3, R60, R58, RZ ;  /* 0x0000003a3c087210 */ /* 0x001fe40007f7e0ff */
[----:B------:R-:W-:Y:S04]  /*f930*/  STL [R1+0x1980], R9 ;  /* 0x0019800901007387 */ /* 0x000fe80000100800 */
        /* <DEDUP_REMOVED lines=34> */
[----:B---3--:R-:W-:Y:S01]  /*fb60*/  IADD3 R8, P3, R7, R3, RZ ;  /* 0x0000000307087210 */ /* 0x008fe20007f7e0ff */
[----:B------:R-:W-:-:S04]  /*fb70*/  IMAD.X R10, R27, 0x1, R23, P4 ;  /* 0x000000011b0a7824 */ /* 0x000fc800020e0617 */
[----:B------:R0:W-:Y:S01]  /*fb80*/  STL [R1+0x19f4], R8 ;  /* 0x0019f40801007387 */ /* 0x0001e20000100800 */
[----:B------:R-:W-:-:S03]  /*fb90*/  IMAD.X R9, R27, 0x1, R24, P5 ;  /* 0x000000011b097824 */ /* 0x000fc600028e0618 */
[----:B------:R-:W-:Y:S01]  /*fba0*/  STL [R1+0x19c0], R10 ;  /* 0x0019c00a01007387 */ /* 0x000fe20000100800 */
[----:B0-----:R-:W-:-:S03]  /*fbb0*/  IADD3 R8, P4, R7, R58, RZ ;  /* 0x0000003a07087210 */ /* 0x001fc60007f9e0ff */
        /* <DEDUP_REMOVED lines=487> */
[----:B0-----:R-:W-:Y:S02]  /*11a30*/  IADD3 R8, P4, R61, R58, RZ ;  /* 0x0000003a3d087210 */ /* 0x001fe40007f9e0ff */
[----:B------:R-:W4:Y:S04]  /*11a40*/  LDL.LU R61, [R1+0x21c] ;  /* 0x00021c00013d7983 */ /* 0x000f280000300800 */
[----:B------:R0:W-:Y:S04]  /*11a50*/  STL [R1+0x1cd0], R9 ;  /* 0x001cd00901007387 */ /* 0x0001e80000100800 */
[----:B------:R1:W-:Y:S01]  /*11a60*/  STL [R1+0x1d0c], R8 ;  /* 0x001d0c0801007387 */ /* 0x0003e20000100800 */
[----:B0-----:R-:W-:-:S03]  /*11a70*/  IMAD.X R9, R6, 0x1, R24, P5 ;  /* 0x0000000106097824 */ /* 0x001fc600028e0618 */
[----:B------:R-:W5:Y:S01]  /*11a80*/  LDL.LU R6, [R1+0x2b8] ;  /* 0x0002b80001067983 */ /* 0x000f620000300800 */
[----:B-1----:R-:W-:-:S03]  /*11a90*/  IADD3 R8, P5, R60, R3, RZ ;  /* 0x000000033c087210 */ /* 0x002fc60007fbe0ff */
[----:B------:R0:W-:Y:S04]  /*11aa0*/  STL [R1+0x1cd8], R9 ;  /* 0x001cd80901007387 */ /* 0x0001e80000100800 */
[----:B------:R1:W-:Y:S01]  /*11ab0*/  STL [R1+0x1d14], R8 ;  /* 0x001d140801007387 */ /* 0x0003e20000100800 */
[----:B0-----:R-:W-:Y:S01]  /*11ac0*/  IMAD.X R9, R4, 0x1, R23, P6 ;  /* 0x0000000104097824 */ /* 0x001fe200030e0617 */
[----:B-1----:R-:W-:Y:S02]  /*11ad0*/  IADD3 R8, P6, R60, R58, RZ ;  /* 0x0000003a3c087210 */ /* 0x002fe40007fde0ff */
[----:B------:R-:W5:Y:S04]  /*11ae0*/  LDL.LU R60, [R1+0x220] ;  /* 0x00022000013c7983 */ /* 0x000f680000300800 */
        /* <DEDUP_REMOVED lines=17> */
[C---:B0-----:R-:W-:Y:S01]  /*11c00*/  IMAD.X R9, R25.reuse, 0x1, R23, P3 ;  /* 0x0000000119097824 */ /* 0x041fe200018e0617 */
[----:B-1----:R-:W-:Y:S02]  /*11c10*/  IADD3 R8, P3, R26, R58, RZ ;  /* 0x0000003a1a087210 */ /* 0x002fe40007f7e0ff */
[----:B------:R-:W5:Y:S04]  /*11c20*/  LDL.LU R26, [R1+0x22c] ;  /* 0x00022c00011a7983 */ /* 0x000f680000300800 */
[----:B------:R0:W-:Y:S04]  /*11c30*/  STL [R1+0x1d00], R9 ;  /* 0x001d000901007387 */ /* 0x0001e80000100800 */
[----:B------:R2:W-:Y:S01]  /*11c40*/  STL [R1+0x1d3c], R8 ;  /* 0x001d3c0801007387 */ /* 0x0005e20000100800 */
[----:B0-----:R-:W-:-:S03]  /*11c50*/  IMAD.X R9, R25, 0x1, R24, P4 ;  /* 0x0000000119097824 */ /* 0x001fc600020e0618 */
[----:B------:R-:W5:Y:S04]  /*11c60*/  LDL.LU R25, [R1+0x2c4] ;  /* 0x0002c40001197983 */ /* 0x000f680000300800 */
[----:B------:R0:W-:Y:S01]  /*11c70*/  STL [R1+0x1d08], R9 ;  /* 0x001d080901007387 */ /* 0x0001e20000100800 */
        /* <DEDUP_REMOVED lines=12> */
[----:B------:R0:W-:Y:S04]  /*11d40*/  STL [R1+0x1d54], R9 ;  /* 0x001d540901007387 */ /* 0x0001e80000100800 */
[----:B------:R4:W-:Y:S01]  /*11d50*/  STL [R1+0x1d20], R8 ;  /* 0x001d200801007387 */ /* 0x0009e20000100800 */
[----:B0-----:R-:W-:Y:S01]  /*11d60*/  IADD3 R9, P0, R7, R58, RZ ;  /* 0x0000003a07097210 */ /* 0x001fe20007f1e0ff */
[----:B------:R-:W-:-:S04]  /*11d70*/  IMAD.X R7, R27, 0x1, R24, P1 ;  /* 0x000000011b077824 */ /* 0x000fc800008e0618 */
[----:B------:R-:W-:Y:S04]  /*11d80*/  STL [R1+0x1d5c], R9 ;  /* 0x001d5c0901007387 */ /* 0x000fe80000100800 */
[----:B------:R-:W3:Y:S04]  /*11d90*/  LDL.LU R27, [R1+0x238] ;  /* 0x00023800011b7983 */ /* 0x000ee80000300800 */
[----:B------:R0:W-:Y:S01]  /*11da0*/  STL [R1+0x1d28], R7 ;  /* 0x001d280701007387 */ /* 0x0001e20000100800 */
[----:B----4-:R-:W-:-:S03]  /*11db0*/  IADD3 R8, P1, R61, R3, RZ ;  /* 0x000000033d087210 */ /* 0x010fc60007f3e0ff */
[----:B0-----:R-:W4:Y:S04]  /*11dc0*/  LDL.LU R7, [R1+0x2cc] ;  /* 0x0002cc0001077983 */ /* 0x001f280000300800 */
[----:B------:R5:W-:Y:S02]  /*11dd0*/  STL [R1+0x1d64], R8 ;  /* 0x001d640801007387 */ /* 0x000be40000100800 */
[C---:B-----5:R-:W-:Y:S01]  /*11de0*/  IMAD.X R8, R6.reuse, 0x1, R23, P2 ;  /* 0x0000000106087824 */ /* 0x060fe200010e0617 */
[----:B------:R-:W-:Y:S01]  /*11df0*/  IADD3 R9, P2, R61, R58, RZ ;  /* 0x0000003a3d097210 */ /* 0x000fe20007f5e0ff */
[----:B------:R-:W-:-:S03]  /*11e00*/  IMAD.X R6, R6, 0x1, R24, P3 ;  /* 0x0000000106067824 */ /* 0x000fc600018e0618 */
[----:B------:R0:W-:Y:S04]  /*11e10*/  STL [R1+0x1d30], R8 ;  /* 0x001d300801007387 */ /* 0x0001e80000100800 */
[----:B------:R-:W-:Y:S04]  /*11e20*/  STL [R1+0x1d6c], R9 ;  /* 0x001d6c0901007387 */ /* 0x000fe80000100800 */
[----:B------:R-:W5:Y:S04]  /*11e30*/  LDL.LU R61, [R1+0x240] ;  /* 0x00024000013d7983 */ /* 0x000f680000300800 */
[----:B------:R1:W-:Y:S01]  /*11e40*/  STL [R1+0x1d38], R6 ;  /* 0x001d380601007387 */ /* 0x0003e20000100800 */
[----:B0-----:R-:W-:-:S03]  /*11e50*/  IADD3 R8, P3, R60, R3, RZ ;  /* 0x000000033c087210 */ /* 0x001fc60007f7e0ff */
[----:B-1----:R-:W5:Y:S04]  /*11e60*/  LDL.LU R6, [R1+0x2d0] ;  /* 0x0002d00001067983 */ /* 0x002f680000300800 */
[----:B------:R0:W-:Y:S01]  /*11e70*/  STL [R1+0x1d74], R8 ;  /* 0x001d740801007387 */ /* 0x0001e20000100800 */
[----:B------:R-:W-:Y:S01]  /*11e80*/  IMAD.X R9, R4, 0x1, R23, P4 ;  /* 0x0000000104097824 */ /* 0x000fe200020e0617 */
[----:B------:R-:W-:-:S04]  /*11e90*/  IADD3 R10, P4, R60, R58, RZ ;  /* 0x0000003a3c0a7210 */ /* 0x000fc80007f9e0ff */
[----:B------:R1:W-:Y:S01]  /*11ea0*/  STL [R1+0x1d40], R9 ;  /* 0x001d400901007387 */ /* 0x0003e20000100800 */
[----:B0-----:R-:W-:-:S03]  /*11eb0*/  IMAD.X R8, R4, 0x1, R24, P5 ;  /* 0x0000000104087824 */ /* 0x001fc600028e0618 */
[----:B------:R-:W-:Y:S04]  /*11ec0*/  STL [R1+0x1d7c], R10 ;  /* 0x001d7c0a01007387 */ /* 0x000fe80000100800 */
[----:B------:R-:W5:Y:S04]  /*11ed0*/  LDL.LU R4, [R1+0x248] ;  /* 0x0002480001047983 */ /* 0x000f680000300800 */
[----:B------:R0:W-:Y:S01]  /*11ee0*/  STL [R1+0x1d48], R8 ;  /* 0x001d480801007387 */ /* 0x0001e20000100800 */
[----:B-1----:R-:W-:-:S03]  /*11ef0*/  IADD3 R9, P5, R2, R3, RZ ;  /* 0x0000000302097210 */ /* 0x002fc60007fbe0ff */
[----:B0-----:R-:W5:Y:S04]  /*11f00*/  LDL.LU R8, [R1+0x2d4] ;  /* 0x0002d40001087983 */ /* 0x001f680000300800 */
[----:B------:R0:W-:Y:S01]  /*11f10*/  STL [R1+0x1d84], R9 ;  /* 0x001d840901007387 */ /* 0x0001e20000100800 */
[C---:B------:R-:W-:Y:S02]  /*11f20*/  IMAD.X R10, R28.reuse, 0x1, R24, P0 ;  /* 0x000000011c0a7824 */ /* 0x040fe400000e0618 */
[----:B0-----:R-:W-:Y:S01]  /*11f30*/  IMAD.X R9, R28, 0x1, R23, P6 ;  /* 0x000000011c097824 */ /* 0x001fe200030e0617 */
[----:B------:R-:W-:-:S04]  /*11f40*/  IADD3 R2, P6, R2, R58, RZ ;  /* 0x0000003a02027210 */ /* 0x000fc80007fde0ff */
[----:B------:R0:W-:Y:S04]  /*11f50*/  STL [R1+0x1d50], R9 ;  /* 0x001d500901007387 */ /* 0x0001e80000100800 */
[----:B------:R1:W-:Y:S01]  /*11f60*/  STL [R1+0x1d8c], R2 ;  /* 0x001d8c0201007387 */ /* 0x0003e20000100800 */
[----:B0-----:R-:W-:-:S03]  /*11f70*/  IADD3 R9, P0, R26, R3, RZ ;  /* 0x000000031a097210 */ /* 0x001fc60007f1e0ff */
[----:B-1----:R-:W5:Y:S04]  /*11f80*/  LDL.LU R2, [R1+0x24c] ;  /* 0x00024c0001027983 */ /* 0x002f680000300800 */
[----:B------:R0:W-:Y:S04]  /*11f90*/  STL [R1+0x1d58], R10 ;  /* 0x001d580a01007387 */ /* 0x0001e80000100800 */
[----:B------:R-:W5:Y:S01]  /*11fa0*/  LDL.LU R28, [R1+0x2d8] ;  /* 0x0002d800011c7983 */ /* 0x000f620000300800 */
[----:B------:R-:W-:-:S03]  /*11fb0*/  IMAD.X R11, R25, 0x1, R23, P1 ;  /* 0x00000001190b7824 */ /* 0x000fc600008e0617 */
[----:B------:R1:W-:Y:S01]  /*11fc0*/  STL [R1+0x1d94], R9 ;  /* 0x001d940901007387 */ /* 0x0003e20000100800 */
[----:B0-----:R-:W-:-:S03]  /*11fd0*/  IADD3 R10, P1, R26, R58, RZ ;  /* 0x0000003a1a0a7210 */ /* 0x001fc60007f3e0ff */
[----:B------:R-:W-:Y:S04]  /*11fe0*/  STL [R1+0x1d60], R11 ;  /* 0x001d600b01007387 */ /* 0x000fe80000100800 */
[----:B------:R-:W5:Y:S01]  /*11ff0*/  LDL.LU R60, [R1+0x254] ;  /* 0x00025400013c7983 */ /* 0x000f620000300800 */
[----:B-1----:R-:W-:-:S03]  /*12000*/  IMAD.X R9, R25, 0x1, R24, P2 ;  /* 0x0000000119097824 */ /* 0x002fc600010e0618 */
[----:B------:R2:W-:Y:S04]  /*12010*/  STL [R1+0x1d9c], R10 ;  /* 0x001d9c0a01007387 */ /* 0x0005e80000100800 */
[----:B------:R0:W-:Y:S04]  /*12020*/  STL [R1+0x1d68], R9 ;  /* 0x001d680901007387 */ /* 0x0001e80000100800 */
[----:B------:R-:W5:Y:S01]  /*12030*/  LDL.LU R26, [R1+0x2dc] ;  /* 0x0002dc00011a7983 */ /* 0x000f620000300800 */
[----:B--2---:R-:W-:-:S05]  /*12040*/  IADD3 R10, P2, R19, R3, RZ ;  /* 0x00000003130a7210 */ /* 0x004fca0007f5e0ff */
[----:B------:R1:W-:Y:S04]  /*12050*/  STL [R1+0x1da4], R10 ;  /* 0x001da40a01007387 */ /* 0x0003e80000100800 */
[----:B------:R-:W2:Y:S01]  /*12060*/  LDL.LU R25, [R1+0x258] ;  /* 0x0002580001197983 */ /* 0x000ea20000300800 */
[----:B0-----:R-:W-:Y:S01]  /*12070*/  IMAD.X R9, R5, 0x1, R23, P3 ;  /* 0x0000000105097824 */ /* 0x001fe200018e0617 */
[----:B-1----:R-:W-:-:S04]  /*12080*/  IADD3 R10, P3, R19, R58, RZ ;  /* 0x0000003a130a7210 */ /* 0x002fc80007f7e0ff */
[----:B------:R0:W-:Y:S04]  /*12090*/  STL [R1+0x1d70], R9 ;  /* 0x001d700901007387 */ /* 0x0001e80000100800 */
[----:B------:R4:W-:Y:S04]  /*120a0*/  STL [R1+0x1dac], R10 ;  /* 0x001dac0a01007387 */ /* 0x0009e80000100800 */
[----:B------:R-:W2:Y:S01]  /*120b0*/  LDL.LU R19, [R1+0x2e0] ;  /* 0x0002e00001137983 */ /* 0x000ea20000300800 */
[----:B0-----:R-:W-:-:S05]  /*120c0*/  IMAD.X R9, R5, 0x1, R24, P4 ;  /* 0x0000000105097824 */ /* 0x001fca00020e0618 */
[----:B------:R0:W-:Y:S01]  /*120d0*/  STL [R1+0x1d78], R9 ;  /* 0x001d780901007387 */ /* 0x0001e20000100800 */
[----:B---3--:R-:W-:-:S05]  /*120e0*/  IADD3 R5, P4, R27, R3, RZ ;  /* 0x000000031b057210 */ /* 0x008fca0007f9e0ff */
[----:B------:R1:W-:Y:S01]  /*120f0*/  STL [R1+0x1db4], R5 ;  /* 0x001db40501007387 */ /* 0x0003e20000100800 */
[----:B----4-:R-:W-:Y:S01]  /*12100*/  IMAD.X R10, R7, 0x1, R23, P5 ;  /* 0x00000001070a7824 */ /* 0x010fe200028e0617 */
[----:B0-----:R-:W-:Y:S02]  /*12110*/  IADD3 R9, P5, R27, R58, RZ ;  /* 0x0000003a1b097210 */ /* 0x001fe40007fbe0ff */
[----:B-1----:R-:W3:Y:S04]  /*12120*/  LDL.LU R5, [R1+0x260] ;  /* 0x0002600001057983 */ /* 0x002ee80000300800 */
[----:B------:R-:W-:Y:S04]  /*12130*/  STL [R1+0x1d80], R10 ;  /* 0x001d800a01007387 */ /* 0x000fe80000100800 */
[----:B------:R-:W4:Y:S04]  /*12140*/  LDL.LU R27, [R1+0x2e4] ;  /* 0x0002e400011b7983 */ /* 0x000f280000300800 */
[----:B------:R0:W-:Y:S02]  /*12150*/  STL [R1+0x1dbc], R9 ;  /* 0x001dbc0901007387 */ /* 0x0001e40000100800 */
[----:B0-----:R-:W-:Y:S01]  /*12160*/  IMAD.X R9, R7, 0x1, R24, P6 ;  /* 0x0000000107097824 */ /* 0x001fe200030e0618 */
[----:B-----5:R-:W-:-:S04]  /*12170*/  IADD3 R7, P6, R61, R3, RZ ;  /* 0x000000033d077210 */ /* 0x020fc80007fde0ff */
[----:B------:R0:W-:Y:S04]  /*12180*/  STL [R1+0x1d88], R9 ;  /* 0x001d880901007387 */ /* 0x0001e80000100800 */
[----:B------:R1:W-:Y:S01]  /*12190*/  STL [R1+0x1dc4], R7 ;  /* 0x001dc40701007387 */ /* 0x0003e20000100800 */
[C---:B------:R-:W-:Y:S01]  /*121a0*/  IMAD.X R10, R6.reuse, 0x1, R23, P0 ;  /* 0x00000001060a7824 */ /* 0x040fe200000e0617 */
[----:B0-----:R-:W-:Y:S02]  /*121b0*/  IADD3 R9, P0, R61, R58, RZ ;  /* 0x0000003a3d097210 */ /* 0x001fe40007f1e0ff */
[----:B-1----:R-:W5:Y:S04]  /*121c0*/  LDL.LU R7, [R1+0x264] ;  /* 0x0002640001077983 */ /* 0x002f680000300800 */
[----:B------:R-:W-:Y:S04]  /*121d0*/  STL [R1+0x1d90], R10 ;  /* 0x001d900a01007387 */ /* 0x000fe80000100800 */
[----:B------:R-:W5:Y:S04]  /*121e0*/  LDL.LU R61, [R1+0x2e8] ;  /* 0x0002e800013d7983 */ /* 0x000f680000300800 */
[----:B------:R0:W-:Y:S02]  /*121f0*/  STL [R1+0x1dcc], R9 ;  /* 0x001dcc0901007387 */ /* 0x0001e40000100800 */
[----:B0-----:R-:W-:Y:S01]  /*12200*/  IMAD.X R9, R6, 0x1, R24, P1 ;  /* 0x0000000106097824 */ /* 0x001fe200008e0618 */
[----:B------:R-:W-:-:S04]  /*12210*/  IADD3 R6, P1, R4, R3, RZ ;  /* 0x0000000304067210 */ /* 0x000fc80007f3e0ff */
[----:B------:R0:W-:Y:S01]  /*12220*/  STL [R1+0x1d98], R9 ;  /* 0x001d980901007387 */ /* 0x0001e20000100800 */
[----:B------:R-:W-:-:S03]  /*12230*/  IMAD.X R10, R8, 0x1, R23, P2 ;  /* 0x00000001080a7824 */ /* 0x000fc600010e0617 */
[----:B------:R1:W-:Y:S01]  /*12240*/  STL [R1+0x1dd4], R6 ;  /* 0x001dd40601007387 */ /* 0x0003e20000100800 */
[----:B0-----:R-:W-:Y:S01]  /*12250*/  IADD3 R9, P2, R4, R58, RZ ;  /* 0x0000003a04097210 */ /* 0x001fe20007f5e0ff */
[----:B------:R-:W-:Y:S02]  /*12260*/  IMAD.X R8, R8, 0x1, R24, P3 ;  /* 0x0000000108087824 */ /* 0x000fe400018e0618 */
[----:B-1----:R-:W5:Y:S04]  /*12270*/  LDL.LU R6, [R1+0x26c] ;  /* 0x00026c0001067983 */ /* 0x002f680000300800 */
[----:B------:R0:W-:Y:S04]  /*12280*/  STL [R1+0x1da0], R10 ;  /* 0x001da00a01007387 */ /* 0x0001e80000100800 */
[----:B------:R-:W5:Y:S04]  /*12290*/  LDL.LU R4, [R1+0x2ec] ;  /* 0x0002ec0001047983 */ /* 0x000f680000300800 */
[----:B------:R1:W-:Y:S04]  /*122a0*/  STL [R1+0x1ddc], R9 ;  /* 0x001ddc0901007387 */ /* 0x0003e80000100800 */
[----:B------:R1:W-:Y:S01]  /*122b0*/  STL [R1+0x1da8], R8 ;  /* 0x001da80801007387 */ /* 0x0003e20000100800 */
[----:B0-----:R-:W-:-:S05]  /*122c0*/  IADD3 R10, P3, R2, R3, RZ ;  /* 0x00000003020a7210 */ /* 0x001fca0007f7e0ff */
[----:B------:R-:W-:Y:S01]  /*122d0*/  STL [R1+0x1de4], R10 ;  /* 0x001de40a01007387 */ /* 0x000fe20000100800 */
[----:B-1----:R-:W-:Y:S01]  /*122e0*/  IMAD.X R9, R28, 0x1, R23, P4 ;  /* 0x000000011c097824 */ /* 0x002fe200020e0617 */
[----:B------:R-:W-:Y:S02]  /*122f0*/  IADD3 R8, P4, R2, R58, RZ ;  /* 0x0000003a02087210 */ /* 0x000fe40007f9e0ff */
        /* <DEDUP_REMOVED lines=9> */
[----:B------:R-:W-:Y:S01]  /*12390*/  IADD3 R10, P6, R60, R58, RZ ;  /* 0x0000003a3c0a7210 */ /* 0x000fe20007fde0ff */
[----:B-1----:R-:W-:-:S03]  /*123a0*/  IMAD.X R8, R26, 0x1, R24, P0 ;  /* 0x000000011a087824 */ /* 0x002fc600000e0618 */
[----:B------:R2:W-:Y:S04]  /*123b0*/  STL [R1+0x1dc0], R9 ;  /* 0x001dc00901007387 */ /* 0x0005e80000100800 */
[----:B------:R-:W-:Y:S04]  /*123c0*/  STL [R1+0x1dfc], R10 ;  /* 0x001dfc0a01007387 */ /* 0x000fe80000100800 */
[----:B------:R-:W5:Y:S04]  /*123d0*/  LDL.LU R26, [R1+0x278] ;  /* 0x00027800011a7983 */ /* 0x000f680000300800 */
[----:B------:R0:W-:Y:S01]  /*123e0*/  STL [R1+0x1dc8], R8 ;  /* 0x001dc80801007387 */ /* 0x0001e20000100800 */
[----:B--2---:R-:W-:-:S05]  /*123f0*/  IADD3 R9, P0, R25, R3, RZ ;  /* 0x0000000319097210 */ /* 0x004fca0007f1e0ff */
[----:B------:R1:W-:Y:S01]  /*12400*/  STL [R1+0x1e04], R9 ;  /* 0x001e040901007387 */ /* 0x0003e20000100800 */
[----:B0-----:R-:W-:Y:S01]  /*12410*/  IMAD.X R8, R19, 0x1, R23, P1 ;  /* 0x0000000113087824 */ /* 0x001fe200008e0617 */
[----:B-1----:R-:W-:Y:S02]  /*12420*/  IADD3 R9, P1, R25, R58, RZ ;  /* 0x0000003a19097210 */ /* 0x002fe40007f3e0ff */
[----:B------:R-:W2:Y:S04]  /*12430*/  LDL.LU R25, [R1+0x2f4] ;  /* 0x0002f40001197983 */ /* 0x000ea80000300800 */
[----:B------:R0:W-:Y:S04]  /*12440*/  STL [R1+0x1dd0], R8 ;  /* 0x001dd00801007387 */ /* 0x0001e80000100800 */
[----:B------:R4:W-:Y:S01]  /*12450*/  STL [R1+0x1e0c], R9 ;  /* 0x001e0c0901007387 */ /* 0x0009e20000100800 */
[----:B0-----:R-:W-:-:S05]  /*12460*/  IMAD.X R8, R19, 0x1, R24, P2 ;  /* 0x0000000113087824 */ /* 0x001fca00010e0618 */
[----:B------:R0:W-:Y:S01]  /*12470*/  STL [R1+0x1dd8], R8 ;  /* 0x001dd80801007387 */ /* 0x0001e20000100800 */
[----:B---3--:R-:W-:-:S05]  /*12480*/  IADD3 R10, P2, R5, R3, RZ ;  /* 0x00000003050a7210 */ /* 0x008fca0007f5e0ff */
[----:B------:R1:W-:Y:S01]  /*12490*/  STL [R1+0x1e14], R10 ;  /* 0x001e140a01007387 */ /* 0x0003e20000100800 */
[----:B----4-:R-:W-:Y:S01]  /*124a0*/  IMAD.X R9, R27, 0x1, R23, P3 ;  /* 0x000000011b097824 */ /* 0x010fe200018e0617 */
[----:B0-----:R-:W-:Y:S02]  /*124b0*/  IADD3 R8, P3, R5, R58, RZ ;  /* 0x0000003a05087210 */ /* 0x001fe40007f7e0ff */
[----:B------:R-:W3:Y:S04]  /*124c0*/  LDL.LU R19, [R1+0x280] ;  /* 0x0002800001137983 */ /* 0x000ee80000300800 */
[----:B------:R5:W-:Y:S01]  /*124d0*/  STL [R1+0x1de0], R9 ;  /* 0x001de00901007387 */ /* 0x000be20000100800 */
[----:B-1----:R-:W-:-:S03]  /*124e0*/  IMAD.X R10, R27, 0x1, R24, P4 ;  /* 0x000000011b0a7824 */ /* 0x002fc600020e0618 */
[----:B------:R-:W4:Y:S04]  /*124f0*/  LDL.LU R5, [R1+0x2f8] ;  /* 0x0002f80001057983 */ /* 0x000f280000300800 */
[----:B------:R0:W-:Y:S04]  /*12500*/  STL [R1+0x1e1c], R8 ;  /* 0x001e1c0801007387 */ /* 0x0001e80000100800 */
[----:B------:R1:W-:Y:S04]  /*12510*/  STL [R1+0x1de8], R10 ;  /* 0x001de80a01007387 */ /* 0x0003e80000100800 */
[----:B------:R-:W4:Y:S01]  /*12520*/  LDL.LU R27, [R1+0x288] ;  /* 0x00028800011b7983 */ /* 0x000f220000300800 */
[----:B-----5:R-:W-:-:S05]  /*12530*/  IADD3 R9, P4, R7, R3, RZ ;  /* 0x0000000307097210 */ /* 0x020fca0007f9e0ff */
[----:B------:R5:W-:Y:S01]  /*12540*/  STL [R1+0x1e24], R9 ;  /* 0x001e240901007387 */ /* 0x000be20000100800 */
[----:B0-----:R-:W-:Y:S01]  /*12550*/  IMAD.X R8, R61, 0x1, R23, P5 ;  /* 0x000000013d087824 */ /* 0x001fe200028e0617 */
[----:B------:R-:W-:Y:S01]  /*12560*/  IADD3 R7, P5, R7, R58, RZ ;  /* 0x0000003a07077210 */ /* 0x000fe20007fbe0ff */
[----:B-1----:R-:W-:Y:S01]  /*12570*/  IMAD.X R10, R61, 0x1, R24, P6 ;  /* 0x000000013d0a7824 */ /* 0x002fe200030e0618 */
[----:B-----5:R-:W5:Y:S04]  /*12580*/  LDL.LU R9, [R1+0x2fc] ;  /* 0x0002fc0001097983 */ /* 0x020f680000300800 */
[----:B------:R0:W-:Y:S04]  /*12590*/  STL [R1+0x1df0], R8 ;  /* 0x001df00801007387 */ /* 0x0001e80000100800 */
[----:B------:R1:W-:Y:S04]  /*125a0*/  STL [R1+0x1e2c], R7 ;  /* 0x001e2c0701007387 */ /* 0x0003e80000100800 */
[----:B------:R-:W-:Y:S01]  /*125b0*/  STL [R1+0x1df8], R10 ;  /* 0x001df80a01007387 */ /* 0x000fe20000100800 */
[----:B0-----:R-:W-:-:S05]  /*125c0*/  IADD3 R8, P6, R6, R3, RZ ;  /* 0x0000000306087210 */ /* 0x001fca0007fde0ff */
[----:B------:R0:W-:Y:S01]  /*125d0*/  STL [R1+0x1e34], R8 ;  /* 0x001e340801007387 */ /* 0x0001e20000100800 */
[----:B-1----:R-:W-:Y:S01]  /*125e0*/  IMAD.X R7, R4, 0x1, R23, P0 ;  /* 0x0000000104077824 */ /* 0x002fe200000e0617 */
[----:B------:R-:W-:Y:S02]  /*125f0*/  IADD3 R6, P0, R6, R58, RZ ;  /* 0x0000003a06067210 */ /* 0x000fe40007f1e0ff */
[----:B------:R-:W5:Y:S04]  /*12600*/  LDL.LU R59, [R1+0x28c] ;  /* 0x00028c00013b7983 */ /* 0x000f680000300800 */
[----:B------:R-:W-:Y:S04]  /*12610*/  STL [R1+0x1e00], R7 ;  /* 0x001e000701007387 */ /* 0x000fe80000100800 */
[----:B0-----:R-:W5:Y:S04]  /*12620*/  LDL.LU R8, [R1+0x300] ;  /* 0x0003000001087983 */ /* 0x001f680000300800 */
[----:B------:R0:W-:Y:S04]  /*12630*/  STL [R1+0x1e3c], R6 ;  /* 0x001e3c0601007387 */ /* 0x0001e80000100800 */
[----:B------:R-:W5:Y:S01]  /*12640*/  LDL.LU R60, [R1+0x294] ;  /* 0x00029400013c7983 */ /* 0x000f620000300800 */
[----:B0-----:R-:W-:Y:S01]  /*12650*/  IMAD.X R6, R4, 0x1, R24, P1 ;  /* 0x0000000104067824 */ /* 0x001fe200008e0618 */
[----:B------:R-:W-:-:S04]  /*12660*/  IADD3 R4, P1, R2, R3, RZ ;  /* 0x0000000302047210 */ /* 0x000fc80007f3e0ff */
[----:B------:R-:W-:Y:S04]  /*12670*/  STL [R1+0x1e08], R6 ;  /* 0x001e080601007387 */ /* 0x000fe80000100800 */
[----:B------:R-:W5:Y:S04]  /*12680*/  LDL.LU R7, [R1+0x304] ;  /* 0x0003040001077983 */ /* 0x000f680000300800 */
[----:B------:R0:W-:Y:S04]  /*12690*/  STL [R1+0x1e44], R4 ;  /* 0x001e440401007387 */ /* 0x0001e80000100800 */
[----:B------:R-:W5:Y:S01]  /*126a0*/  LDL.LU R61, [R1+0x298] ;  /* 0x00029800013d7983 */ /* 0x000f620000300800 */
[----:B0-----:R-:W-:Y:S01]  /*126b0*/  IMAD.X R4, R28, 0x1, R23, P2 ;  /* 0x000000011c047824 */ /* 0x001fe200010e0617 */
[----:B------:R-:W-:-:S04]  /*126c0*/  IADD3 R2, P2, R2, R58, RZ ;  /* 0x0000003a02027210 */ /* 0x000fc80007f5e0ff */
[----:B------:R0:W-:Y:S04]  /*126d0*/  STL [R1+0x1e10], R4 ;  /* 0x001e100401007387 */ /* 0x0001e80000100800 */
[----:B------:R-:W5:Y:S04]  /*126e0*/  LDL.LU R6, [R1+0x308] ;  /* 0x0003080001067983 */ /* 0x000f680000300800 */
[----:B------:R1:W-:Y:S04]  /*126f0*/  STL [R1+0x1e4c], R2 ;  /* 0x001e4c0201007387 */ /* 0x0003e80000100800 */
[----:B0-----:R-:W5:Y:S01]  /*12700*/  LDL.LU R4, [R1+0x2a0] ;  /* 0x0002a00001047983 */ /* 0x001f620000300800 */
[----:B-1----:R-:W-:Y:S01]  /*12710*/  IMAD.X R2, R28, 0x1, R24, P3 ;  /* 0x000000011c027824 */ /* 0x002fe200018e0618 */
[----:B------:R-:W-:-:S04]  /*12720*/  IADD3 R10, P3, R26, R3, RZ ;  /* 0x000000031a0a7210 */ /* 0x000fc80007f7e0ff */
[----:B------:R0:W-:Y:S04]  /*12730*/  STL [R1+0x1e18], R2 ;  /* 0x001e180201007387 */ /* 0x0001e80000100800 */
[----:B0-----:R-:W5:Y:S04]  /*12740*/  LDL.LU R2, [R1+0x30c] ;  /* 0x00030c0001027983 */ /* 0x001f680000300800 */
[----:B------:R0:W-:Y:S04]  /*12750*/  STL [R1+0x1e54], R10 ;  /* 0x001e540a01007387 */ /* 0x0001e80000100800 */
[----:B------:R-:W5:Y:S01]  /*12760*/  LDL.LU R28, [R1+0x2a8] ;  /* 0x0002a800011c7983 */ /* 0x000f620000300800 */
[----:B--2---:R-:W-:Y:S01]  /*12770*/  IMAD.X R11, R25, 0x1, R23, P4 ;  /* 0x00000001190b7824 */ /* 0x004fe200020e0617 */
[----:B0-----:R-:W-:-:S04]  /*12780*/  IADD3 R10, P4, R26, R58, RZ ;  /* 0x0000003a1a0a7210 */ /* 0x001fc80007f9e0ff */
[----:B------:R-:W-:Y:S04]  /*12790*/  STL [R1+0x1e20], R11 ;  /* 0x001e200b01007387 */ /* 0x000fe80000100800 */
[----:B------:R-:W2:Y:S04]  /*127a0*/  LDL.LU R26, [R1+0x310] ;  /* 0x00031000011a7983 */ /* 0x000ea80000300800 */
[----:B------:R0:W-:Y:S02]  /*127b0*/  STL [R1+0x1e5c], R10 ;  /* 0x001e5c0a01007387 */ /* 0x0001e40000100800 */
[----:B0-----:R-:W-:-:S05]  /*127c0*/  IMAD.X R10, R25, 0x1, R24, P5 ;  /* 0x00000001190a7824 */ /* 0x001fca00028e0618 */
[----:B------:R0:W-:Y:S01]  /*127d0*/  STL [R1+0x1e28], R10 ;  /* 0x001e280a01007387 */ /* 0x0001e20000100800 */
[-C--:B---3--:R-:W-:Y:S01]  /*127e0*/  IADD3 R12, P5, R19, R3.reuse, RZ ;  /* 0x00000003130c7210 */ /* 0x088fe20007fbe0ff */
[----:B----4-:R-:W-:Y:S01]  /*127f0*/  IMAD.X R11, R5, 0x1, R23, P6 ;  /* 0x00000001050b7824 */ /* 0x010fe200030e0617 */
[----:B0-----:R-:W-:Y:S01]  /*12800*/  IADD3 R10, P6, R19, R58, RZ ;  /* 0x0000003a130a7210 */ /* 0x001fe20007fde0ff */
[----:B------:R-:W-:Y:S02]  /*12810*/  IMAD.X R5, R5, 0x1, R24, P0 ;  /* 0x0000000105057824 */ /* 0x000fe400000e0618 */
[----:B------:R-:W-:Y:S04]  /*12820*/  STL [R1+0x1e64], R12 ;  /* 0x001e640c01007387 */ /* 0x000fe80000100800 */
[----:B------:R0:W-:Y:S04]  /*12830*/  STL [R1+0x1e30], R11 ;  /* 0x001e300b01007387 */ /* 0x0001e80000100800 */
[----:B------:R-:W3:Y:S04]  /*12840*/  LDL.LU R25, [R1+0x318] ;  /* 0x0003180001197983 */ /* 0x000ee80000300800 */
[----:B------:R-:W-:Y:S01]  /*12850*/  STL [R1+0x1e6c], R10 ;  /* 0x001e6c0a01007387 */ /* 0x000fe20000100800 */
[----:B0-----:R-:W-:-:S03]  /*12860*/  IADD3 R11, P0, R27, R3, RZ ;  /* 0x000000031b0b7210 */ /* 0x001fc60007f1e0ff */
[----:B------:R5:W-:Y:S04]  /*12870*/  STL [R1+0x1e38], R5 ;  /* 0x001e380501007387 */ /* 0x000be80000100800 */
[----:B------:R0:W-:Y:S04]  /*12880*/  STL [R1+0x1e74], R11 ;  /* 0x001e740b01007387 */ /* 0x0001e80000100800 */
[----:B------:R-:W4:Y:S01]  /*12890*/  LDL.LU R19, [R1+0x31c] ;  /* 0x00031c0001137983 */ /* 0x000f220000300800 */
[----:B-----5:R-:W-:Y:S01]  /*128a0*/  IMAD.X R5, R9, 0x1, R23, P1 ;  /* 0x0000000109057824 */ /* 0x020fe200008e0617 */
[----:B------:R-:W-:Y:S01]  /*128b0*/  IADD3 R10, P1, R27, R58, RZ ;  /* 0x0000003a1b0a7210 */ /* 0x000fe20007f3e0ff */
[----:B0-----:R-:W-:-:S03]  /*128c0*/  IMAD.X R11, R9, 0x1, R24, P2 ;  /* 0x00000001090b7824 */ /* 0x001fc600010e0618 */
[----:B------:R0:W-:Y:S04]  /*128d0*/  STL [R1+0x1e40], R5 ;  /* 0x001e400501007387 */ /* 0x0001e80000100800 */
[----:B0-----:R-:W5:Y:S04]  /*128e0*/  LDL.LU R5, [R1+0x320] ;  /* 0x0003200001057983 */ /* 0x001f680000300800 */
[----:B------:R0:W-:Y:S04]  /*128f0*/  STL [R1+0x1e7c], R10 ;  /* 0x001e7c0a01007387 */ /* 0x0001e80000100800 */
[----:B------:R-:W5:Y:S04]  /*12900*/  LDL.LU R27, [R1+0x324] ;  /* 0x00032400011b7983 */ /* 0x000f680000300800 */
[----:B------:R1:W-:Y:S01]  /*12910*/  STL [R1+0x1e48], R11 ;  /* 0x001e480b01007387 */ /* 0x0003e20000100800 */
[----:B------:R-:W-:-:S05]  /*12920*/  IADD3 R9, P2, R59, R3, RZ ;  /* 0x000000033b097210 */ /* 0x000fca0007f5e0ff */
[----:B------:R1:W-:Y:S01]  /*12930*/  STL [R1+0x1e84], R9 ;  /* 0x001e840901007387 */ /* 0x0003e20000100800 */
[----:B0-----:R-:W-:Y:S01]  /*12940*/  IMAD.X R10, R8, 0x1, R23, P3 ;  /* 0x00000001080a7824 */ /* 0x001fe200018e0617 */
[----:B-1----:R-:W-:-:S04]  /*12950*/  IADD3 R11, P3, R59, R58, RZ ;  /* 0x0000003a3b0b7210 */ /* 0x002fc80007f7e0ff */
[----:B------:R0:W-:Y:S01]  /*12960*/  STL [R1+0x1e50], R10 ;  /* 0x001e500a01007387 */ /* 0x0001e20000100800 */
[----:B------:R-:W-:-:S03]  /*12970*/  IMAD.X R9, R8, 0x1, R24, P4 ;  /* 0x0000000108097824 */ /* 0x000fc600020e0618 */
[----:B------:R-:W-:Y:S01]  /*12980*/  STL [R1+0x1e8c], R11 ;  /* 0x001e8c0b01007387 */ /* 0x000fe20000100800 */
[----:B0-----:R-:W-:-:S03]  /*12990*/  IADD3 R10, P4, R60, R3, RZ ;  /* 0x000000033c0a7210 */ /* 0x001fc60007f9e0ff */
[----:B------:R0:W-:Y:S01]  /*129a0*/  STL [R1+0x1e58], R9 ;  /* 0x001e580901007387 */ /* 0x0001e20000100800 */
[----:B------:R-:W-:-:S03]  /*129b0*/  IMAD.X R8, R7, 0x1, R23, P5 ;  /* 0x0000000107087824 */ /* 0x000fc600028e0617 */
[----:B------:R-:W-:Y:S01]  /*129c0*/  STL [R1+0x1e90], R10 ;  /* 0x001e900a01007387 */ /* 0x000fe20000100800 */
[----:B------:R-:W-:Y:S01]  /*129d0*/  IMAD.X R7, R7, 0x1, R24, P6 ;  /* 0x0000000107077824 */ /* 0x000fe200030e0618 */
[----:B0-----:R-:W-:Y:S02]  /*129e0*/  IADD3 R9, P5, R60, R58, RZ ;  /* 0x0000003a3c097210 */ /* 0x001fe40007fbe0ff */
[----:B------:R0:W-:Y:S04]  /*129f0*/  STL [R1+0x1e60], R8 ;  /* 0x001e600801007387 */ /* 0x0001e80000100800 */
[----:B------:R1:W-:Y:S01]  /*12a00*/  STL [R1+0x1e94], R9 ;  /* 0x001e940901007387 */ /* 0x0003e20000100800 */
[----:B0-----:R-:W-:-:S03]  /*12a10*/  IADD3 R8, P6, R61, R3, RZ ;  /* 0x000000033d087210 */ /* 0x001fc60007fde0ff */
[----:B------:R0:W-:Y:S04]  /*12a20*/  STL [R1+0x1e68], R7 ;  /* 0x001e680701007387 */ /* 0x0001e80000100800 */
[----:B------:R0:W-:Y:S01]  /*12a30*/  STL [R1+0x1e98], R8 ;  /* 0x001e980801007387 */ /* 0x0001e20000100800 */
[----:B-1----:R-:W-:Y:S01]  /*12a40*/  IMAD.X R9, R6, 0x1, R23, P0 ;  /* 0x0000000106097824 */ /* 0x002fe200000e0617 */
[----:B0-----:R-:W-:-:S04]  /*12a50*/  IADD3 R7, P0, R61, R58, RZ ;  /* 0x0000003a3d077210 */ /* 0x001fc80007f1e0ff */
[----:B------:R-:W-:Y:S01]  /*12a60*/  STL [R1+0x1e70], R9 ;  /* 0x001e700901007387 */ /* 0x000fe20000100800 */
[--C-:B------:R-:W-:Y:S01]  /*12a70*/  IMAD.X R8, R6, 0x1, R24.reuse, P1 ;  /* 0x0000000106087824 */ /* 0x100fe200008e0618 */
[----:B------:R-:W-:Y:S02]  /*12a80*/  IADD3 R6, P1, R4, R3, RZ ;  /* 0x0000000304067210 */ /* 0x000fe40007f3e0ff */
[----:B------:R0:W-:Y:S04]  /*12a90*/  STL [R1+0x1e9c], R7 ;  /* 0x001e9c0701007387 */ /* 0x0001e80000100800 */
[----:B------:R-:W-:Y:S04]  /*12aa0*/  STL [R1+0x1e78], R8 ;  /* 0x001e780801007387 */ /* 0x000fe80000100800 */
[----:B------:R1:W-:Y:S01]  /*12ab0*/  STL [R1+0x1ea0], R6 ;  /* 0x001ea00601007387 */ /* 0x0003e20000100800 */
[----:B0-----:R-:W-:Y:S01]  /*12ac0*/  IMAD.X R7, R2, 0x1, R23, P2 ;  /* 0x0000000102077824 */ /* 0x001fe200010e0617 */
[----:B------:R-:W-:Y:S01]  /*12ad0*/  IADD3 R4, P2, R4, R58, RZ ;  /* 0x0000003a04047210 */ /* 0x000fe20007f5e0ff */
[----:B-1----:R-:W-:-:S03]  /*12ae0*/  IMAD.X R6, R2, 0x1, R24, P3 ;  /* 0x0000000102067824 */ /* 0x002fc600018e0618 */
[----:B------:R-:W-:Y:S01]  /*12af0*/  STL [R1+0x1e80], R7 ;  /* 0x001e800701007387 */ /* 0x000fe20000100800 */
[----:B------:R-:W-:-:S03]  /*12b00*/  IADD3 R2, P3, R28, R3, RZ ;  /* 0x000000031c027210 */ /* 0x000fc60007f7e0ff */
[----:B------:R2:W-:Y:S04]  /*12b10*/  STL [R1+0x1ea4], R4 ;  /* 0x001ea40401007387 */ /* 0x0005e80000100800 */
[----:B------:R0:W-:Y:S04]  /*12b20*/  STL [R1+0x1e88], R6 ;  /* 0x001e880601007387 */ /* 0x0001e80000100800 */
[----:B------:R-:W-:Y:S01]  /*12b30*/  STL [R1+0x1920], R2 ;  /* 0x0019200201007387 */ /* 0x000fe20000100800 */
[----:B--2---:R-:W-:Y:S01]  /*12b40*/  IMAD.X R4, R26, 0x1, R23, P4 ;  /* 0x000000011a047824 */ /* 0x004fe200020e0617 */
[----:B------:R-:W-:Y:S01]  /*12b50*/  IADD3 R3, P4, R28, R58, RZ ;  /* 0x0000003a1c037210 */ /* 0x000fe20007f9e0ff */
[----:B0-----:R-:W-:-:S03]  /*12b60*/  IMAD.X R6, R26, 0x1, R24, P5 ;  /* 0x000000011a067824 */ /* 0x001fc600028e0618 */
[----:B------:R0:W-:Y:S04]  /*12b70*/  STL [R1+0x191c], R4 ;  /* 0x00191c0401007387 */ /* 0x0001e80000100800 */
[----:B------:R1:W-:Y:S04]  /*12b80*/  STL [R1+0x1918], R3 ;  /* 0x0019180301007387 */ /* 0x0003e80000100800 */
[----:B------:R-:W-:Y:S01]  /*12b90*/  STL [R1+0x1904], R6 ;  /* 0x0019040601007387 */ /* 0x000fe20000100800 */
[C---:B0-----:R-:W-:Y:S02]  /*12ba0*/  IMAD.X R4, R0.reuse, 0x1, R23, P6 ;  /* 0x0000000100047824 */ /* 0x041fe400030e0617 */
[----:B-1----:R-:W-:-:S02]  /*12bb0*/  IMAD.X R3, R0, 0x1, R24, P0 ;  /* 0x0000000100037824 */ /* 0x002fc400000e0618 */
[----:B------:R-:W2:Y:S01]  /*12bc0*/  LDL.LU R0, [R1+0x22b0] ;  /* 0x0022b00001007983 */ /* 0x000ea20000300800 */
[----:B------:R-:W-:-:S03]  /*12bd0*/  SHF.R.S32.HI R2, RZ, 0x1f, R28 ;  /* 0x0000001fff027819 */ /* 0x000fc6000001141c */
[----:B------:R-:W-:Y:S04]  /*12be0*/  STL [R1+0x1908], R4 ;  /* 0x0019080401007387 */ /* 0x000fe80000100800 */
[----:B------:R0:W-:Y:S02]  /*12bf0*/  STL [R1+0x190c], R3 ;  /* 0x00190c0301007387 */ /* 0x0001e40000100800 */
[--C-:B0-----:R-:W-:Y:S02]  /*12c00*/  IMAD.X R3, R2, 0x1, R23.reuse, P3 ;  /* 0x0000000102037824 */ /* 0x101fe400018e0617 */
[C---:B---3--:R-:W-:Y:S02]  /*12c10*/  IMAD.X R6, R25.reuse, 0x1, R23, P1 ;  /* 0x0000000119067824 */ /* 0x048fe400008e0617 */
[----:B------:R-:W-:-:S02]  /*12c20*/  IMAD.X R4, R25, 0x1, R24, P2 ;  /* 0x0000000119047824 */ /* 0x000fc400010e0618 */
[----:B------:R-:W-:Y:S01]  /*12c30*/  IMAD.X R2, R2, 0x1, R24, P4 ;  /* 0x0000000102027824 */ /* 0x000fe200020e0618 */
[----:B------:R4:W-:Y:S04]  /*12c40*/  STL [R1+0x1910], R6 ;  /* 0x0019100601007387 */ /* 0x0009e80000100800 */
[----:B------:R-:W-:Y:S04]  /*12c50*/  STL [R1+0x1914], R4 ;  /* 0x0019140401007387 */ /* 0x000fe80000100800 */
[----:B------:R-:W-:Y:S01]  /*12c60*/  STL [R1+0x1900], R3 ;  /* 0x0019000301007387 */ /* 0x000fe20000100800 */
[----:B----4-:R-:W-:-:S03]  /*12c70*/  IADD3 R6, P0, R19, UR6, RZ ;  /* 0x0000000613067c10 */ /* 0x010fc6000ff1e0ff */
[----:B------:R0:W-:Y:S04]  /*12c80*/  STL [R1+0x111c], R2 ;  /* 0x00111c0201007387 */ /* 0x0001e80000100800 */
[----:B------:R-:W-:Y:S01]  /*12c90*/  STL [R1+0xf34], R6 ;  /* 0x000f340601007387 */ /* 0x000fe20000100800 */
[----:B0-----:R-:W-:Y:S01]  /*12ca0*/  LEA.HI.X.SX32 R2, R19, UR7, 0x1, P0 ;  /* 0x0000000713027c11 */ /* 0x001fe200080f0eff */
[----:B------:R-:W-:Y:S01]  /*12cb0*/  USHF.R.S32.HI UR38, URZ, 0x1f, UR49 ;  /* 0x0000001f3f267899 */ /* 0x000fe20008011431 */
[----:B------:R-:W0:Y:S01]  /*12cc0*/  LDC R19, c[0x0][0x230] ;  /* 0x00008c00ff137b82 */ /* 0x000e220000000800 */
[----:B-----5:R-:W-:-:S04]  /*12cd0*/  IADD3 R7, P1, R5, UR6, RZ ;  /* 0x0000000605077c10 */ /* 0x020fc8000ff3e0ff */
[----:B------:R-:W-:Y:S02]  /*12ce0*/  LEA.HI.X.SX32 R3, R5, UR7, 0x1, P1 ;  /* 0x0000000705037c11 */ /* 0x000fe400088f0eff */
[C---:B------:R-:W-:Y:S01]  /*12cf0*/  IADD3 R8, P2, R27.reuse, UR6, RZ ;  /* 0x000000061b087c10 */ /* 0x040fe2000ff5e0ff */
[----:B------:R-:W-:Y:S03]  /*12d00*/  STL [R1+0xf3c], R7 ;  /* 0x000f3c0701007387 */ /* 0x000fe60000100800 */
[----:B------:R-:W-:Y:S01]  /*12d10*/  LEA.HI.X.SX32 R4, R27, UR7, 0x1, P2 ;  /* 0x000000071b047c11 */ /* 0x000fe200090f0eff */
[----:B------:R-:W-:Y:S01]  /*12d20*/  STL [R1+0xf44], R8 ;  /* 0x000f440801007387 */ /* 0x000fe20000100800 */
[----:B--2---:R-:W-:Y:S02]  /*12d30*/  IADD3 R9, P3, R0, UR6, RZ ;  /* 0x0000000600097c10 */ /* 0x004fe4000ff7e0ff */
[----:B------:R-:W-:Y:S01]  /*12d40*/  IADD3 R12, P1, R8, UR49, RZ ;  /* 0x00000031080c7c10 */ /* 0x000fe2000ff3e0ff */
[----:B------:R-:W1:Y:S01]  /*12d50*/  S2R R27, SR_TID.X ;  /* 0x00000000001b7919 */ /* 0x000e620000002100 */
[----:B------:R-:W-:Y:S01]  /*12d60*/  LEA.HI.X.SX32 R5, R0, UR7, 0x1, P3 ;  /* 0x0000000700057c11 */ /* 0x000fe200098f0eff */
[----:B0-----:R-:W-:Y:S01]  /*12d70*/  VIADD R19, R19, 0x3f ;  /* 0x0000003f13137836 */ /* 0x001fe20000000000 */
[----:B------:R-:W-:Y:S01]  /*12d80*/  IADD3 R11, P0, R9, UR49, RZ ;  /* 0x00000031090b7c10 */ /* 0x000fe2000ff1e0ff */
[----:B------:R-:W-:Y:S01]  /*12d90*/  STL [R1+0xf4c], R9 ;  /* 0x000f4c0901007387 */ /* 0x000fe20000100800 */
[----:B------:R-:W-:Y:S01]  /*12da0*/  IADD3 R10, P2, R7, UR49, RZ ;  /* 0x00000031070a7c10 */ /* 0x000fe2000ff5e0ff */
[----:B------:R-:W-:-:S02]  /*12db0*/  UIMAD UR5, UR5, 0xe, URZ ;  /* 0x0000000e050578a4 */ /* 0x000fc4000f8e023f */
[----:B------:R-:W2:Y:S01]  /*12dc0*/  LDL.LU R0, [R1+0x22ac] ;  /* 0x0022ac0001007983 */ /* 0x000ea20000300800 */
[----:B------:R-:W-:Y:S01]  /*12dd0*/  ULDC UR6, c[0x0][0x238] ;  /* 0x00008e0000067ab9 */ /* 0x000fe20000000800 */
[----:B------:R-:W-:Y:S02]  /*12de0*/  ULDC UR7, c[0x0][0x238] ;  /* 0x00008e0000077ab9 */ /* 0x000fe40000000800 */
[----:B------:R-:W-:Y:S04]  /*12df0*/  STL [R1+0xf30], R2 ;  /* 0x000f300201007387 */ /* 0x000fe80000100800 */
[----:B------:R-:W-:Y:S04]  /*12e00*/  STL [R1+0xf38], R3 ;  /* 0x000f380301007387 */ /* 0x000fe80000100800 */
[----:B------:R-:W-:Y:S04]  /*12e10*/  STL [R1+0xf40], R4 ;  /* 0x000f400401007387 */ /* 0x000fe80000100800 */
[----:B------:R-:W-:Y:S04]  /*12e20*/  STL [R1+0xf48], R5 ;  /* 0x000f480501007387 */ /* 0x000fe80000100800 */
        /* <DEDUP_REMOVED lines=479> */
[----:B------:R0:W-:Y:S04]  /*14c20*/  STL [R1+0x1124], R11 ;  /* 0x0011240b01007387 */ /* 0x0001e80000100800 */
[----:B------:R3:W-:Y:S04]  /*14c30*/  STL [R1+0x112c], R12 ;  /* 0x00112c0c01007387 */ /* 0x0007e80000100800 */
[----:B------:R4:W-:Y:S01]  /*14c40*/  STL [R1+0x1134], R10 ;  /* 0x0011340a01007387 */ /* 0x0009e20000100800 */
[----:B0-----:R-:W-:-:S02]  /*14c50*/  IADD3 R11, P3, R6, UR49, RZ ;  /* 0x00000031060b7c10 */ /* 0x001fc4000ff7e0ff */
[----:B---3--:R-:W-:-:S03]  /*14c60*/  IADD3.X R12, R4, UR38, RZ, P1, !PT ;  /* 0x00000026040c7c10 */ /* 0x008fc60008ffe4ff */
[----:B------:R0:W-:Y:S01]  /*14c70*/  STL [R1+0x113c], R11 ;  /* 0x00113c0b01007387 */ /* 0x0001e20000100800 */
[----:B----4-:R-:W-:-:S05]  /*14c80*/  IADD3.X R10, R5, UR38, RZ, P0, !PT ;  /* 0x00000026050a7c10 */ /* 0x010fca00087fe4ff */
[----:B------:R3:W-:Y:S01]  /*14c90*/  STL [R1+0x1120], R10 ;  /* 0x0011200a01007387 */ /* 0x0007e20000100800 */
[----:B0-----:R-:W-:-:S03]  /*14ca0*/  IADD3.X R11, R3, UR38, RZ, P2, !PT ;  /* 0x00000026030b7c10 */ /* 0x001fc600097fe4ff */
[----:B------:R0:W-:Y:S01]  /*14cb0*/  STL [R1+0x1128], R12 ;  /* 0x0011280c01007387 */ /* 0x0001e20000100800 */
[----:B---3--:R-:W-:-:S03]  /*14cc0*/  IADD3.X R10, R2, UR38, RZ, P3, !PT ;  /* 0x00000026020a7c10 */ /* 0x008fc60009ffe4ff */
[----:B------:R3:W-:Y:S01]  /*14cd0*/  STL [R1+0x1130], R11 ;  /* 0x0011300b01007387 */ /* 0x0007e20000100800 */
[----:B------:R-:W-:Y:S02]  /*14ce0*/  USHF.R.S32.HI UR38, URZ, 0x1f, UR50 ;  /* 0x0000001f3f267899 */ /* 0x000fe40008011432 */
[----:B0-----:R-:W-:Y:S01]  /*14cf0*/  IADD3 R12, P1, R8, UR50, RZ ;  /* 0x00000032080c7c10 */ /* 0x001fe2000ff3e0ff */
[----:B------:R0:W-:Y:S01]  /*14d00*/  STL [R1+0x1138], R10 ;  /* 0x0011380a01007387 */ /* 0x0001e20000100800 */
[----:B---3--:R-:W-:Y:S02]  /*14d10*/  IADD3 R11, P0, R9, UR50, RZ ;  /* 0x00000032090b7c10 */ /* 0x008fe4000ff1e0ff */
[----:B0-----:R-:W-:-:S03]  /*14d20*/  IADD3 R10, P2, R7, UR50, RZ ;  /* 0x00000032070a7c10 */ /* 0x001fc6000ff5e0ff */
[----:B------:R0:W-:Y:S04]  /*14d30*/  STL [R1+0x1144], R11 ;  /* 0x0011440b01007387 */ /* 0x0001e80000100800 */
[----:B------:R3:W-:Y:S04]  /*14d40*/  STL [R1+0x114c], R12 ;  /* 0x00114c0c01007387 */ /* 0x0007e80000100800 */
[----:B------:R4:W-:Y:S01]  /*14d50*/  STL [R1+0x1154], R10 ;  /* 0x0011540a01007387 */ /* 0x0009e20000100800 */
[----:B0-----:R-:W-:Y:S02]  /*14d60*/  IADD3 R11, P3, R6, UR50, RZ ;  /* 0x00000032060b7c10 */ /* 0x001fe4000ff7e0ff */
        /* <DEDUP_REMOVED lines=187> */
[----:B---3--:R-:W-:-:S02]  /*15920*/  IADD3.X R12, R4, UR38, RZ, P1, !PT ;  /* 0x00000026040c7c10 */ /* 0x008fc40008ffe4ff */
[----:B----4-:R-:W-:Y:S01]  /*15930*/  IADD3.X R10, R5, UR38, RZ, P0, !PT ;  /* 0x00000026050a7c10 */ /* 0x010fe200087fe4ff */
[----:B------:R0:W-:Y:S04]  /*15940*/  STL [R1+0x12bc], R11 ;  /* 0x0012bc0b01007387 */ /* 0x0001e80000100800 */
[----:B------:R3:W-:Y:S01]  /*15950*/  STL [R1+0x12a0], R10 ;  /* 0x0012a00a01007387 */ /* 0x0007e20000100800 */
[----:B0-----:R-:W-:-:S03]  /*15960*/  IADD3.X R11, R3, UR38, RZ, P2, !PT ;  /* 0x00000026030b7c10 */ /* 0x001fc600097fe4ff */
[----:B------:R-:W-:Y:S01]  /*15970*/  STL [R1+0x12a8], R12 ;  /* 0x0012a80c01007387 */ /* 0x000fe20000100800 */
[----:B---3--:R-:W-:-:S03]  /*15980*/  IADD3.X R10, R2, UR38, RZ, P3, !PT ;  /* 0x00000026020a7c10 */ /* 0x008fc60009ffe4ff */
[----:B------:R-:W-:Y:S04]  /*15990*/  STL [R1+0x12b0], R11 ;  /* 0x0012b00b01007387 */ /* 0x000fe80000100800 */
[----:B------:R0:W-:Y:S04]  /*159a0*/  STL [R1+0x12b8], R10 ;  /* 0x0012b80a01007387 */ /* 0x0001e80000100800 */
        /* <DEDUP_REMOVED lines=9> */
[----:B------:R-:W-:Y:S01]  /*15a40*/  STL [R1+0x5c], RZ ;  /* 0x00005cff01007387 */ /* 0x000fe20000100800 */
[----:B0-----:R-:W-:-:S03]  /*15a50*/  IADD3 R10, P0, R9, UR19, RZ ;  /* 0x00000013090a7c10 */ /* 0x001fc6000ff1e0ff */
[----:B------:R-:W-:Y:S04]  /*15a60*/  STL [R1+0x30], RZ ;  /* 0x000030ff01007387 */ /* 0x000fe80000100800 */
[----:B------:R-:W-:Y:S04]  /*15a70*/  STL [R1+0x34], RZ ;  /* 0x000034ff01007387 */ /* 0x000fe80000100800 */
[----:B------:R-:W-:Y:S04]  /*15a80*/  STL [R1+0x38], RZ ;  /* 0x000038ff01007387 */ /* 0x000fe80000100800 */
[----:B------:R-:W-:Y:S04]  /*15a90*/  STL [R1+0x3c], RZ ;  /* 0x00003cff01007387 */ /* 0x000fe80000100800 */
[----:B------:R-:W-:Y:S04]  /*15aa0*/  STL [R1+0x10], RZ ;  /* 0x000010ff01007387 */ /* 0x000fe80000100800 */
[----:B------:R-:W-:Y:S01]  /*15ab0*/  STL [R1+0x14], RZ ;  /* 0x000014ff01007387 */ /* 0x000fe20000100800 */
[----:B------:R-:W-:-:S03]  /*15ac0*/  IADD3 R12, P1, R8, UR19, RZ ;  /* 0x00000013080c7c10 */ /* 0x000fc6000ff3e0ff */
[----:B------:R-:W-:Y:S01]  /*15ad0*/  STL [R1+0x18], RZ ;  /* 0x000018ff01007387 */ /* 0x000fe20000100800 */
[----:B------:R-:W-:-:S03]  /*15ae0*/  IADD3 R11, P2, R7, UR19, RZ ;  /* 0x00000013070b7c10 */ /* 0x000fc6000ff5e0ff */
[----:B------:R-:W-:Y:S04]  /*15af0*/  STL [R1+0x1c], RZ ;  /* 0x00001cff01007387 */ /* 0x000fe80000100800 */
[----:B------:R0:W-:Y:S04]  /*15b00*/  STL [R1+0x12c4], R10 ;  /* 0x0012c40a01007387 */ /* 0x0001e80000100800 */
[----:B------:R-:W-:Y:S01]  /*15b10*/  STL [R1+0x12cc], R12 ;  /* 0x0012cc0c01007387 */ /* 0x000fe20000100800 */
[----:B0-----:R-:W-:Y:S01]  /*15b20*/  IADD3 R10, P3, R6, UR19, RZ ;  /* 0x00000013060a7c10 */ /* 0x001fe2000ff7e0ff */
[----:B------:R-:W-:-:S02]  /*15b30*/  USHF.R.S32.HI UR19, URZ, 0x1f, UR19 ;  /* 0x0000001f3f137899 */ /* 0x000fc40008011413 */
[----:B------:R0:W-:Y:S04]  /*15b40*/  STL [R1+0x12d4], R11 ;  /* 0x0012d40b01007387 */ /* 0x0001e80000100800 */
[----:B------:R-:W-:Y:S01]  /*15b50*/  STL [R1+0x12dc], R10 ;  /* 0x0012dc0a01007387 */ /* 0x000fe20000100800 */
[----:B------:R-:W-:Y:S02]  /*15b60*/  IADD3.X R13, R4, UR19, RZ, P1, !PT ;  /* 0x00000013040d7c10 */ /* 0x000fe40008ffe4ff */
[----:B0-----:R-:W-:Y:S02]  /*15b70*/  IADD3.X R11, R5, UR19, RZ, P0, !PT ;  /* 0x00000013050b7c10 */ /* 0x001fe400087fe4ff */
[----:B------:R-:W-:-:S03]  /*15b80*/  IADD3.X R12, R3, UR19, RZ, P2, !PT ;  /* 0x00000013030c7c10 */ /* 0x000fc600097fe4ff */
[----:B------:R0:W-:Y:S04]  /*15b90*/  STL [R1+0x12c0], R11 ;  /* 0x0012c00b01007387 */ /* 0x0001e80000100800 */
[----:B------:R3:W-:Y:S01]  /*15ba0*/  STL [R1+0x12c8], R13 ;  /* 0x0012c80d01007387 */ /* 0x0007e20000100800 */
[----:B0-----:R-:W-:-:S03]  /*15bb0*/  IADD3.X R11, R2, UR19, RZ, P3, !PT ;  /* 0x00000013020b7c10 */ /* 0x001fc60009ffe4ff */
[----:B------:R0:W-:Y:S01]  /*15bc0*/  STL [R1+0x12d0], R12 ;  /* 0x0012d00c01007387 */ /* 0x0001e20000100800 */
[----:B------:R-:W-:Y:S02]  /*15bd0*/  USHF.R.S32.HI UR19, URZ, 0x1f, UR43 ;  /* 0x0000001f3f137899 */ /* 0x000fe4000801142b */
[----:B---3--:R-:W-:Y:S01]  /*15be0*/  IADD3 R13, P1, R8, UR43, RZ ;  /* 0x0000002b080d7c10 */ /* 0x008fe2000ff3e0ff */
[----:B------:R3:W-:Y:S01]  /*15bf0*/  STL [R1+0x12d8], R11 ;  /* 0x0012d80b01007387 */ /* 0x0007e20000100800 */
[----:B0-----:R-:W-:Y:S02]  /*15c00*/  IADD3 R12, P0, R9, UR43, RZ ;  /* 0x0000002b090c7c10 */ /* 0x001fe4000ff1e0ff */
[----:B---3--:R-:W-:-:S03]  /*15c10*/  IADD3 R11, P2, R7, UR43, RZ ;  /* 0x0000002b070b7c10 */ /* 0x008fc6000ff5e0ff */
        /* <DEDUP_REMOVED lines=88> */
[----:B0-----:R-:W-:Y:S01]  /*161a0*/  IADD3 R12, P3, R6, UR48, RZ ;  /* 0x00000030060c7c10 */ /* 0x001fe2000ff7e0ff */
[----:B------:R-:W-:Y:S01]  /*161b0*/  UIMAD UR49, UR20, 0x2b, URZ ;  /* 0x0000002b143178a4 */ /* 0x000fe2000f8e023f */
        /* <DEDUP_REMOVED lines=197> */
[----:B------:R-:W-:Y:S01]  /*16e10*/  USHF.L.U32 UR60, UR20, 0x5, URZ ;  /* 0x00000005143c7899 */ /* 0x000fe2000800063f */
        /* <DEDUP_REMOVED lines=35> */
[----:B------:R-:W-:-:S02]  /*17050*/  USHF.L.U32 UR38, UR20, 0x6, URZ ;  /* 0x0000000614267899 */ /* 0x000fc4000800063f */
[----:B------:R-:W-:Y:S01]  /*17060*/  UIMAD UR20, UR20, 0x1e, URZ ;  /* 0x0000001e141478a4 */ /* 0x000fe2000f8e023f */
[----:B---3--:R-:W-:Y:S01]  /*17070*/  IADD3.X R13, R4, UR44, RZ, P1, !PT ;  /* 0x0000002c040d7c10 */ /* 0x008fe20008ffe4ff */
        /* <DEDUP_REMOVED lines=52> */
[----:B----4-:R-:W-:Y:S02]  /*173c0*/  IADD3.X R11, R5, UR53, RZ, P0, !PT ;  /* 0x00000035050b7c10 */ /* 0x010fe400087fe4ff */
[----:B-1----:R-:W-:-:S03]  /*173d0*/  LOP3.LUT R27, R27, 0x1f, RZ, 0xc0, !PT ;  /* 0x0000001f1b1b7812 */ /* 0x002fc600078ec0ff */
[----:B------:R1:W-:Y:S01]  /*173e0*/  STL [R1+0x1580], R11 ;  /* 0x0015800b01007387 */ /* 0x0003e20000100800 */
[----:B0-----:R-:W-:-:S03]  /*173f0*/  IADD3.X R12, R3, UR53, RZ, P2, !PT ;  /* 0x00000035030c7c10 */ /* 0x001fc600097fe4ff */
[----:B------:R0:W-:Y:S01]  /*17400*/  STL [R1+0x1588], R13 ;  /* 0x0015880d01007387 */ /* 0x0001e20000100800 */
[----:B-1----:R-:W-:-:S03]  /*17410*/  IADD3.X R11, R2, UR53, RZ, P3, !PT ;  /* 0x00000035020b7c10 */ /* 0x002fc60009ffe4ff */
[----:B------:R1:W-:Y:S01]  /*17420*/  STL [R1+0x1590], R12 ;  /* 0x0015900c01007387 */ /* 0x0003e20000100800 */
[----:B------:R-:W-:Y:S01]  /*17430*/  LOP3.LUT R61, R27, 0x10, RZ, 0x3c, !PT ;  /* 0x000000101b3d7812 */ /* 0x000fe200078e3cff */
[----:B------:R-:W-:Y:S02]  /*17440*/  USHF.R.S32.HI UR43, URZ, 0x1f, UR23 ;  /* 0x0000001f3f2b7899 */ /* 0x000fe40008011417 */
[----:B0-----:R-:W-:Y:S01]  /*17450*/  IADD3 R13, P1, R8, UR23, RZ ;  /* 0x00000017080d7c10 */ /* 0x001fe2000ff3e0ff */
[----:B------:R0:W-:Y:S01]  /*17460*/  STL [R1+0x1598], R11 ;  /* 0x0015980b01007387 */ /* 0x0001e20000100800 */
[----:B------:R-:W3:Y:S01]  /*17470*/  LDC R27, c[0x0][0x23c] ;  /* 0x00008f00ff1b7b82 */ /* 0x000ee20000000800 */
[----:B-1----:R-:W-:Y:S02]  /*17480*/  IADD3 R12, P0, R9, UR23, RZ ;  /* 0x00000017090c7c10 */ /* 0x002fe4000ff1e0ff */
[----:B0-----:R-:W-:-:S03]  /*17490*/  IADD3 R11, P2, R7, UR23, RZ ;  /* 0x00000017070b7c10 */ /* 0x001fc6000ff5e0ff */
[----:B------:R0:W-:Y:S04]  /*174a0*/  STL [R1+0x15a4], R12 ;  /* 0x0015a40c01007387 */ /* 0x0001e80000100800 */
[----:B------:R1:W-:Y:S04]  /*174b0*/  STL [R1+0x15ac], R13 ;  /* 0x0015ac0d01007387 */ /* 0x0003e80000100800 */
[----:B------:R4:W-:Y:S01]  /*174c0*/  STL [R1+0x15b4], R11 ;  /* 0x0015b40b01007387 */ /* 0x0009e20000100800 */
[----:B0-----:R-:W-:Y:S02]  /*174d0*/  IADD3 R12, P3, R6, UR23, RZ ;  /* 0x00000017060c7c10 */ /* 0x001fe4000ff7e0ff */
[----:B-1----:R-:W-:-:S02]  /*174e0*/  IADD3.X R13, R4, UR43, RZ, P1, !PT ;  /* 0x0000002b040d7c10 */ /* 0x002fc40008ffe4ff */
[----:B----4-:R-:W-:Y:S01]  /*174f0*/  IADD3.X R11, R5, UR43, RZ, P0, !PT ;  /* 0x0000002b050b7c10 */ /* 0x010fe200087fe4ff */
[----:B------:R0:W-:Y:S04]  /*17500*/  STL [R1+0x15bc], R12 ;  /* 0x0015bc0c01007387 */ /* 0x0001e80000100800 */
[----:B------:R1:W-:Y:S01]  /*17510*/  STL [R1+0x15a0], R11 ;  /* 0x0015a00b01007387 */ /* 0x0003e20000100800 */
[----:B0-----:R-:W-:-:S03]  /*17520*/  IADD3.X R12, R3, UR43, RZ, P2, !PT ;  /* 0x0000002b030c7c10 */ /* 0x001fc600097fe4ff */
[----:B------:R-:W-:Y:S01]  /*17530*/  STL [R1+0x15a8], R13 ;  /* 0x0015a80d01007387 */ /* 0x000fe20000100800 */
[----:B-1----:R-:W-:-:S03]  /*17540*/  IADD3.X R11, R2, UR43, RZ, P3, !PT ;  /* 0x0000002b020b7c10 */ /* 0x002fc60009ffe4ff */
[----:B------:R0:W-:Y:S04]  /*17550*/  STL [R1+0x15b0], R12 ;  /* 0x0015b00c01007387 */ /* 0x0001e80000100800 */
[----:B------:R1:W-:Y:S01]  /*17560*/  STL [R1+0x15b8], R11 ;  /* 0x0015b80b01007387 */ /* 0x0003e20000100800 */
[----:B0-----:R-:W-:Y:S02]  /*17570*/  IADD3 R12, P0, R9, UR24, RZ ;  /* 0x00000018090c7c10 */ /* 0x001fe4000ff1e0ff */
[----:B-1----:R-:W-:-:S03]  /*17580*/  IADD3 R11, P1, R8, UR24, RZ ;  /* 0x00000018080b7c10 */ /* 0x002fc6000ff3e0ff */
[----:B------:R0:W-:Y:S01]  /*17590*/  STL [R1+0x15c4], R12 ;  /* 0x0015c40c01007387 */ /* 0x0001e20000100800 */
[----:B------:R-:W-:Y:S01]  /*175a0*/  USHF.R.S32.HI UR54, URZ, 0x1f, UR24 ;  /* 0x0000001f3f367899 */ /* 0x000fe20008011418 */
[----:B---3--:R-:W-:Y:S02]  /*175b0*/  IMAD.SHL.U32 R10, R27, 0x40, RZ ;  /* 0x000000401b0a7824 */ /* 0x008fe400078e00ff */
[----:B------:R1:W-:Y:S01]  /*175c0*/  STL [R1+0x15cc], R11 ;  /* 0x0015cc0b01007387 */ /* 0x0003e20000100800 */
[----:B------:R-:W-:Y:S02]  /*175d0*/  SHF.R.S32.HI R27, RZ, 0x1f, R19 ;  /* 0x0000001fff1b7819 */ /* 0x000fe40000011413 */
[----:B0-----:R-:W-:Y:S02]  /*175e0*/  IADD3 R12, P2, R7, UR24, RZ ;  /* 0x00000018070c7c10 */ /* 0x001fe4000ff5e0ff */
[----:B-1----:R-:W-:-:S03]  /*175f0*/  IADD3 R11, P3, R6, UR24, RZ ;  /* 0x00000018060b7c10 */ /* 0x002fc6000ff7e0ff */
[----:B------:R0:W-:Y:S01]  /*17600*/  STL [R1+0x15d4], R12 ;  /* 0x0015d40c01007387 */ /* 0x0001e20000100800 */
[----:B------:R-:W-:-:S03]  /*17610*/  LEA.HI R27, R27, R19, RZ, 0x6 ;  /* 0x000000131b1b7211 */ /* 0x000fc600078f30ff */
[----:B------:R1:W-:Y:S01]  /*17620*/  STL [R1+0x15dc], R11 ;  /* 0x0015dc0b01007387 */ /* 0x0003e20000100800 */
[----:B------:R-:W-:Y:S02]  /*17630*/  IADD3.X R13, R4, UR54, RZ, P1, !PT ;  /* 0x00000036040d7c10 */ /* 0x000fe40008ffe4ff */
[----:B0-----:R-:W-:Y:S02]  /*17640*/  SHF.R.S32.HI R12, RZ, 0x6, R27 ;  /* 0x00000006ff0c7819 */ /* 0x001fe4000001141b */
[----:B-1----:R-:W-:Y:S02]  /*17650*/  IADD3.X R11, R5, UR54, RZ, P0, !PT ;  /* 0x00000036050b7c10 */ /* 0x002fe400087fe4ff */
[----:B------:R-:W-:-:S03]  /*17660*/  IADD3.X R12, R3, UR54, RZ, P2, !PT ;  /* 0x00000036030c7c10 */ /* 0x000fc600097fe4ff */
[----:B------:R0:W-:Y:S01]  /*17670*/  STL [R1+0x15c0], R11 ;  /* 0x0015c00b01007387 */ /* 0x0001e20000100800 */
[----:B------:R-:W-:-:S03]  /*17680*/  SHF.R.S32.HI R60, RZ, 0x1f, R10 ;  /* 0x0000001fff3c7819 */ /* 0x000fc6000001140a */
[----:B------:R-:W-:Y:S01]  /*17690*/  STL [R1+0x15c8], R13 ;  /* 0x0015c80d01007387 */ /* 0x000fe20000100800 */
[----:B0-----:R-:W-:-:S03]  /*176a0*/  IADD3.X R11, R2, UR54, RZ, P3, !PT ;  /* 0x00000036020b7c10 */ /* 0x001fc60009ffe4ff */
[----:B------:R0:W-:Y:S01]  /*176b0*/  STL [R1+0x15d0], R12 ;  /* 0x0015d00c01007387 */ /* 0x0001e20000100800 */
[----:B--2---:R-:W-:-:S03]  /*176c0*/  LOP3.LUT R10, R0, 0x60, RZ, 0x3c, !PT ;  /* 0x00000060000a7812 */ /* 0x004fc600078e3cff */
[----:B------:R1:W-:Y:S01]  /*176d0*/  STL [R1+0x15d8], R11 ;  /* 0x0015d80b01007387 */ /* 0x0003e20000100800 */
[----:B------:R-:W-:Y:S02]  /*176e0*/  IADD3 R10, P0, R7, UR25, RZ ;  /* 0x00000019070a7c10 */ /* 0x000fe4000ff1e0ff */
[C---:B0-----:R-:W-:Y:S02]  /*176f0*/  LOP3.LUT R12, R0.reuse, 0x20, RZ, 0x3c, !PT ;  /* 0x00000020000c7812 */ /* 0x041fe400078e3cff */
[----:B------:R-:W-:Y:S02]  /*17700*/  IADD3 R12, P2, R9, UR25, RZ ;  /* 0x00000019090c7c10 */ /* 0x000fe4000ff5e0ff */
[----:B-1----:R-:W-:Y:S02]  /*17710*/  LOP3.LUT R11, R0, 0x40, RZ, 0x3c, !PT ;  /* 0x00000040000b7812 */ /* 0x002fe400078e3cff */
[----:B------:R-:W-:Y:S01]  /*17720*/  IADD3 R11, P1, R8, UR25, RZ ;  /* 0x00000019080b7c10 */ /* 0x000fe2000ff3e0ff */
[----:B------:R0:W-:Y:S01]  /*17730*/  STL [R1+0x15e4], R12 ;  /* 0x0015e40c01007387 */ /* 0x0001e20000100800 */
[----:B------:R-:W-:-:S03]  /*17740*/  USHF.R.S32.HI UR48, URZ, 0x1f, UR25 ;  /* 0x0000001f3f307899 */ /* 0x000fc60008011419 */
[----:B------:R1:W-:Y:S04]  /*17750*/  STL [R1+0x15ec], R11 ;  /* 0x0015ec0b01007387 */ /* 0x0003e80000100800 */
[----:B------:R2:W-:Y:S01]  /*17760*/  STL [R1+0x15f4], R10 ;  /* 0x0015f40a01007387 */ /* 0x0005e20000100800 */
[----:B0-----:R-:W-:Y:S02]  /*17770*/  IADD3 R12, P4, R6, UR25, RZ ;  /* 0x00000019060c7c10 */ /* 0x001fe4000ff9e0ff */
[----:B-1----:R-:W-:-:S03]  /*17780*/  IADD3 R11, P6, R9, UR26, RZ ;  /* 0x0000001a090b7c10 */ /* 0x002fc6000ffde0ff */
[----:B------:R0:W-:Y:S01]  /*17790*/  STL [R1+0x15fc], R12 ;  /* 0x0015fc0c01007387 */ /* 0x0001e20000100800 */
[----:B--2---:R-:W-:-:S03]  /*177a0*/  IADD3 R10, P5, R8, UR26, RZ ;  /* 0x0000001a080a7c10 */ /* 0x004fc6000ffbe0ff */
[----:B------:R1:W-:Y:S04]  /*177b0*/  STL [R1+0x1604], R11 ;  /* 0x0016040b01007387 */ /* 0x0003e80000100800 */
[----:B------:R2:W-:Y:S01]  /*177c0*/  STL [R1+0x160c], R10 ;  /* 0x00160c0a01007387 */ /* 0x0005e20000100800 */
[----:B0-----:R-:W-:Y:S02]  /*177d0*/  IADD3 R12, P3, R7, UR26, RZ ;  /* 0x0000001a070c7c10 */ /* 0x001fe4000ff7e0ff */
[----:B-1----:R-:W-:-:S03]  /*177e0*/  IADD3.X R11, R5, UR48, RZ, P2, !PT ;  /* 0x00000030050b7c10 */ /* 0x002fc600097fe4ff */
[----:B------:R0:W-:Y:S01]  /*177f0*/  STL [R1+0x1614], R12 ;  /* 0x0016140c01007387 */ /* 0x0001e20000100800 */
[----:B--2---:R-:W-:-:S03]  /*17800*/  IADD3 R10, P2, R6, UR26, RZ ;  /* 0x0000001a060a7c10 */ /* 0x004fc6000ff5e0ff */
[----:B------:R1:W-:Y:S04]  /*17810*/  STL [R1+0x15e0], R11 ;  /* 0x0015e00b01007387 */ /* 0x0003e80000100800 */
[----:B------:R2:W-:Y:S01]  /*17820*/  STL [R1+0x161c], R10 ;  /* 0x00161c0a01007387 */ /* 0x0005e20000100800 */
[----:B0-----:R-:W-:Y:S02]  /*17830*/  IADD3.X R12, R4, UR48, RZ, P1, !PT ;  /* 0x00000030040c7c10 */ /* 0x001fe40008ffe4ff */
[----:B-1----:R-:W-:-:S03]  /*17840*/  IADD3 R11, P1, R9, UR27, RZ ;  /* 0x0000001b090b7c10 */ /* 0x002fc6000ff3e0ff */
[----:B------:R0:W-:Y:S01]  /*17850*/  STL [R1+0x15e8], R12 ;  /* 0x0015e80c01007387 */ /* 0x0001e20000100800 */
[----:B--2---:R-:W-:Y:S01]  /*17860*/  IADD3.X R10, R3, UR48, RZ, P0, !PT ;  /* 0x00000030030a7c10 */ /* 0x004fe200087fe4ff */
[----:B------:R-:W-:Y:S02]  /*17870*/  USHF.R.S32.HI UR55, URZ, 0x1f, UR26 ;  /* 0x0000001f3f377899 */ /* 0x000fe4000801141a */
        /* <DEDUP_REMOVED lines=11> */
[----:B--2---:R-:W-:-:S03]  /*17930*/  IADD3.X R10, R4, UR55, RZ, P5, !PT ;  /* 0x00000037040a7c10 */ /* 0x004fc6000affe4ff */
[----:B------:R1:W-:Y:S01]  /*17940*/  STL [R1+0x163c], R11 ;  /* 0x00163c0b01007387 */ /* 0x0003e20000100800 */
[----:B------:R-:W-:-:S03]  /*17950*/  USHF.R.S32.HI UR45, URZ, 0x1f, UR27 ;  /* 0x0000001f3f2d7899 */ /* 0x000fc6000801141b */
        /* <DEDUP_REMOVED lines=11> */
[----:B------:R1:W-:Y:S04]  /*17a10*/  STL [R1+0x1654], R11 ;  /* 0x0016540b01007387 */ /* 0x0003e80000100800 */
[----:B------:R2:W-:Y:S01]  /*17a20*/  STL [R1+0x1620], R10 ;  /* 0x0016200a01007387 */ /* 0x0005e20000100800 */
[----:B0-----:R-:W-:Y:S02]  /*17a30*/  IADD3 R12, P1, R6, UR28, RZ ;  /* 0x0000001c060c7c10 */ /* 0x001fe4000ff3e0ff */
[----:B-1----:R-:W-:-:S03]  /*17a40*/  IADD3.X R11, R4, UR45, RZ, P0, !PT ;  /* 0x0000002d040b7c10 */ /* 0x002fc600087fe4ff */
[----:B------:R0:W-:Y:S01]  /*17a50*/  STL [R1+0x165c], R12 ;  /* 0x00165c0c01007387 */ /* 0x0001e20000100800 */
[----:B--2---:R-:W-:-:S03]  /*17a60*/  IADD3 R10, P0, R9, UR29, RZ ;  /* 0x0000001d090a7c10 */ /* 0x004fc6000ff1e0ff */
[----:B------:R1:W-:Y:S01]  /*17a70*/  STL [R1+0x1628], R11 ;  /* 0x0016280b01007387 */ /* 0x0003e20000100800 */
[----:B------:R-:W-:-:S03]  /*17a80*/  USHF.R.S32.HI UR56, URZ, 0x1f, UR28 ;  /* 0x0000001f3f387899 */ /* 0x000fc6000801141c */
        /* <DEDUP_REMOVED lines=125> */
[----:B--2---:R-:W-:Y:S01]  /*18260*/  IADD3 R10, P6, R7, UR5, RZ ;  /* 0x00000005070a7c10 */ /* 0x004fe2000ffde0ff */
[----:B------:R-:W-:Y:S02]  /*18270*/  UIMAD UR6, UR6, 0xd, URZ ;  /* 0x0000000d060678a4 */ /* 0x000fe4000f8e023f */
        /* <DEDUP_REMOVED lines=13> */
[----:B------:R1:W-:Y:S01]  /*18350*/  STL [R1+0x1730], R11 ;  /* 0x0017300b01007387 */ /* 0x0003e20000100800 */
[----:B------:R-:W-:-:S03]  /*18360*/  UIMAD UR7, UR7, 0xc, URZ ;  /* 0x0000000c070778a4 */ /* 0x000fc6000f8e023f */
        /* <DEDUP_REMOVED lines=18> */
[----:B------:R1:W-:Y:S01]  /*18490*/  STL [R1+0x178c], R11 ;  /* 0x00178c0b01007387 */ /* 0x0003e20000100800 */
[----:B------:R-:W-:-:S03]  /*184a0*/  UIMAD UR8, UR8, 0xb, URZ ;  /* 0x0000000b080878a4 */ /* 0x000fc6000f8e023f */
        /* <DEDUP_REMOVED lines=53> */
[----:B------:R-:W-:-:S03]  /*18800*/  USHF.L.U32 UR11, UR11, 0x3, URZ ;  /* 0x000000030b0b7899 */ /* 0x000fc6000800063f */
        /* <DEDUP_REMOVED lines=72> */
[----:B------:R-:W-:Y:S02]  /*18c90*/  USHF.L.U32 UR15, UR15, 0x2, URZ ;  /* 0x000000020f0f7899 */ /* 0x000fe4000800063f */
        /* <DEDUP_REMOVED lines=56> */
[----:B-1----:R-:W-:Y:S01]  /*19020*/  IADD3 R11, P6, R6, UR17, RZ ;  /* 0x00000011060b7c10 */ /* 0x002fe2000ffde0ff */
[----:B------:R-:W-:Y:S01]  /*19030*/  USHF.R.S32.HI UR24, URZ, 0x1f, UR17 ;  /* 0x0000001f3f187899 */ /* 0x000fe20008011411 */
[----:B--2---:R-:W-:Y:S02]  /*19040*/  IADD3.X R10, R4, UR43, RZ, P5, !PT ;  /* 0x0000002b040a7c10 */ /* 0x004fe4000affe4ff */
[----:B------:R-:W-:Y:S01]  /*19050*/  IADD3 R9, P5, R9, UR39, RZ ;  /* 0x0000002709097c10 */ /* 0x000fe2000ffbe0ff */
[----:B------:R-:W-:Y:S04]  /*19060*/  STL [R1+0x18a0], R12 ;  /* 0x0018a00c01007387 */ /* 0x000fe80000100800 */
[----:B------:R0:W-:Y:S04]  /*19070*/  STL [R1+0x18dc], R11 ;  /* 0x0018dc0b01007387 */ /* 0x0001e80000100800 */
[----:B------:R1:W-:Y:S04]  /*19080*/  STL [R1+0x18a8], R10 ;  /* 0x0018a80a01007387 */ /* 0x0003e80000100800 */
[----:B------:R2:W-:Y:S01]  /*19090*/  STL [R1+0x18e4], R9 ;  /* 0x0018e40901007387 */ /* 0x0005e20000100800 */
[----:B0-----:R-:W-:-:S02]  /*190a0*/  IADD3.X R11, R3, UR43, RZ, P3, !PT ;  /* 0x0000002b030b7c10 */ /* 0x001fc40009ffe4ff */
[----:B-1----:R-:W-:-:S03]  /*190b0*/  IADD3 R10, P3, R8, UR40, RZ ;  /* 0x00000028080a7c10 */ /* 0x002fc6000ff7e0ff */
[----:B------:R-:W-:Y:S01]  /*190c0*/  STL [R1+0x18b0], R11 ;  /* 0x0018b00b01007387 */ /* 0x000fe20000100800 */
[----:B--2---:R-:W-:Y:S02]  /*190d0*/  IADD3.X R9, R2, UR43, RZ, P2, !PT ;  /* 0x0000002b02097c10 */ /* 0x004fe400097fe4ff */
[----:B------:R-:W-:Y:S02]  /*190e0*/  IADD3 R8, P2, R7, UR41, RZ ;  /* 0x0000002907087c10 */ /* 0x000fe4000ff5e0ff */
[C---:B------:R-:W-:Y:S01]  /*190f0*/  IADD3.X R7, R5.reuse, UR24, RZ, P1, !PT ;  /* 0x0000001805077c10 */ /* 0x040fe20008ffe4ff */
[----:B------:R-:W-:Y:S01]  /*19100*/  USHF.R.S32.HI UR18, URZ, 0x1f, UR18 ;  /* 0x0000001f3f127899 */ /* 0x000fe20008011412 */
[----:B------:R-:W-:Y:S01]  /*19110*/  IADD3 R6, P1, R6, UR42, RZ ;  /* 0x0000002a06067c10 */ /* 0x000fe2000ff3e0ff */
[----:B------:R-:W-:Y:S04]  /*19120*/  STL [R1+0x18ec], R10 ;  /* 0x0018ec0a01007387 */ /* 0x000fe80000100800 */
[----:B------:R-:W-:Y:S04]  /*19130*/  STL [R1+0x18b8], R9 ;  /* 0x0018b80901007387 */ /* 0x000fe80000100800 */
[----:B------:R0:W-:Y:S01]  /*19140*/  STL [R1+0x18f4], R8 ;  /* 0x0018f40801007387 */ /* 0x0001e20000100800 */
[----:B------:R-:W-:-:S03]  /*19150*/  IADD3.X R5, R5, UR18, RZ, P5, !PT ;  /* 0x0000001205057c10 */ /* 0x000fc6000affe4ff */
[----:B------:R1:W-:Y:S04]  /*19160*/  STL [R1+0x18c0], R7 ;  /* 0x0018c00701007387 */ /* 0x0003e80000100800 */
[----:B------:R2:W-:Y:S01]  /*19170*/  STL [R1+0x18fc], R6 ;  /* 0x0018fc0601007387 */ /* 0x0005e20000100800 */
[----:B0-----:R-:W-:Y:S02]  /*19180*/  IADD3.X R8, R4, UR24, RZ, P0, !PT ;  /* 0x0000001804087c10 */ /* 0x001fe400087fe4ff */
[----:B-1----:R-:W-:-:S03]  /*19190*/  IADD3.X R7, R3, UR24, RZ, P4, !PT ;  /* 0x0000001803077c10 */ /* 0x002fc6000a7fe4ff */
[----:B------:R0:W-:Y:S01]  /*191a0*/  STL [R1+0x18c8], R8 ;  /* 0x0018c80801007387 */ /* 0x0001e20000100800 */
[----:B------:R-:W-:Y:S02]  /*191b0*/  IADD3.X R4, R4, UR18, RZ, P3, !PT ;  /* 0x0000001204047c10 */ /* 0x000fe40009ffe4ff */
[C---:B--2---:R-:W-:Y:S01]  /*191c0*/  IADD3.X R6, R2.reuse, UR24, RZ, P6, !PT ;  /* 0x0000001802067c10 */ /* 0x044fe2000b7fe4ff */
[----:B------:R0:W-:Y:S01]  /*191d0*/  STL [R1+0x18d0], R7 ;  /* 0x0018d00701007387 */ /* 0x0001e20000100800 */
[----:B------:R-:W-:Y:S02]  /*191e0*/  IADD3.X R2, R2, UR18, RZ, P1, !PT ;  /* 0x0000001202027c10 */ /* 0x000fe40008ffe4ff */
[----:B------:R-:W-:Y:S01]  /*191f0*/  IADD3.X R3, R3, UR18, RZ, P2, !PT ;  /* 0x0000001203037c10 */ /* 0x000fe200097fe4ff */
[----:B------:R0:W-:Y:S04]  /*19200*/  STL [R1+0x18d8], R6 ;  /* 0x0018d80601007387 */ /* 0x0001e80000100800 */
[----:B------:R0:W-:Y:S04]  /*19210*/  STL [R1+0x18e0], R5 ;  /* 0x0018e00501007387 */ /* 0x0001e80000100800 */
[----:B------:R0:W-:Y:S04]  /*19220*/  STL [R1+0x18e8], R4 ;  /* 0x0018e80401007387 */ /* 0x0001e80000100800 */
[----:B------:R0:W-:Y:S04]  /*19230*/  STL [R1+0x18f8], R2 ;  /* 0x0018f80201007387 */ /* 0x0001e80000100800 */
[----:B------:R0:W-:Y:S01]  /*19240*/  STL [R1+0x18f0], R3 ;  /* 0x0018f00301007387 */ /* 0x0001e20000100800 */
[----:B------:R-:W-:-:S02]  /*19250*/  CS2R R56, SRZ ;  /* 0x0000000000387805 */ /* 0x000fc4000001ff00 */
[----:B------:R-:W-:Y:S02]  /*19260*/  CS2R R58, SRZ ;  /* 0x00000000003a7805 */ /* 0x000fe4000001ff00 */
[----:B------:R-:W-:Y:S02]  /*19270*/  CS2R R52, SRZ ;  /* 0x0000000000347805 */ /* 0x000fe4000001ff00 */
[----:B------:R-:W-:Y:S02]  /*19280*/  CS2R R54, SRZ ;  /* 0x0000000000367805 */ /* 0x000fe4000001ff00 */
[----:B------:R-:W-:Y:S02]  /*19290*/  CS2R R48, SRZ ;  /* 0x0000000000307805 */ /* 0x000fe4000001ff00 */
[----:B------:R-:W-:Y:S02]  /*192a0*/  CS2R R50, SRZ ;  /* 0x0000000000327805 */ /* 0x000fe4000001ff00 */
[----:B------:R-:W-:-:S02]  /*192b0*/  CS2R R44, SRZ ;  /* 0x00000000002c7805 */ /* 0x000fc4000001ff00 */
[----:B------:R-:W-:Y:S01]  /*192c0*/  CS2R R46, SRZ ;  /* 0x00000000002e7805 */ /* 0x000fe2000001ff00 */
[----:B0-----:R-:W-:-:S12]  /*192d0*/  USHF.R.S32.HI UR54, URZ, 0x1f, UR38 ;  /* 0x0000001f3f367899 */ /* 0x001fd80008011426 */
.L_x_1:
[----:B------:R-:W2:Y:S01]  /*192e0*/  LDL R5, [R1+0xf30] ;  /* 0x000f300001057983 */ /* 0x000ea20000100800 */
[----:B------:R-:W0:Y:S03]  /*192f0*/  LDC R2, c[0x0][0x230] ;  /* 0x00008c00ff027b82 */ /* 0x000e260000000800 */
[----:B-12---:R1:W-:Y:S04]  /*19300*/  STL [R1+0x3750], R5 ;  /* 0x0037500501007387 */ /* 0x0063e80000100800 */
[----:B------:R-:W2:Y:S04]  /*19310*/  LDL R4, [R1+0xf34] ;  /* 0x000f340001047983 */ /* 0x000ea80000100800 */
[----:B-1----:R-:W0:Y:S04]  /*19320*/  LDL R5, [R1+0x1078] ;  /* 0x0010780001057983 */ /* 0x002e280000100800 */
        /* <DEDUP_REMOVED lines=171> */
[----:B-----5:R-:W-:Y:S04]  /*19de0*/  STL [R1+0x30d4], R0 ;  /* 0x0030d40001007387 */ /* 0x020fe80000100800 */
        /* <DEDUP_REMOVED lines=182> */
[----:B------:R-:W-:Y:S04]  /*1a950*/  STL.64 [R1+0x2e08], R54 ;  /* 0x002e083601007387 */ /* 0x000fe80000100a00 */
[----:B------:R-:W-:Y:S04]  /*1a960*/  STL [R1+0x33a4], R54 ;  /* 0x0033a43601007387 */ /* 0x000fe80000100800 */
[----:B------:R-:W-:Y:S04]  /*1a970*/  STL [R1+0x33a0], R55 ;  /* 0x0033a03701007387 */ /* 0x000fe80000100800 */
[----:B------:R-:W-:Y:S04]  /*1a980*/  STL.64 [R1+0x2e00], R52 ;  /* 0x002e003401007387 */ /* 0x000fe80000100a00 */
        /* <DEDUP_REMOVED lines=15> */
[----:B------:R-:W-:Y:S01]  /*1aa80*/  STL [R1+0x33c8], R46 ;  /* 0x0033c82e01007387 */ /* 0x000fe20000100800 */
[----:B0-----:R-:W-:-:S03]  /*1aa90*/  IMAD R2, R5, -0x40, R2 ;  /* 0xffffffc005027824 */ /* 0x001fc600078e0202 */
[----:B------:R-:W-:Y:S04]  /*1aaa0*/  STL [R1+0x2dd0], R47 ;  /* 0x002dd02f01007387 */ /* 0x000fe80000100800 */
[----:B------:R-:W-:Y:S04]  /*1aab0*/  STL [R1+0x33cc], R47 ;  /* 0x0033cc2f01007387 */ /* 0x000fe80000100800 */
[----:B------:R0:W-:Y:S04]  /*1aac0*/  STL [R1+0x22ac], R60 ;  /* 0x0022ac3c01007387 */ /* 0x0001e80000100800 */
[----:B0-----:R-:W3:Y:S04]  /*1aad0*/  LDL.LU R60, [R1+0x1138] ;  /* 0x00113800013c7983 */ /* 0x001ee80000300800 */
[----:B------:R-:W2:Y:S01]  /*1aae0*/  LDL.LU R5, [R1+0x3750] ;  /* 0x0037500001057983 */ /* 0x000ea20000300800 */
[----:B------:R-:W-:-:S02]  /*1aaf0*/  ISETP.GT.AND P0, PT, R2, RZ, PT ;  /* 0x000000ff0200720c */ /* 0x000fc40003f04270 */
[----:B------:R-:W-:-:S11]  /*1ab00*/  PRMT R25, RZ, 0x7610, R25 ;  /* 0x00007610ff197816 */ /* 0x000fd60000000019 */
[----:B--2---:R-:W2:Y:S04]  /*1ab10*/  @P0 LDG.E.U8 R25, desc[UR32][R4.64] ;  /* 0x0000002004190981 */ /* 0x004ea8000c1e1100 */
[----:B--2---:R0:W-:Y:S04]  /*1ab20*/  STL [R1+0x4a0], R25 ;  /* 0x0004a01901007387 */ /* 0x0041e80000100800 */
[----:B0-----:R-:W2:Y:S04]  /*1ab30*/  LDL.LU R25, [R1+0x374c] ;  /* 0x00374c0001197983 */ /* 0x001ea80000300800 */
[----:B------:R-:W4:Y:S04]  /*1ab40*/  LDL R4, [R1+0xf38] ;  /* 0x000f380001047983 */ /* 0x000f280000100800 */
[----:B------:R-:W4:Y:S01]  /*1ab50*/  LDL R5, [R1+0xf3c] ;  /* 0x000f3c0001057983 */ /* 0x000f220000100800 */
[----:B------:R-:W-:-:S02]  /*1ab60*/  PRMT R24, RZ, 0x7610, R24 ;  /* 0x00007610ff187816 */ /* 0x000fc40000000018 */
[----:B----4-:R-:W-:-:S04]  /*1ab70*/  @P0 LOP3.LUT R5, R5, R4, RZ, 0x3c, !PT ;  /* 0x0000000405050212 */ /* 0x010fc800078e3cff */
[----:B------:R-:W-:-:S04]  /*1ab80*/  @P0 LOP3.LUT R4, R5, R4, RZ, 0x3c, !PT ;  /* 0x0000000405040212 */ /* 0x000fc800078e3cff */
[----:B------:R-:W-:-:S05]  /*1ab90*/  @P0 LOP3.LUT R5, R5, R4, RZ, 0x3c, !PT ;  /* 0x0000000405050212 */ /* 0x000fca00078e3cff */
[----:B------:R-:W4:Y:S04]  /*1aba0*/  @P0 LDG.E.U8 R24, desc[UR32][R4.64] ;  /* 0x0000002004180981 */ /* 0x000f28000c1e1100 */
[----:B----4-:R0:W-:Y:S04]  /*1abb0*/  STL [R1+0x49c], R24 ;  /* 0x00049c1801007387 */ /* 0x0101e80000100800 */
[----:B0-----:R-:W4:Y:S04]  /*1abc0*/  LDL.LU R24, [R1+0x3748] ;  /* 0x0037480001187983 */ /* 0x001f280000300800 */
[----:B------:R-:W3:Y:S04]  /*1abd0*/  LDL R4, [R1+0xf40] ;  /* 0x000f400001047983 */ /* 0x000ee80000100800 */
[----:B------:R-:W3:Y:S01]  /*1abe0*/  LDL R5, [R1+0xf44] ;  /* 0x000f440001057983 */ /* 0x000ee20000100800 */
[----:B--2---:R-:W-:-:S02]  /*1abf0*/  PRMT R25, RZ, 0x7610, R25 ;  /* 0x00007610ff197816 */ /* 0x004fc40000000019 */
[----:B---3--:R-:W-:-:S04]  /*1ac00*/  @P0 LOP3.LUT R5, R5, R4, RZ, 0x3c, !PT ;  /* 0x0000000405050212 */ /* 0x008fc800078e3cff */
[----:B------:R-:W-:-:S04]  /*1ac10*/  @P0 LOP3.LUT R4, R5, R4, RZ, 0x3c, !PT ;  /* 0x0000000405040212 */ /* 0x000fc800078e3cff */
[----:B------:R-:W-:-:S05]  /*1ac20*/  @P0 LOP3.LUT R5, R5, R4, RZ, 0x3c, !PT ;  /* 0x0000000405050212 */ /* 0x000fca00078e3cff */
[----:B------:R-:W2:Y:S04]  /*1ac30*/  @P0 LDG.E.U8 R25, desc[UR32][R4.64] ;  /* 0x0000002004190981 */ /* 0x000ea8000c1e1100 */
[----:B--2---:R0:W-:Y:S04]  /*1ac40*/  STL [R1+0x498], R25 ;  /* 0x0004981901007387 */ /* 0x0041e80000100800 */
[----:B0-----:R-:W2:Y:S04]  /*1ac50*/  LDL.LU R25, [R1+0x3744] ;  /* 0x0037440001197983 */ /* 0x001ea80000300800 */
[----:B------:R-:W3:Y:S04]  /*1ac60*/  LDL R4, [R1+0xf48] ;  /* 0x000f480001047983 */ /* 0x000ee80000100800 */
[----:B------:R-:W3:Y:S01]  /*1ac70*/  LDL R5, [R1+0xf4c] ;  /* 0x000f4c0001057983 */ /* 0x000ee20000100800 */
[----:B----4-:R-:W-:-:S02]  /*1ac80*/  PRMT R24, RZ, 0x7610, R24 ;  /* 0x00007610ff187816 */ /* 0x010fc40000000018 */
[----:B---3--:R-:W-:-:S04]  /*1ac90*/  @P0 LOP3.LUT R5, R5, R4, RZ, 0x3c, !PT ;  /* 0x0000000405050212 */ /* 0x008fc800078e3cff */
[----:B------:R-:W-:-:S04]  /*1aca0*/  @P0 LOP3.LUT R4, R5, R4, RZ, 0x3c, !PT ;  /* 0x0000000405040212 */ /* 0x000fc800078e3cff */
[----:B------:R-:W-:-:S05]  /*1acb0*/  @P0 LOP3.LUT R5, R5, R4, RZ, 0x3c, !PT ;  /* 0x0000000405050212 */ /* 0x000fca00078e3cff */
[----:B------:R-:W3:Y:S01]  /*1acc0*/  @P0 LDG.E.U8 R24, desc[UR32][R4.64] ;  /* 0x0000002004180981 */ /* 0x000ee2000c1e1100 */
[----:B------:R-:W-:-:S03]  /*1acd0*/  ISETP.GT.AND P1, PT, R2, 0x1, PT ;  /* 0x000000010200780c */ /* 0x000fc60003f24270 */
[----:B---3--:R0:W-:Y:S04]  /*1ace0*/  STL [R1+0x494], R24 ;  /* 0x0004941801007387 */ /* 0x0081e80000100800 */
[----:B0-----:R-:W3:Y:S04]  /*1acf0*/  LDL.LU R24, [R1+0x3740] ;  /* 0x0037400001187983 */ /* 0x001ee80000300800 */
[----:B------:R-:W4:Y:S04]  /*1ad00*/  LDL R4, [R1+0x18f8] ;  /* 0x0018f80001047983 */ /* 0x000f280000100800 */
[----:B------:R-:W4:Y:S01]  /*1ad10*/  LDL R5, [R1+0x18fc] ;  /* 0x0018fc0001057983 */ /* 0x000f220000100800 */
[----:B--2---:R-:W-:-:S02]  /*1ad20*/  PRMT R25, RZ, 0x7610, R25 ;  /* 0x00007610ff197816 */ /* 0x004fc40000000019 */
[----:B----4-:R-:W-:-:S04]  /*1ad30*/  @P1 LOP3.LUT R5, R5, R4, RZ, 0x3c, !PT ;  /* 0x0000000405051212 */ /* 0x010fc800078e3cff */
[----:B------:R-:W-:-:S04]  /*1ad40*/  @P1 LOP3.LUT R4, R5, R4, RZ, 0x3c, !PT ;  /* 0x0000000405041212 */ /* 0x000fc800078e3cff */
[----:B------:R-:W-:-:S05]  /*1ad50*/  @P1 LOP3.LUT R5, R5, R4, RZ, 0x3c, !PT ;  /* 0x0000000405051212 */ /* 0x000fca00078e3cff */
[----:B------:R-:W2:Y:S04]  /*1ad60*/  @P1 LDG.E.U8 R25, desc[UR32][R4.64] ;  /* 0x0000002004191981 */ /* 0x000ea8000c1e1100 */
[----:B--2---:R0:W-:Y:S04]  /*1ad70*/  STL [R1+0x490], R25 ;  /* 0x0004901901007387 */ /* 0x0041e80000100800 */
[----:B0-----:R-:W2:Y:S04]  /*1ad80*/  LDL.LU R25, [R1+0x373c] ;  /* 0x00373c0001197983 */ /* 0x001ea80000300800 */
[----:B------:R-:W4:Y:S04]  /*1ad90*/  LDL R4, [R1+0x18f0] ;  /* 0x0018f00001047983 */ /* 0x000f280000100800 */
[----:B------:R-:W4:Y:S01]  /*1ada0*/  LDL R5, [R1+0x18f4] ;  /* 0x0018f40001057983 */ /* 0x000f220000100800 */
[----:B---3--:R-:W-:-:S02]  /*1adb0*/  PRMT R24, RZ, 0x7610, R24 ;  /* 0x00007610ff187816 */ /* 0x008fc40000000018 */
[----:B----4-:R-:W-:-:S04]  /*1adc0*/  @P1 LOP3.LUT R5, R5, R4, RZ, 0x3c, !PT ;  /* 0x0000000405051212 */ /* 0x010fc800078e3cff */
[----:B------:R-:W-:-:S04]  /*1add0*/  @P1 LOP3.LUT R4, R5, R4, RZ, 0x3c, !PT ;  /* 0x0000000405041212 */ /* 0x000fc800078e3cff */
[----:B------:R-:W-:-:S05]  /*1ade0*/  @P1 LOP3.LUT R5, R5, R4, RZ, 0x3c, !PT ;  /* 0x0000000405051212 */ /* 0x000fca00078e3cff */
[----:B------:R-:W3:Y:S04]  /*1adf0*/  @P1 LDG.E.U8 R24, desc[UR32][R4.64] ;  /* 0x0000002004181981 */ /* 0x000ee8000c1e1100 */
        /* <DEDUP_REMOVED lines=979> */
[----:B------:R0:W4:Y:S04]  /*1eb30*/  @P1 LDG.E.U8 R47, desc[UR32][R4.64] ;  /* 0x00000020042f1981 */ /* 0x000128000c1e1100 */
[----:B------:R-:W0:Y:S04]  /*1eb40*/  LDL R4, [R1+0x1598] ;  /* 0x0015980001047983 */ /* 0x000e280000100800 */
[----:B------:R-:W0:Y:S01]  /*1eb50*/  LDL R5, [R1+0x159c] ;  /* 0x00159c0001057983 */ /* 0x000e220000100800 */
[----:B------:R-:W-:Y:S02]  /*1eb60*/  ISETP.GT.AND P0, PT, R2, 0x1c, PT ;  /* 0x0000001c0200780c */ /* 0x000fe40003f04270 */
[----:B---3--:R-:W-:-:S11]  /*1eb70*/  PRMT R24, RZ, 0x7610, R24 ;  /* 0x00007610ff187816 */ /* 0x008fd60000000018 */
[----:B0-----:R-:W-:-:S04]  /*1eb80*/  @P0 LOP3.LUT R5, R5, R4, RZ, 0x3c, !PT ;  /* 0x0000000405050212 */ /* 0x001fc800078e3cff */
[----:B------:R-:W-:-:S04]  /*1eb90*/  @P0 LOP3.LUT R4, R5, R4, RZ, 0x3c, !PT ;  /* 0x0000000405040212 */ /* 0x000fc800078e3cff */
[----:B------:R-:W-:-:S05]  /*1eba0*/  @P0 LOP3.LUT R5, R5, R4, RZ, 0x3c, !PT ;  /* 0x0000000405050212 */ /* 0x000fca00078e3cff */
[----:B------:R-:W3:Y:S04]  /*1ebb0*/  @P0 LDG.E.U8 R24, desc[UR32][R4.64] ;  /* 0x0000002004180981 */ /* 0x000ee8000c1e1100 */
[----:B----4-:R-:W-:Y:S04]  /*1ebc0*/  STL [R1+0x33d0], R47 ;  /* 0x0033d02f01007387 */ /* 0x010fe80000100800 */
        /* <DEDUP_REMOVED lines=26> */
[----:B------:R-:W2:Y:S01]  /*1ed70*/  @P0 LDG.E.U8 R25, desc[UR32][R4.64] ;  /* 0x0000002004190981 */ /* 0x000ea2000c1e1100 */
[----:B------:R-:W-:-:S03]  /*1ed80*/  ISETP.GT.AND P1, PT, R2, 0x1d, PT ;  /* 0x0000001d0200780c */ /* 0x000fc60003f24270 */
        /* <DEDUP_REMOVED lines=83> */
[----:B------:R-:W3:Y:S04]  /*1f2c0*/  LDL R4, [R1+0x1530] ;  /* 0x0015300001047983 */ /* 0x000ee80000100800 */
[----:B------:R-:W3:Y:S01]  /*1f2d0*/  LDL R5, [R1+0x1534] ;  /* 0x0015340001057983 */ /* 0x000ee20000100800 */
[----:B------:R-:W-:-:S03]  /*1f2e0*/  PRMT R45, RZ, 0x7610, R45 ;  /* 0x00007610ff2d7816 */ /* 0x000fc6000000002d */
[----:B----4-:R-:W-:Y:S01]  /*1f2f0*/  STL [R1+0x33d4], R46 ;  /* 0x0033d42e01007387 */ /* 0x010fe20000100800 */
[----:B---3--:R-:W-:-:S04]  /*1f300*/  @P1 LOP3.LUT R5, R5, R4, RZ, 0x3c, !PT ;  /* 0x0000000405051212 */ /* 0x008fc800078e3cff */
[----:B------:R-:W-:-:S04]  /*1f310*/  @P1 LOP3.LUT R4, R5, R4, RZ, 0x3c, !PT ;  /* 0x0000000405041212 */ /* 0x000fc800078e3cff */
[----:B------:R-:W-:-:S05]  /*1f320*/  @P1 LOP3.LUT R5, R5, R4, RZ, 0x3c, !PT ;  /* 0x0000000405051212 */ /* 0x000fca00078e3cff */
[----:B------:R-:W3:Y:S04]  /*1f330*/  @P1 LDG.E.U8 R45, desc[UR32][R4.64] ;  /* 0x00000020042d1981 */ /* 0x000ee8000c1e1100 */
[----:B------:R-:W4:Y:S04]  /*1f340*/  LDL R4, [R1+0x1528] ;  /* 0x0015280001047983 */ /* 0x000f280000100800 */
[----:B------:R-:W4:Y:S01]  /*1f350*/  LDL R5, [R1+0x152c] ;  /* 0x00152c0001057983 */ /* 0x000f220000100800 */
[----:B------:R-:W-:-:S03]  /*1f360*/  PRMT R44, RZ, 0x7610, R44 ;  /* 0x00007610ff2c7816 */ /* 0x000fc6000000002c */
[----:B---3--:R-:W-:Y:S01]  /*1f370*/  STL [R1+0x33d8], R45 ;  /* 0x0033d82d01007387 */ /* 0x008fe20000100800 */
[----:B----4-:R-:W-:-:S04]  /*1f380*/  @P1 LOP3.LUT R5, R5, R4, RZ, 0x3c, !PT ;  /* 0x0000000405051212 */ /* 0x010fc800078e3cff */
        /* <DEDUP_REMOVED lines=10> */
[----:B------:R0:W3:Y:S04]  /*1f430*/  @P1 LDG.E.U8 R51, desc[UR32][R4.64] ;  /* 0x0000002004331981 */ /* 0x0000e8000c1e1100 */
[----:B------:R-:W0:Y:S04]  /*1f440*/  LDL R4, [R1+0x1518] ;  /* 0x0015180001047983 */ /* 0x000e280000100800 */
[----:B------:R-:W0:Y:S01]  /*1f450*/  LDL R5, [R1+0x151c] ;  /* 0x00151c0001057983 */ /* 0x000e220000100800 */
[----:B------:R-:W-:Y:S02]  /*1f460*/  ISETP.GT.AND P0, PT, R2, 0x20, PT ;  /* 0x000000200200780c */ /* 0x000fe40003f04270 */
[----:B--2---:R-:W-:-:S11]  /*1f470*/  PRMT R25, RZ, 0x7610, R25 ;  /* 0x00007610ff197816 */ /* 0x004fd60000000019 */
[----:B0-----:R-:W-:-:S04]  /*1f480*/  @P0 LOP3.LUT R5, R5, R4, RZ, 0x3c, !PT ;  /* 0x0000000405050212 */ /* 0x001fc800078e3cff */
[----:B------:R-:W-:-:S04]  /*1f490*/  @P0 LOP3.LUT R4, R5, R4, RZ, 0x3c, !PT ;  /* 0x0000000405040212 */ /* 0x000fc800078e3cff */
[----:B------:R-:W-:-:S05]  /*1f4a0*/  @P0 LOP3.LUT R5, R5, R4, RZ, 0x3c, !PT ;  /* 0x0000000405050212 */ /* 0x000fca00078e3cff */
[----:B------:R-:W2:Y:S04]  /*1f4b0*/  @P0 LDG.E.U8 R25, desc[UR32][R4.64] ;  /* 0x0000002004190981 */ /* 0x000ea8000c1e1100 */
[----:B---3--:R-:W-:Y:S04]  /*1f4c0*/  STL [R1+0x33e0], R51 ;  /* 0x0033e03301007387 */ /* 0x008fe80000100800 */
[----:B--2---:R0:W-:Y:S04]  /*1f4d0*/  STL [R1+0x2a0], R25 ;  /* 0x0002a01901007387 */ /* 0x0041e80000100800 */
[----:B0-----:R-:W2:Y:S04]  /*1f4e0*/  LDL.LU R25, [R1+0x3560] ;  /* 0x0035600001197983 */ /* 0x001ea80000300800 */
[----:B------:R-:W3:Y:S04]  /*1f4f0*/  LDL R4, [R1+0x1510] ;  /* 0x0015100001047983 */ /* 0x000ee80000100800 */
[----:B------:R-:W3:Y:S01]  /*1f500*/  LDL R5, [R1+0x1514] ;  /* 0x0015140001057983 */ /* 0x000ee20000100800 */
[----:B------:R-:W-:-:S02]  /*1f510*/  PRMT R24, RZ, 0x7610, R24 ;  /* 0x00007610ff187816 */ /* 0x000fc40000000018 */
[----:B---3--:R-:W-:-:S04]  /*1f520*/  @P0 LOP3.LUT R5, R5, R4, RZ, 0x3c, !PT ;  /* 0x0000000405050212 */ /* 0x008fc800078e3cff */
        /* <DEDUP_REMOVED lines=88> */
[----:B------:R-:W2:Y:S04]  /*1fab0*/  LDL R4, [R1+0x14c0] ;  /* 0x0014c00001047983 */ /* 0x000ea80000100800 */
[----:B------:R-:W2:Y:S01]  /*1fac0*/  LDL R5, [R1+0x14c4] ;  /* 0x0014c40001057983 */ /* 0x000ea20000100800 */
[----:B------:R-:W-:-:S02]  /*1fad0*/  PRMT R43, RZ, 0x7610, R43 ;  /* 0x00007610ff2b7816 */ /* 0x000fc4000000002b */
[----:B--2---:R-:W-:-:S04]  /*1fae0*/  @P0 LOP3.LUT R5, R5, R4, RZ, 0x3c, !PT ;  /* 0x0000000405050212 */ /* 0x004fc800078e3cff */
[----:B------:R-:W-:-:S04]  /*1faf0*/  @P0 LOP3.LUT R4, R5, R4, RZ, 0x3c, !PT ;  /* 0x0000000405040212 */ /* 0x000fc800078e3cff */
[----:B------:R-:W-:-:S05]  /*1fb00*/  @P0 LOP3.LUT R5, R5, R4, RZ, 0x3c, !PT ;  /* 0x0000000405050212 */ /* 0x000fca00078e3cff */
[----:B------:R-:W2:Y:S01]  /*1fb10*/  @P0 LDG.E.U8 R43, desc[UR32][R4.64] ;  /* 0x00000020042b0981 */ /* 0x000ea2000c1e1100 */
[----:B------:R-:W-:-:S03]  /*1fb20*/  ISETP.GT.AND P1, PT, R2, 0x23, PT ;  /* 0x000000230200780c */ /* 0x000fc60003f24270 */
        /* <DEDUP_REMOVED lines=36> */
[----:B------:R-:W-:-:S11]  /*1fd70*/  PRMT R42, RZ, 0x7610, R42 ;  /* 0x00007610ff2a7816 */ /* 0x000fd6000000002a */
[----:B0-----:R-:W-:-:S04]  /*1fd80*/  @P0 LOP3.LUT R5, R5, R4, RZ, 0x3c, !PT ;  /* 0x0000000405050212 */ /* 0x001fc800078e3cff */
[----:B------:R-:W-:-:S04]  /*1fd90*/  @P0 LOP3.LUT R4, R5, R4, RZ, 0x3c, !PT ;  /* 0x0000000405040212 */ /* 0x000fc800078e3cff */
[----:B------:R-:W-:-:S05]  /*1fda0*/  @P0 LOP3.LUT R5, R5, R4, RZ, 0x3c, !PT ;  /* 0x0000000405050212 */ /* 0x000fca00078e3cff */
[----:B------:R-:W4:Y:S04]  /*1fdb0*/  @P0 LDG.E.U8 R42, desc[UR32][R4.64] ;  /* 0x00000020042a0981 */ /* 0x000f28000c1e1100 */
[----:B---3--:R-:W-:Y:S04]  /*1fdc0*/  STL [R1+0x33f0], R52 ;  /* 0x0033f03401007387 */ /* 0x008fe80000100800 */
[----:B----4-:R0:W-:Y:S04]  /*1fdd0*/  STL [R1+0x260], R42 ;  /* 0x0002602a01007387 */ /* 0x0101e80000100800 */
        /* <DEDUP_REMOVED lines=16> */
[----:B------:R-:W2:Y:S04]  /*1fee0*/  @P0 LDG.E.U8 R40, desc[UR32][R4.64] ;  /* 0x0000002004280981 */ /* 0x000ea8000c1e1100 */
        /* <DEDUP_REMOVED lines=36> */
[----:B------:R0:W3:Y:S04]  /*20130*/  @P1 LDG.E.U8 R25, desc[UR32][R4.64] ;  /* 0x0000002004191981 */ /* 0x0000e8000c1e1100 */
[----:B------:R-:W0:Y:S04]  /*20140*/  LDL R4, [R1+0x1460] ;  /* 0x0014600001047983 */ /* 0x000e280000100800 */
[----:B------:R-:W0:Y:S01]  /*20150*/  LDL R5, [R1+0x1464] ;  /* 0x0014640001057983 */ /* 0x000e220000100800 */
[----:B------:R-:W-:Y:S02]  /*20160*/  PRMT R36, RZ, 0x7610, R36 ;  /* 0x00007610ff247816 */ /* 0x000fe40000000024 */
[----:B0-----:R-:W-:-:S04]  /*20170*/  @P1 LOP3.LUT R5, R5, R4, RZ, 0x3c, !PT ;  /* 0x0000000405051212 */ /* 0x001fc800078e3cff */
[----:B------:R-:W-:-:S04]  /*20180*/  @P1 LOP3.LUT R4, R5, R4, RZ, 0x3c, !PT ;  /* 0x0000000405041212 */ /* 0x000fc800078e3cff */
[----:B------:R-:W-:-:S05]  /*20190*/  @P1 LOP3.LUT R5, R5, R4, RZ, 0x3c, !PT ;  /* 0x0000000405051212 */ /* 0x000fca00078e3cff */
[----:B------:R-:W4:Y:S04]  /*201a0*/  @P1 LDG.E.U8 R36, desc[UR32][R4.64] ;  /* 0x0000002004241981 */ /* 0x000f28000c1e1100 */
[----:B---3--:R0:W-:Y:S04]  /*201b0*/  STL [R1+0x248], R25 ;  /* 0x0002481901007387 */ /* 0x0081e80000100800 */
[----:B0-----:R-:W3:Y:S04]  /*201c0*/  LDL R25, [R1+0x1444] ;  /* 0x0014440001197983 */ /* 0x001ee80000100800 */
[----:B----4-:R0:W-:Y:S04]  /*201d0*/  STL [R1+0x244], R36 ;  /* 0x0002442401007387 */ /* 0x0101e80000100800 */
[----:B0-----:R-:W4:Y:S04]  /*201e0*/  LDL.LU R36, [R1+0x3518] ;  /* 0x0035180001247983 */ /* 0x001f280000300800 */
[----:B------:R-:W2:Y:S04]  /*201f0*/  LDL R4, [R1+0x1458] ;  /* 0x0014580001047983 */ /* 0x000ea80000100800 */
[----:B------:R-:W2:Y:S01]  /*20200*/  LDL R5, [R1+0x145c] ;  /* 0x00145c0001057983 */ /* 0x000ea20000100800 */
[----:B------:R-:W-:-:S02]  /*20210*/  ISETP.GT.AND P0, PT, R2, 0x26, PT ;  /* 0x000000260200780c */ /* 0x000fc40003f04270 */
[----:B------:R-:W-:-:S11]  /*20220*/  PRMT R22, RZ, 0x7610, R22 ;  /* 0x00007610ff167816 */ /* 0x000fd60000000016 */
        /* <DEDUP_REMOVED lines=21> */
[----:B------:R-:W4:Y:S01]  /*20380*/  LDL R5, [R1+0x1440] ;  /* 0x0014400001057983 */ /* 0x000f220000100800 */
[----:B------:R-:W-:Y:S01]  /*20390*/  PRMT R50, RZ, 0x7610, R50 ;  /* 0x00007610ff327816 */ /* 0x000fe20000000032 */
[----:B0-----:R-:W-:Y:S02]  /*203a0*/  @P0 IMAD.MOV.U32 R4, RZ, RZ, R25 ;  /* 0x000000ffff040224 */ /* 0x001fe400078e0019 */
[----:B---3--:R-:W-:Y:S01]  /*203b0*/  STL [R1+0x343c], R51 ;  /* 0x00343c3301007387 */ /* 0x008fe20000100800 */
[----:B------:R-:W-:Y:S02]  /*203c0*/  ISETP.GT.AND P1, PT, R2, 0x27, PT ;  /* 0x000000270200780c */ /* 0x000fe40003f24270 */
[----:B------:R-:W-:Y:S01]  /*203d0*/  PRMT R53, RZ, 0x7610, R53 ;  /* 0x00007610ff357816 */ /* 0x000fe20000000035 */
[----:B------:R-:W3:Y:S04]  /*203e0*/  LDL R25, [R1+0x1424] ;  /* 0x0014240001197983 */ /* 0x000ee80000100800 */
[----:B----4-:R-:W4:Y:S04]  /*203f0*/  @P0 LDG.E.U8 R50, desc[UR32][R4.64] ;  /* 0x0000002004320981 */ /* 0x010f28000c1e1100 */
[----:B------:R-:W2:Y:S04]  /*20400*/  LDL R4, [R1+0x1438] ;  /* 0x0014380001047983 */ /* 0x000ea80000100800 */
[----:B------:R-:W2:Y:S04]  /*20410*/  LDL R5, [R1+0x143c] ;  /* 0x00143c0001057983 */ /* 0x000ea80000100800 */
[----:B----4-:R-:W-:Y:S01]  /*20420*/  STL [R1+0x3440], R50 ;  /* 0x0034403201007387 */ /* 0x010fe20000100800 */
[----:B--2---:R-:W-:-:S04]  /*20430*/  @P1 LOP3.LUT R5, R5, R4, RZ, 0x3c, !PT ;  /* 0x0000000405051212 */ /* 0x004fc800078e3cff */
[----:B------:R-:W-:-:S04]  /*20440*/  @P1 LOP3.LUT R4, R5, R4, RZ, 0x3c, !PT ;  /* 0x0000000405041212 */ /* 0x000fc800078e3cff */
[----:B------:R-:W-:-:S05]  /*20450*/  @P1 LOP3.LUT R5, R5, R4, RZ, 0x3c, !PT ;  /* 0x0000000405051212 */ /* 0x000fca00078e3cff */
[----:B------:R-:W2:Y:S04]  /*20460*/  @P1 LDG.E.U8 R53, desc[UR32][R4.64] ;  /* 0x0000002004351981 */ /* 0x000ea8000c1e1100 */
[----:B------:R-:W4:Y:S04]  /*20470*/  LDL R4, [R1+0x1430] ;  /* 0x0014300001047983 */ /* 0x000f280000100800 */
[----:B------:R-:W4:Y:S01]  /*20480*/  LDL R5, [R1+0x1434] ;  /* 0x0014340001057983 */ /* 0x000f220000100800 */
[----:B------:R-:W-:-:S03]  /*20490*/  PRMT R54, RZ, 0x7610, R54 ;  /* 0x00007610ff367816 */ /* 0x000fc60000000036 */
[----:B--2---:R-:W-:Y:S01]  /*204a0*/  STL [R1+0x33f4], R53 ;  /* 0x0033f43501007387 */ /* 0x004fe20000100800 */
[----:B----4-:R-:W-:-:S04]  /*204b0*/  @P1 LOP3.LUT R5, R5, R4, RZ, 0x3c, !PT ;  /* 0x0000000405051212 */ /* 0x010fc800078e3cff */
        /* <DEDUP_REMOVED lines=10> */
[----:B------:R3:W2:Y:S04]  /*20560*/  @P1 LDG.E.U8 R55, desc[UR32][R4.64] ;  /* 0x0000002004371981 */ /* 0x0006a8000c1e1100 */
[----:B------:R-:W4:Y:S01]  /*20570*/  LDL R5, [R1+0x1420] ;  /* 0x0014200001057983 */ /* 0x000f220000100800 */
[----:B------:R-:W-:Y:S01]  /*20580*/  PRMT R59, RZ, 0x7610, R59 ;  /* 0x00007610ff3b7816 */ /* 0x000fe2000000003b */
[----:B---3--:R-:W-:Y:S02]  /*20590*/  @P1 IMAD.MOV.U32 R4, RZ, RZ, R25 ;  /* 0x000000ffff041224 */ /* 0x008fe400078e0019 */
[----:B--2---:R-:W-:Y:S01]  /*205a0*/  STL [R1+0x33fc], R55 ;  /* 0x0033fc3701007387 */ /* 0x004fe20000100800 */
[----:B------:R-:W-:Y:S02]  /*205b0*/  ISETP.GT.AND P0, PT, R2, 0x28, PT ;  /* 0x000000280200780c */ /* 0x000fe40003f04270 */
[----:B------:R-:W-:Y:S01]  /*205c0*/  PRMT R21, RZ, 0x7610, R21 ;  /* 0x00007610ff157816 */ /* 0x000fe20000000015 */
[----:B------:R-:W2:Y:S04]  /*205d0*/  LDL R25, [R1+0x13fc] ;  /* 0x0013fc0001197983 */ /* 0x000ea80000100800 */
[----:B----4-:R0:W3:Y:S04]  /*205e0*/  @P1 LDG.E.U8 R59, desc[UR32][R4.64] ;  /* 0x00000020043b1981 */ /* 0x0100e8000c1e1100 */
[----:B------:R-:W0:Y:S04]  /*205f0*/  LDL R4, [R1+0x1418] ;  /* 0x0014180001047983 */ /* 0x000e280000100800 */
[----:B------:R-:W0:Y:S02]  /*20600*/  LDL R5, [R1+0x141c] ;  /* 0x00141c0001057983 */ /* 0x000e240000100800 */
        /* <DEDUP_REMOVED lines=32> */
[----:B------:R-:W-:Y:S02]  /*20810*/  ISETP.GT.AND P1, PT, R2, 0x29, PT ;  /* 0x000000290200780c */ /* 0x000fe40003f24270 */
[----:B------:R-:W-:Y:S01]  /*20820*/  PRMT R17, RZ, 0x7610, R17 ;  /* 0x00007610ff117816 */ /* 0x000fe20000000011 */
[----:B---3--:R0:W-:Y:S04]  /*20830*/  STL [R1+0x214], R18 ;  /* 0x0002141201007387 */ /* 0x0081e80000100800 */
[----:B0-----:R-:W3:Y:S04]  /*20840*/  LDL.LU R18, [R1+0x3504] ;  /* 0x0035040001127983 */ /* 0x001ee80000300800 */
[----:B------:R-:W4:Y:S02]  /*20850*/  LDL R5, [R1+0x13f8] ;  /* 0x0013f80001057983 */ /* 0x000f240000100800 */
[----:B------:R-:W-:-:S02]  /*20860*/  @P1 IMAD.MOV.U32 R4, RZ, RZ, R25 ;  /* 0x000000ffff041224 */ /* 0x000fc400078e0019 */
[----:B------:R-:W2:Y:S04]  /*20870*/  LDL R25, [R1+0x13d4] ;  /* 0x0013d40001197983 */ /* 0x000ea80000100800 */
[----:B----4-:R-:W4:Y:S04]  /*20880*/  @P1 LDG.E.U8 R17, desc[UR32][R4.64] ;  /* 0x0000002004111981 */ /* 0x010f28000c1e1100 */
[----:B----4-:R0:W-:Y:S04]  /*20890*/  STL [R1+0x210], R17 ;  /* 0x0002101101007387 */ /* 0x0101e80000100800 */
[----:B0-----:R-:W4:Y:S04]  /*208a0*/  LDL.LU R17, [R1+0x3500] ;  /* 0x0035000001117983 */ /* 0x001f280000300800 */
        /* <DEDUP_REMOVED lines=24> */
[----:B------:R-:W4:Y:S01]  /*20a30*/  @P1 LDG.E.U8 R14, desc[UR32][R4.64] ;  /* 0x00000020040e1981 */ /* 0x000f22000c1e1100 */
[----:B------:R-:W-:-:S03]  /*20a40*/  ISETP.GT.AND P2, PT, R2, 0x2a, PT ;  /* 0x0000002a0200780c */ /* 0x000fc60003f44270 */
        /* <DEDUP_REMOVED lines=8> */
[----:B------:R0:W3:Y:S04]  /*20ad0*/  @P2 LDG.E.U8 R49, desc[UR32][R4.64] ;  /* 0x0000002004312981 */ /* 0x0000e8000c1e1100 */
[----:B------:R-:W2:Y:S01]  /*20ae0*/  LDL R5, [R1+0x13d0] ;  /* 0x0013d00001057983 */ /* 0x000ea20000100800 */
[----:B------:R-:W-:Y:S01]  /*20af0*/  PRMT R48, RZ, 0x7610, R48 ;  /* 0x00007610ff307816 */ /* 0x000fe20000000030 */
[----:B0-----:R-:W-:Y:S02]  /*20b00*/  @P2 IMAD.MOV.U32 R4, RZ, RZ, R25 ;  /* 0x000000ffff042224 */ /* 0x001fe400078e0019 */
[----:B---3--:R-:W-:Y:S01]  /*20b10*/  STL [R1+0x3444], R49 ;  /* 0x0034443101007387 */ /* 0x008fe20000100800 */
[----:B------:R-:W-:-:S03]  /*20b20*/  PRMT R47, RZ, 0x7610, R47 ;  /* 0x00007610ff2f7816 */ /* 0x000fc6000000002f */
[----:B------:R-:W3:Y:S04]  /*20b30*/  LDL R25, [R1+0x13b4] ;  /* 0x0013b40001197983 */ /* 0x000ee80000100800 */
[----:B--2---:R0:W2:Y:S04]  /*20b40*/  @P2 LDG.E.U8 R48, desc[UR32][R4.64] ;  /* 0x0000002004302981 */ /* 0x0040a8000c1e1100 */
[----:B------:R-:W0:Y:S04]  /*20b50*/  LDL R4, [R1+0x13c8] ;  /* 0x0013c80001047983 */ /* 0x000e280000100800 */
[----:B------:R-:W0:Y:S02]  /*20b60*/  LDL R5, [R1+0x13cc] ;  /* 0x0013cc0001057983 */ /* 0x000e240000100800 */
[----:B0-----:R-:W-:-:S04]  /*20b70*/  @P2 LOP3.LUT R5, R5, R4, RZ, 0x3c, !PT ;  /* 0x0000000405052212 */ /* 0x001fc800078e3cff */
[----:B------:R-:W-:-:S04]  /*20b80*/  @P2 LOP3.LUT R4, R5, R4, RZ, 0x3c, !PT ;  /* 0x0000000405042212 */ /* 0x000fc800078e3cff */
[----:B------:R-:W-:Y:S01]  /*20b90*/  @P2 LOP3.LUT R5, R5, R4, RZ, 0x3c, !PT ;  /* 0x0000000405052212 */ /* 0x000fe200078e3cff */
[----:B--2---:R-:W-:Y:S04]  /*20ba0*/  STL [R1+0x3448], R48 ;  /* 0x0034483001007387 */ /* 0x004fe80000100800 */
[----:B------:R0:W2:Y:S04]  /*20bb0*/  @P2 LDG.E.U8 R47, desc[UR32][R4.64] ;  /* 0x00000020042f2981 */ /* 0x0000a8000c1e1100 */
[----:B------:R-:W0:Y:S04]  /*20bc0*/  LDL R4, [R1+0x13c0] ;  /* 0x0013c00001047983 */ /* 0x000e280000100800 */
[----:B------:R-:W0:Y:S01]  /*20bd0*/  LDL R5, [R1+0x13c4] ;  /* 0x0013c40001057983 */ /* 0x000e220000100800 */
[----:B------:R-:W-:-:S02]  /*20be0*/  PRMT R46, RZ, 0x7610, R46 ;  /* 0x00007610ff2e7816 */ /* 0x000fc4000000002e */
[----:B0-----:R-:W-:-:S04]  /*20bf0*/  @P2 LOP3.LUT R5, R5, R4, RZ, 0x3c, !PT ;  /* 0x0000000405052212 */ /* 0x001fc800078e3cff */
[----:B------:R-:W-:-:S04]  /*20c00*/  @P2 LOP3.LUT R4, R5, R4, RZ, 0x3c, !PT ;  /* 0x0000000405042212 */ /* 0x000fc800078e3cff */
[----:B------:R-:W-:Y:S01]  /*20c10*/  @P2 LOP3.LUT R5, R5, R4, RZ, 0x3c, !PT ;  /* 0x0000000405052212 */ /* 0x000fe200078e3cff */
[----:B--2---:R-:W-:Y:S04]  /*20c20*/  STL [R1+0x344c], R47 ;  /* 0x00344c2f01007387 */ /* 0x004fe80000100800 */
[----:B------:R0:W2:Y:S04]  /*20c30*/  @P2 LDG.E.U8 R46, desc[UR32][R4.64] ;  /* 0x00000020042e2981 */ /* 0x0000a8000c1e1100 */
[----:B------:R-:W0:Y:S04]  /*20c40*/  LDL R4, [R1+0x13b8] ;  /* 0x0013b80001047983 */ /* 0x000e280000100800 */
[----:B------:R-:W0:Y:S01]  /*20c50*/  LDL R5, [R1+0x13bc] ;  /* 0x0013bc0001057983 */ /* 0x000e220000100800 */
[----:B------:R-:W-:-:S02]  /*20c60*/  ISETP.GT.AND P0, PT, R2, 0x2b, PT ;  /* 0x0000002b0200780c */ /* 0x000fc40003f04270 */
[----:B------:R-:W-:-:S11]  /*20c70*/  PRMT R58, RZ, 0x7610, R58 ;  /* 0x00007610ff3a7816 */ /* 0x000fd6000000003a */
[----:B0-----:R-:W-:-:S04]  /*20c80*/  @P0 LOP3.LUT R5, R5, R4, RZ, 0x3c, !PT ;  /* 0x0000000405050212 */ /* 0x001fc800078e3cff */
[----:B------:R-:W-:-:S04]  /*20c90*/  @P0 LOP3.LUT R4, R5, R4, RZ, 0x3c, !PT ;  /* 0x0000000405040212 */ /* 0x000fc800078e3cff */
[----:B------:R-:W-:Y:S01]  /*20ca0*/  @P0 LOP3.LUT R5, R5, R4, RZ, 0x3c, !PT ;  /* 0x0000000405050212 */ /* 0x000fe200078e3cff */
[----:B--2---:R-:W-:Y:S04]  /*20cb0*/  STL [R1+0x3450], R46 ;  /* 0x0034502e01007387 */ /* 0x004fe80000100800 */
[----:B------:R3:W2:Y:S04]  /*20cc0*/  @P0 LDG.E.U8 R58, desc[UR32][R4.64] ;  /* 0x00000020043a0981 */ /* 0x0006a8000c1e1100 */
[----:B------:R-:W4:Y:S01]  /*20cd0*/  LDL R5, [R1+0x13b0] ;  /* 0x0013b00001057983 */ /* 0x000f220000100800 */
[----:B------:R-:W-:Y:S01]  /*20ce0*/  PRMT R57, RZ, 0x7610, R57 ;  /* 0x00007610ff397816 */ /* 0x000fe20000000039 */
[----:B---3--:R-:W-:-:S02]  /*20cf0*/  @P0 IMAD.MOV.U32 R4, RZ, RZ, R25 ;  /* 0x000000ffff040224 */ /* 0x008fc400078e0019 */
[----:B--2---:R-:W-:Y:S01]  /*20d00*/  STL [R1+0x3404], R58 ;  /* 0x0034043a01007387 */ /* 0x004fe20000100800 */
[----:B------:R-:W-:-:S03]  /*20d10*/  PRMT R56, RZ, 0x7610, R56 ;  /* 0x00007610ff387816 */ /* 0x000fc60000000038 */
[----:B------:R-:W2:Y:S04]  /*20d20*/  LDL R25, [R1+0x1384] ;  /* 0x0013840001197983 */ /* 0x000ea80000100800 */
[----:B----4-:R0:W3:Y:S04]  /*20d30*/  @P0 LDG.E.U8 R57, desc[UR32][R4.64] ;  /* 0x0000002004390981 */ /* 0x0100e8000c1e1100 */
[----:B------:R-:W0:Y:S04]  /*20d40*/  LDL R4, [R1+0x13a8] ;  /* 0x0013a80001047983 */ /* 0x000e280000100800 */
[----:B------:R-:W0:Y:S02]  /*20d50*/  LDL R5, [R1+0x13ac] ;  /* 0x0013ac0001057983 */ /* 0x000e240000100800 */
[----:B0-----:R-:W-:-:S04]  /*20d60*/  @P0 LOP3.LUT R5, R5, R4, RZ, 0x3c, !PT ;  /* 0x0000000405050212 */ /* 0x001fc800078e3cff */
[----:B------:R-:W-:-:S04]  /*20d70*/  @P0 LOP3.LUT R4, R5, R4, RZ, 0x3c, !PT ;  /* 0x0000000405040212 */ /* 0x000fc800078e3cff */
[----:B------:R-:W-:Y:S01]  /*20d80*/  @P0 LOP3.LUT R5, R5, R4, RZ, 0x3c, !PT ;  /* 0x0000000405050212 */ /* 0x000fe200078e3cff */
[----:B---3--:R-:W-:Y:S04]  /*20d90*/  STL [R1+0x3408], R57 ;  /* 0x0034083901007387 */ /* 0x008fe80000100800 */
[----:B------:R0:W3:Y:S04]  /*20da0*/  @P0 LDG.E.U8 R56, desc[UR32][R4.64] ;  /* 0x0000002004380981 */ /* 0x0000e8000c1e1100 */
[----:B------:R-:W0:Y:S04]  /*20db0*/  LDL R4, [R1+0x1398] ;  /* 0x0013980001047983 */ /* 0x000e280000100800 */
[----:B------:R-:W0:Y:S01]  /*20dc0*/  LDL R5, [R1+0x139c] ;  /* 0x00139c0001057983 */ /* 0x000e220000100800 */
[----:B------:R-:W-:-:S02]  /*20dd0*/  ISETP.GT.AND P1, PT, R2, 0x2c, PT ;  /* 0x0000002c0200780c */ /* 0x000fc40003f24270 */
        /* <DEDUP_REMOVED lines=24> */
[----:B------:R-:W-:-:S03]  /*20f60*/  PRMT R10, RZ, 0x7610, R10 ;  /* 0x00007610ff0a7816 */ /* 0x000fc6000000000a */
[----:B--2---:R0:W-:Y:S04]  /*20f70*/  STL [R1+0x1cc], R11 ;  /* 0x0001cc0b01007387 */ /* 0x0041e80000100800 */
[----:B0-----:R-:W2:Y:S04]  /*20f80*/  LDL.LU R11, [R1+0x34e8] ;  /* 0x0034e800010b7983 */ /* 0x001ea80000300800 */
[----:B------:R-:W3:Y:S01]  /*20f90*/  LDL R5, [R1+0x1380] ;  /* 0x0013800001057983 */ /* 0x000ee20000100800 */
[----:B------:R-:W-:-:S03]  /*20fa0*/  @P1 IMAD.MOV.U32 R4, RZ, RZ, R25 ;  /* 0x000000ffff041224 */ /* 0x000fc600078e0019 */
[----:B------:R-:W4:Y:S04]  /*20fb0*/  LDL R25, [R1+0x129c] ;  /* 0x00129c0001197983 */ /* 0x000f280000100800 */
[----:B---3--:R-:W3:Y:S01]  /*20fc0*/  @P1 LDG.E.U8 R10, desc[UR32][R4.64] ;  /* 0x00000020040a1981 */ /* 0x008ee2000c1e1100 */
[----:B------:R-:W-:-:S03]  /*20fd0*/  ISETP.GT.AND P2, PT, R2, 0x30, PT ;  /* 0x000000300200780c */ /* 0x000fc60003f44270 */
        /* <DEDUP_REMOVED lines=35> */
[----:B------:R-:W2:Y:S01]  /*21210*/  @P2 LDG.E.U8 R6, desc[UR32][R4.64] ;  /* 0x0000002004062981 */ /* 0x000ea2000c1e1100 */
[----:B------:R-:W-:Y:S02]  /*21220*/  ISETP.GT.AND P1, PT, R2, 0x34, PT ;  /* 0x000000340200780c */ /* 0x000fe40003f24270 */
[----:B------:R-:W-:Y:S01]  /*21230*/  PRMT R0, RZ, 0x7610, R0 ;  /* 0x00007610ff007816 */ /* 0x000fe20000000000 */
[----:B--2---:R0:W-:Y:S04]  /*21240*/  STL [R1+0x1a8], R6 ;  /* 0x0001a80601007387 */ /* 0x0041e80000100800 */
[----:B0-----:R-:W2:Y:S04]  /*21250*/  LDL.LU R6, [R1+0x34d4] ;  /* 0x0034d40001067983 */ /* 0x001ea80000300800 */
[----:B------:R-:W4:Y:S02]  /*21260*/  LDL R5, [R1+0x1298] ;  /* 0x0012980001057983 */ /* 0x000f240000100800 */
[----:B------:R-:W-:Y:S01]  /*21270*/  @P1 IMAD.MOV.U32 R4, RZ, RZ, R25 ;  /* 0x000000ffff041224 */ /* 0x000fe200078e0019 */
[----:B------:R-:W-:Y:S01]  /*21280*/  PRMT R3, RZ, 0x7610, R3 ;  /* 0x00007610ff037816 */ /* 0x000fe20000000003 */
[----:B------:R-:W3:Y:S04]  /*21290*/  LDL R25, [R1+0x1208] ;  /* 0x0012080001197983 */ /* 0x000ee80000100800 */
[----:B----4-:R0:W4:Y:S04]  /*212a0*/  @P1 LDG.E.U8 R0, desc[UR32][R4.64] ;  /* 0x0000002004001981 */ /* 0x010128000c1e1100 */
[----:B------:R-:W0:Y:S04]  /*212b0*/  LDL R4, [R1+0x1290] ;  /* 0x0012900001047983 */ /* 0x000e280000100800 */
[----:B------:R-:W0:Y:S02]  /*212c0*/  LDL R5, [R1+0x1294] ;  /* 0x0012940001057983 */ /* 0x000e240000100800 */
[----:B0-----:R-:W-:-:S04]  /*212d0*/  @P1 LOP3.LUT R5, R5, R4, RZ, 0x3c, !PT ;  /* 0x0000000405051212 */ /* 0x001fc800078e3cff */
[----:B------:R-:W-:-:S04]  /*212e0*/  @P1 LOP3.LUT R4, R5, R4, RZ, 0x3c, !PT ;  /* 0x0000000405041212 */ /* 0x000fc800078e3cff */
[----:B------:R-:W-:-:S05]  /*212f0*/  @P1 LOP3.LUT R5, R5, R4, RZ, 0x3c, !PT ;  /* 0x0000000405051212 */ /* 0x000fca00078e3cff */
[----:B------:R-:W2:Y:S04]  /*21300*/  @P1 LDG.E.U8 R3, desc[UR32][R4.64] ;  /* 0x0000002004031981 */ /* 0x000ea8000c1e1100 */
[----:B----4-:R0:W-:Y:S04]  /*21310*/  STL [R1+0x1a4], R0 ;  /* 0x0001a40001007387 */ /* 0x0101e80000100800 */
[----:B0-----:R-:W4:Y:S04]  /*21320*/  LDL R0, [R1+0x120c] ;  /* 0x00120c0001007983 */ /* 0x001f280000100800 */
        /* <DEDUP_REMOVED lines=36> */
[----:B------:R0:W3:Y:S01]  /*21570*/  @P2 LDG.E.U8 R28, desc[UR32][R4.64] ;  /* 0x00000020041c2981 */ /* 0x0000e2000c1e1100 */
[----:B------:R-:W-:Y:S01]  /*21580*/  PRMT R55, RZ, 0x7610, R55 ;  /* 0x00007610ff377816 */ /* 0x000fe20000000037 */
[----:B0-----:R-:W-:Y:S02]  /*21590*/  @P2 IMAD.MOV.U32 R4, RZ, RZ, R0 ;  /* 0x000000ffff042224 */ /* 0x001fe400078e0000 */
[----:B------:R-:W-:-:S05]  /*215a0*/  @P2 IMAD.MOV.U32 R5, RZ, RZ, R25 ;  /* 0x000000ffff052224 */ /* 0x000fca00078e0019 */
[----:B------:R-:W4:Y:S04]  /*215b0*/  @P2 LDG.E.U8 R55, desc[UR32][R4.64] ;  /* 0x0000002004372981 */ /* 0x000f28000c1e1100 */
[----:B---3--:R0:W-:Y:S04]  /*215c0*/  STL [R1+0x170], R28 ;  /* 0x0001701c01007387 */ /* 0x0081e80000100800 */
[----:B0-----:R-:W3:Y:S04]  /*215d0*/  LDL.LU R28, [R1+0x34c0] ;  /* 0x0034c000011c7983 */ /* 0x001ee80000300800 */
[----:B------:R-:W2:Y:S04]  /*215e0*/  LDL R4, [R1+0x1200] ;  /* 0x0012000001047983 */ /* 0x000ea80000100800 */
[----:B------:R-:W2:Y:S01]  /*215f0*/  LDL R5, [R1+0x1204] ;  /* 0x0012040001057983 */ /* 0x000ea20000100800 */
[----:B------:R-:W-:-:S03]  /*21600*/  PRMT R54, RZ, 0x7610, R54 ;  /* 0x00007610ff367816 */ /* 0x000fc60000000036 */
[----:B------:R-:W3:Y:S04]  /*21610*/  LDL R25, [R1+0x1188] ;  /* 0x0011880001197983 */ /* 0x000ee80000100800 */
[----:B------:R-:W3:Y:S04]  /*21620*/  LDL R0, [R1+0x118c] ;  /* 0x00118c0001007983 */ /* 0x000ee80000100800 */
[----:B----4-:R0:W-:Y:S01]  /*21630*/  STL [R1+0x3478], R55 ;  /* 0x0034783701007387 */ /* 0x0101e20000100800 */
[----:B------:R-:W-:Y:S02]  /*21640*/  ISETP.GT.AND P3, PT, R2, 0x3c, PT ;  /* 0x0000003c0200780c */ /* 0x000fe40003f64270 */
[----:B------:R-:W-:Y:S01]  /*21650*/  PRMT R53, RZ, 0x7610, R53 ;  /* 0x00007610ff357816 */ /* 0x000fe20000000035 */
[----:B0-----:R-:W4:Y:S01]  /*21660*/  LDL R55, [R1+0x1194] ;  /* 0x0011940001377983 */ /* 0x001f220000100800 */
[----:B--2---:R-:W-:-:S04]  /*21670*/  @P2 LOP3.LUT R5, R5, R4, RZ, 0x3c, !PT ;  /* 0x0000000405052212 */ /* 0x004fc800078e3cff */
[----:B------:R-:W-:-:S04]  /*21680*/  @P2 LOP3.LUT R4, R5, R4, RZ, 0x3c, !PT ;  /* 0x0000000405042212 */ /* 0x000fc800078e3cff */
[----:B------:R-:W-:-:S05]  /*21690*/  @P2 LOP3.LUT R5, R5, R4, RZ, 0x3c, !PT ;  /* 0x0000000405052212 */ /* 0x000fca00078e3cff */
[----:B------:R0:W2:Y:S04]  /*216a0*/  @P2 LDG.E.U8 R54, desc[UR32][R4.64] ;  /* 0x0000002004362981 */ /* 0x0000a8000c1e1100 */
[----:B------:R-:W0:Y:S04]  /*216b0*/  LDL R4, [R1+0x1198] ;  /* 0x0011980001047983 */ /* 0x000e280000100800 */
[----:B------:R-:W0:Y:S02]  /*216c0*/  LDL R5, [R1+0x119c] ;  /* 0x00119c0001057983 */ /* 0x000e240000100800 */
[----:B0-----:R-:W-:-:S04]  /*216d0*/  @P3 LOP3.LUT R5, R5, R4, RZ, 0x3c, !PT ;  /* 0x0000000405053212 */ /* 0x001fc800078e3cff */
[----:B------:R-:W-:-:S04]  /*216e0*/  @P3 LOP3.LUT R4, R5, R4, RZ, 0x3c, !PT ;  /* 0x0000000405043212 */ /* 0x000fc800078e3cff */
[----:B------:R-:W-:Y:S01]  /*216f0*/  @P3 LOP3.LUT R5, R5, R4, RZ, 0x3c, !PT ;  /* 0x0000000405053212 */ /* 0x000fe200078e3cff */
[----:B--2---:R-:W-:Y:S04]  /*21700*/  STL [R1+0x347c], R54 ;  /* 0x00347c3601007387 */ /* 0x004fe80000100800 */
[----:B------:R4:W2:Y:S04]  /*21710*/  @P3 LDG.E.U8 R53, desc[UR32][R4.64] ;  /* 0x0000002004353981 */ /* 0x0008a8000c1e1100 */
[----:B------:R-:W3:Y:S01]  /*21720*/  LDL R5, [R1+0x1190] ;  /* 0x0011900001057983 */ /* 0x000ee20000100800 */
[----:B------:R-:W-:Y:S01]  /*21730*/  PRMT R51, RZ, 0x7610, R51 ;  /* 0x00007610ff337816 */ /* 0x000fe20000000033 */
[----:B----4-:R-:W-:Y:S01]  /*21740*/  @P3 IMAD.MOV.U32 R4, RZ, RZ, R55 ;  /* 0x000000ffff043224 */ /* 0x010fe200078e0037 */
[----:B------:R-:W-:-:S04]  /*21750*/  PRMT R50, RZ, 0x7610, R50 ;  /* 0x00007610ff327816 */ /* 0x000fc80000000032 */
[----:B---3--:R0:W3:Y:S04]  /*21760*/  @P3 LDG.E.U8 R51, desc[UR32][R4.64] ;  /* 0x0000002004333981 */ /* 0x0080e8000c1e1100 */
[----:B--2---:R1:W-:Y:S01]  /*21770*/  STL [R1+0x3480], R53 ;  /* 0x0034803501007387 */ /* 0x0043e20000100800 */
[----:B0-----:R-:W-:Y:S02]  /*21780*/  @P3 IMAD.MOV.U32 R4, RZ, RZ, R0 ;  /* 0x000000ffff043224 */ /* 0x001fe400078e0000 */
[----:B------:R-:W-:Y:S01]  /*21790*/  @P3 IMAD.MOV.U32 R5, RZ, RZ, R25 ;  /* 0x000000ffff053224 */ /* 0x000fe200078e0019 */
[----:B-1----:R-:W2:Y:S04]  /*217a0*/  LDL R53, [R1+0x137c] ;  /* 0x00137c0001357983 */ /* 0x002ea80000100800 */
[----:B------:R0:W4:Y:S04]  /*217b0*/  @P3 LDG.E.U8 R50, desc[UR32][R4.64] ;  /* 0x0000002004323981 */ /* 0x000128000c1e1100 */
[----:B---3--:R1:W-:Y:S04]  /*217c0*/  STL [R1+0x3484], R51 ;  /* 0x0034843301007387 */ /* 0x0083e80000100800 */
[----:B------:R-:W0:Y:S04]  /*217d0*/  LDL R4, [R1+0x1180] ;  /* 0x0011800001047983 */ /* 0x000e280000100800 */
[----:B------:R-:W0:Y:S01]  /*217e0*/  LDL R5, [R1+0x1184] ;  /* 0x0011840001057983 */ /* 0x000e220000100800 */
[----:B------:R-:W-:-:S03]  /*217f0*/  PRMT R29, RZ, 0x7610, R29 ;  /* 0x00007610ff1d7816 */ /* 0x000fc6000000001d */
[----:B------:R-:W3:Y:S04]  /*21800*/  LDL R55, [R1+0x136c] ;  /* 0x00136c0001377983 */ /* 0x000ee80000100800 */
[----:B------:R-:W3:Y:S04]  /*21810*/  LDL R25, [R1+0x1360] ;  /* 0x0013600001197983 */ /* 0x000ee80000100800 */
[----:B------:R-:W3:Y:S01]  /*21820*/  LDL R0, [R1+0x1364] ;  /* 0x0013640001007983 */ /* 0x000ee20000100800 */
[----:B0-----:R-:W-:-:S04]  /*21830*/  @P3 LOP3.LUT R5, R5, R4, RZ, 0x3c, !PT ;  /* 0x0000000405053212 */ /* 0x001fc800078e3cff */
[----:B------:R-:W-:-:S04]  /*21840*/  @P3 LOP3.LUT R4, R5, R4, RZ, 0x3c, !PT ;  /* 0x0000000405043212 */ /* 0x000fc800078e3cff */
[----:B------:R-:W-:-:S05]  /*21850*/  @P3 LOP3.LUT R5, R5, R4, RZ, 0x3c, !PT ;  /* 0x0000000405053212 */ /* 0x000fca00078e3cff */
[----:B------:R-:W2:Y:S04]  /*21860*/  @P3 LDG.E.U8 R29, desc[UR32][R4.64] ;  /* 0x00000020041d3981 */ /* 0x000ea8000c1e1100 */
[----:B----4-:R-:W-:Y:S01]  /*21870*/  STL [R1+0x3488], R50 ;  /* 0x0034883201007387 */ /* 0x010fe20000100800 */
[----:B------:R-:W-:Y:S02]  /*21880*/  ISETP.GT.AND P1, PT, R2, 0x2d, PT ;  /* 0x0000002d0200780c */ /* 0x000fe40003f24270 */
[----:B-1----:R-:W-:Y:S01]  /*21890*/  PRMT R51, RZ, 0x7610, R51 ;  /* 0x00007610ff337816 */ /* 0x002fe20000000033 */
[----:B--2---:R0:W-:Y:S04]  /*218a0*/  STL [R1+0x128], R29 ;  /* 0x0001281d01007387 */ /* 0x0041e80000100800 */
[----:B0-----:R-:W2:Y:S04]  /*218b0*/  LDL.LU R29, [R1+0x34bc] ;  /* 0x0034bc00011d7983 */ /* 0x001ea80000300800 */
[----:B------:R-:W4:Y:S02]  /*218c0*/  LDL R5, [R1+0x1378] ;  /* 0x0013780001057983 */ /* 0x000f240000100800 */
[----:B------:R-:W-:Y:S01]  /*218d0*/  @P1 IMAD.MOV.U32 R4, RZ, RZ, R53 ;  /* 0x000000ffff041224 */ /* 0x000fe200078e0035 */
[----:B------:R-:W-:Y:S01]  /*218e0*/  PRMT R30, RZ, 0x7610, R30 ;  /* 0x00007610ff1e7816 */ /* 0x000fe2000000001e */
[----:B------:R-:W2:Y:S04]  /*218f0*/  LDL R53, [R1+0x12f0] ;  /* 0x0012f00001357983 */ /* 0x000ea80000100800 */
[----:B----4-:R0:W4:Y:S04]  /*21900*/  @P1 LDG.E.U8 R51, desc[UR32][R4.64] ;  /* 0x0000002004331981 */ /* 0x010128000c1e1100 */
[----:B------:R-:W0:Y:S04]  /*21910*/  LDL R4, [R1+0x1370] ;  /* 0x0013700001047983 */ /* 0x000e280000100800 */
[----:B------:R-:W0:Y:S02]  /*21920*/  LDL R5, [R1+0x1374] ;  /* 0x0013740001057983 */ /* 0x000e240000100800 */
[----:B0-----:R-:W-:-:S04]  /*21930*/  @P1 LOP3.LUT R5, R5, R4, RZ, 0x3c, !PT ;  /* 0x0000000405051212 */ /* 0x001fc800078e3cff */
[----:B------:R-:W-:-:S04]  /*21940*/  @P1 LOP3.LUT R4, R5, R4, RZ, 0x3c, !PT ;  /* 0x0000000405041212 */ /* 0x000fc800078e3cff */
[----:B------:R-:W-:-:S05]  /*21950*/  @P1 LOP3.LUT R5, R5, R4, RZ, 0x3c, !PT ;  /* 0x0000000405051212 */ /* 0x000fca00078e3cff */
[----:B------:R-:W3:Y:S04]  /*21960*/  @P1 LDG.E.U8 R30, desc[UR32][R4.64] ;  /* 0x00000020041e1981 */ /* 0x000ee8000c1e1100 */
[----:B----4-:R0:W-:Y:S04]  /*21970*/  STL [R1+0x124], R51 ;  /* 0x0001243301007387 */ /* 0x0101e80000100800 */
[----:B0-----:R-:W4:Y:S04]  /*21980*/  LDL R51, [R1+0x12f4] ;  /* 0x0012f40001337983 */ /* 0x001f280000100800 */
[----:B---3--:R0:W-:Y:S04]  /*21990*/  STL [R1+0x120], R30 ;  /* 0x0001201e01007387 */ /* 0x0081e80000100800 */
[----:B0-----:R-:W3:Y:S04]  /*219a0*/  LDL.LU R30, [R1+0x34b8] ;  /* 0x0034b800011e7983 */ /* 0x001ee80000300800 */
[----:B------:R-:W2:Y:S01]  /*219b0*/  LDL R5, [R1+0x1368] ;  /* 0x0013680001057983 */ /* 0x000ea20000100800 */
[----:B------:R-:W-:Y:S01]  /*219c0*/  PRMT R31, RZ, 0x7610, R31 ;  /* 0x00007610ff1f7816 */ /* 0x000fe2000000001f */
[----:B------:R-:W-:Y:S01]  /*219d0*/  @P1 IMAD.MOV.U32 R4, RZ, RZ, R55 ;  /* 0x000000ffff041224 */ /* 0x000fe200078e0037 */
[----:B------:R-:W-:Y:S01]  /*219e0*/  PRMT R32, RZ, 0x7610, R32 ;  /* 0x00007610ff207816 */ /* 0x000fe20000000020 */
[----:B------:R-:W3:Y:S04]  /*219f0*/  LDL R55, [R1+0x12ec] ;  /* 0x0012ec0001377983 */ /* 0x000ee80000100800 */
[----:B--2---:R0:W2:Y:S02]  /*21a00*/  @P1 LDG.E.U8 R31, desc[UR32][R4.64] ;  /* 0x00000020041f1981 */ /* 0x0040a4000c1e1100 */
[----:B0-----:R-:W-:-:S02]  /*21a10*/  @P1 IMAD.MOV.U32 R4, RZ, RZ, R0 ;  /* 0x000000ffff041224 */ /* 0x001fc400078e0000 */
[----:B------:R-:W-:-:S05]  /*21a20*/  @P1 IMAD.MOV.U32 R5, RZ, RZ, R25 ;  /* 0x000000ffff051224 */ /* 0x000fca00078e0019 */
[----:B------:R-:W4:Y:S04]  /*21a30*/  @P1 LDG.E.U8 R32, desc[UR32][R4.64] ;  /* 0x0000002004201981 */ /* 0x000f28000c1e1100 */
[----:B--2---:R0:W-:Y:S04]  /*21a40*/  STL [R1+0x10c], R31 ;  /* 0x00010c1f01007387 */ /* 0x0041e80000100800 */
[----:B0-----:R-:W2:Y:S04]  /*21a50*/  LDL.LU R31, [R1+0x34b4] ;  /* 0x0034b400011f7983 */ /* 0x001ea80000300800 */
[----:B------:R-:W2:Y:S04]  /*21a60*/  LDL R25, [R1+0x12e0] ;  /* 0x0012e00001197983 */ /* 0x000ea80000100800 */
[----:B------:R-:W2:Y:S04]  /*21a70*/  LDL R0, [R1+0x12e4] ;  /* 0x0012e40001007983 */ /* 0x000ea80000100800 */
[----:B----4-:R0:W-:Y:S04]  /*21a80*/  STL [R1+0x108], R32 ;  /* 0x0001082001007387 */ /* 0x0101e80000100800 */
[----:B0-----:R-:W4:Y:S04]  /*21a90*/  LDL.LU R32, [R1+0x34b0] ;  /* 0x0034b00001207983 */ /* 0x001f280000300800 */
[----:B------:R-:W3:Y:S04]  /*21aa0*/  LDL R4, [R1+0x12f8] ;  /* 0x0012f80001047983 */ /* 0x000ee80000100800 */
[----:B------:R-:W3:Y:S01]  /*21ab0*/  LDL R5, [R1+0x12fc] ;  /* 0x0012fc0001057983 */ /* 0x000ee20000100800 */
[----:B------:R-:W-:-:S02]  /*21ac0*/  ISETP.GT.AND P2, PT, R2, 0x31, PT ;  /* 0x000000310200780c */ /* 0x000fc40003f44270 */
[----:B------:R-:W-:Y:S02]  /*21ad0*/  PRMT R33, RZ, 0x7610, R33 ;  /* 0x00007610ff217816 */ /* 0x000fe40000000021 */
[----:B------:R-:W-:-:S09]  /*21ae0*/  PRMT R34, RZ, 0x7610, R34 ;  /* 0x00007610ff227816 */ /* 0x000fd20000000022 */
[----:B---3--:R-:W-:-:S04]  /*21af0*/  @P2 LOP3.LUT R5, R5, R4, RZ, 0x3c, !PT ;  /* 0x0000000405052212 */ /* 0x008fc800078e3cff */
[----:B------:R-:W-:-:S04]  /*21b00*/  @P2 LOP3.LUT R4, R5, R4, RZ, 0x3c, !PT ;  /* 0x0000000405042212 */ /* 0x000fc800078e3cff */
[----:B------:R-:W-:-:S05]  /*21b10*/  @P2 LOP3.LUT R5, R5, R4, RZ, 0x3c, !PT ;  /* 0x0000000405052212 */ /* 0x000fca00078e3cff */
[----:B------:R0:W3:Y:S02]  /*21b20*/  @P2 LDG.E.U8 R33, desc[UR32][R4.64] ;  /* 0x0000002004212981 */ /* 0x0000e4000c1e1100 */
[----:B0-----:R-:W-:Y:S02]  /*21b30*/  @P2 IMAD.MOV.U32 R4, RZ, RZ, R51 ;  /* 0x000000ffff042224 */ /* 0x001fe400078e0033 */
[----:B------:R-:W-:-:S05]  /*21b40*/  @P2 IMAD.MOV.U32 R5, RZ, RZ, R53 ;  /* 0x000000ffff052224 */ /* 0x000fca00078e0035 */
[----:B------:R-:W2:Y:S04]  /*21b50*/  @P2 LDG.E.U8 R34, desc[UR32][R4.64] ;  /* 0x0000002004222981 */ /* 0x000ea8000c1e1100 */
[----:B---3--:R0:W-:Y:S04]  /*21b60*/  STL [R1+0x104], R33 ;  /* 0x0001042101007387 */ /* 0x0081e80000100800 */
[----:B0-----:R-:W3:Y:S04]  /*21b70*/  LDL.LU R33, [R1+0x34ac] ;  /* 0x0034ac0001217983 */ /* 0x001ee80000300800 */
[----:B------:R-:W4:Y:S04]  /*21b80*/  LDL R53, [R1+0x1270] ;  /* 0x0012700001357983 */ /* 0x000f280000100800 */
[----:B------:R-:W3:Y:S04]  /*21b90*/  LDL R51, [R1+0x1274] ;  /* 0x0012740001337983 */ /* 0x000ee80000100800 */
[----:B--2---:R0:W-:Y:S04]  /*21ba0*/  STL [R1+0x100], R34 ;  /* 0x0001002201007387 */ /* 0x0041e80000100800 */
[----:B0-----:R-:W2:Y:S04]  /*21bb0*/  LDL.LU R34, [R1+0x34a8] ;  /* 0x0034a80001227983 */ /* 0x001ea80000300800 */
[----:B------:R-:W4:Y:S01]  /*21bc0*/  LDL R5, [R1+0x12e8] ;  /* 0x0012e80001057983 */ /* 0x000f220000100800 */
[----:B------:R-:W-:Y:S01]  /*21bd0*/  PRMT R52, RZ, 0x7610, R52 ;  /* 0x00007610ff347816 */ /* 0x000fe20000000034 */
[----:B------:R-:W-:Y:S01]  /*21be0*/  @P2 IMAD.MOV.U32 R4, RZ, RZ, R55 ;  /* 0x000000ffff042224 */ /* 0x000fe200078e0037 */
[----:B------:R-:W-:Y:S01]  /*21bf0*/  PRMT R35, RZ, 0x7610, R35 ;  /* 0x00007610ff237816 */ /* 0x000fe20000000023 */
[----:B------:R-:W2:Y:S04]  /*21c00*/  LDL R55, [R1+0x1268] ;  /* 0x0012680001377983 */ /* 0x000ea80000100800 */
[----:B----4-:R0:W4:Y:S02]  /*21c10*/  @P2 LDG.E.U8 R52, desc[UR32][R4.64] ;  /* 0x0000002004342981 */ /* 0x010124000c1e1100 */
[----:B0-----:R-:W-:-:S02]  /*21c20*/  @P2 IMAD.MOV.U32 R4, RZ, RZ, R0 ;  /* 0x000000ffff042224 */ /* 0x001fc400078e0000 */
[----:B------:R-:W-:-:S05]  /*21c30*/  @P2 IMAD.MOV.U32 R5, RZ, RZ, R25 ;  /* 0x000000ffff052224 */ /* 0x000fca00078e0019 */
[----:B------:R-:W3:Y:S04]  /*21c40*/  @P2 LDG.E.U8 R35, desc[UR32][R4.64] ;  /* 0x0000002004232981 */ /* 0x000ee8000c1e1100 */
[----:B----4-:R0:W-:Y:S04]  /*21c50*/  STL [R1+0x6c], R52 ;  /* 0x00006c3401007387 */ /* 0x0101e80000100800 */
[----:B------:R-:W4:Y:S04]  /*21c60*/  LDL R25, [R1+0x1260] ;  /* 0x0012600001197983 */ /* 0x000f280000100800 */
[----:B------:R-:W4:Y:S04]  /*21c70*/  LDL R0, [R1+0x1264] ;  /* 0x0012640001007983 */ /* 0x000f280000100800 */
[----:B0-----:R-:W2:Y:S04]  /*21c80*/  LDL R52, [R1+0x126c] ;  /* 0x00126c0001347983 */ /* 0x001ea80000100800 */
[----:B---3--:R0:W-:Y:S04]  /*21c90*/  STL [R1+0x68], R35 ;  /* 0x0000682301007387 */ /* 0x0081e80000100800 */
[----:B0-----:R-:W3:Y:S04]  /*21ca0*/  LDL.LU R35, [R1+0x34a4] ;  /* 0x0034a40001237983 */ /* 0x001ee80000300800 */
[----:B------:R-:W4:Y:S04]  /*21cb0*/  LDL R4, [R1+0x1278] ;  /* 0x0012780001047983 */ /* 0x000f280000100800 */
[----:B------:R-:W4:Y:S01]  /*21cc0*/  LDL R5, [R1+0x127c] ;  /* 0x00127c0001057983 */ /* 0x000f220000100800 */
[----:B------:R-:W-:-:S02]  /*21cd0*/  ISETP.GT.AND P1, PT, R2, 0x35, PT ;  /* 0x000000350200780c */ /* 0x000fc40003f24270 */
[----:B------:R-:W-:-:S11]  /*21ce0*/  PRMT R54, RZ, 0x7610, R54 ;  /* 0x00007610ff367816 */ /* 0x000fd60000000036 */
[----:B----4-:R-:W-:-:S04]  /*21cf0*/  @P1 LOP3.LUT R5, R5, R4, RZ, 0x3c, !PT ;  /* 0x0000000405051212 */ /* 0x010fc800078e3cff */
[----:B------:R-:W-:-:S04]  /*21d00*/  @P1 LOP3.LUT R4, R5, R4, RZ, 0x3c, !PT ;  /* 0x0000000405041212 */ /* 0x000fc800078e3cff */
[----:B------:R-:W-:-:S05]  /*21d10*/  @P1 LOP3.LUT R5, R5, R4, RZ, 0x3c, !PT ;  /* 0x0000000405051212 */ /* 0x000fca00078e3cff */
[----:B------:R0:W4:Y:S01]  /*21d20*/  @P1 LDG.E.U8 R54, desc[UR32][R4.64] ;  /* 0x0000002004361981 */ /* 0x000122000c1e1100 */
[----:B------:R-:W-:Y:S01]  /*21d30*/  PRMT R24, RZ, 0x7610, R24 ;  /* 0x00007610ff187816 */ /* 0x000fe20000000018 */
[----:B0-----:R-:W-:Y:S02]  /*21d40*/  @P1 IMAD.MOV.U32 R4, RZ, RZ, R51 ;  /* 0x000000ffff041224 */ /* 0x001fe400078e0033 */
[----:B------:R-:W-:-:S05]  /*21d50*/  @P1 IMAD.MOV.U32 R5, RZ, RZ, R53 ;  /* 0x000000ffff051224 */ /* 0x000fca00078e0035 */
[----:B------:R2:W3:Y:S04]  /*21d60*/  @P1 LDG.E.U8 R24, desc[UR32][R4.64] ;  /* 0x0000002004181981 */ /* 0x0004e8000c1e1100 */
[----:B----4-:R0:W-:Y:S04]  /*21d70*/  STL [R1+0x64], R54 ;  /* 0x0000643601007387 */ /* 0x0101e80000100800 */
[----:B------:R-:W4:Y:S01]  /*21d80*/  LDL R53, [R1+0x11fc] ;  /* 0x0011fc0001357983 */ /* 0x000f220000100800 */
[----:B------:R-:W-:Y:S02]  /*21d90*/  ISETP.GT.AND P2, PT, R2, 0x39, PT ;  /* 0x000000390200780c */ /* 0x000fe40003f44270 */
[----:B------:R-:W-:Y:S01]  /*21da0*/  PRMT R50, RZ, 0x7610, R50 ;  /* 0x00007610ff327816 */ /* 0x000fe20000000032 */
[----:B--2---:R-:W-:-:S02]  /*21db0*/  @P1 IMAD.MOV.U32 R4, RZ, RZ, R52 ;  /* 0x000000ffff041224 */ /* 0x004fc400078e0034 */
[----:B------:R-:W-:Y:S01]  /*21dc0*/  @P1 IMAD.MOV.U32 R5, RZ, RZ, R55 ;  /* 0x000000ffff051224 */ /* 0x000fe200078e0037 */
[----:B------:R-:W-:Y:S02]  /*21dd0*/  PRMT R61, RZ, 0x7610, R61 ;  /* 0x00007610ff3d7816 */ /* 0x000fe4000000003d */
[----:B------:R-:W-:Y:S01]  /*21de0*/  PRMT R59, RZ, 0x7610, R59 ;  /* 0x00007610ff3b7816 */ /* 0x000fe2000000003b */
[----:B------:R-:W2:Y:S04]  /*21df0*/  LDL R51, [R1+0x11f0] ;  /* 0x0011f00001337983 */ /* 0x000ea80000100800 */
[----:B0-----:R-:W2:Y:S04]  /*21e00*/  LDL R54, [R1+0x11f8] ;  /* 0x0011f80001367983 */ /* 0x001ea80000100800 */
[----:B------:R0:W2:Y:S02]  /*21e10*/  @P1 LDG.E.U8 R50, desc[UR32][R4.64] ;  /* 0x0000002004321981 */ /* 0x0000a4000c1e1100 */
[----:B0-----:R-:W-:-:S02]  /*21e20*/  @P1 IMAD.MOV.U32 R4, RZ, RZ, R0 ;  /* 0x000000ffff041224 */ /* 0x001fc400078e0000 */
[----:B------:R-:W-:-:S05]  /*21e30*/  @P1 IMAD.MOV.U32 R5, RZ, RZ, R25 ;  /* 0x000000ffff051224 */ /* 0x000fca00078e0019 */
[----:B------:R4:W2:Y:S04]  /*21e40*/  @P1 LDG.E.U8 R61, desc[UR32][R4.64] ;  /* 0x00000020043d1981 */ /* 0x0008a8000c1e1100 */
[----:B---3--:R0:W-:Y:S04]  /*21e50*/  STL [R1+0x60], R24 ;  /* 0x0000601801007387 */ /* 0x0081e80000100800 */
[----:B0-----:R-:W3:Y:S01]  /*21e60*/  LDL R24, [R1+0x11f4] ;  /* 0x0011f40001187983 */ /* 0x001ee20000100800 */
[----:B----4-:R-:W-:Y:S02]  /*21e70*/  @P2 IMAD.MOV.U32 R4, RZ, RZ, R53 ;  /* 0x000000ffff042224 */ /* 0x010fe400078e0035 */
[----:B--2---:R-:W-:-:S05]  /*21e80*/  @P2 IMAD.MOV.U32 R5, RZ, RZ, R54 ;  /* 0x000000ffff052224 */ /* 0x004fca00078e0036 */
[----:B------:R0:W2:Y:S04]  /*21e90*/  @P2 LDG.E.U8 R59, desc[UR32][R4.64] ;  /* 0x00000020043b2981 */ /* 0x0000a8000c1e1100 */
[----:B------:R1:W-:Y:S04]  /*21ea0*/  STL [R1+0x4c], R50 ;  /* 0x00004c3201007387 */ /* 0x0003e80000100800 */
[----:B------:R-:W4:Y:S04]  /*21eb0*/  LDL R25, [R1+0x11ec] ;  /* 0x0011ec0001197983 */ /* 0x000f280000100800 */
[----:B------:R-:W4:Y:S04]  /*21ec0*/  LDL R52, [R1+0x11e0] ;  /* 0x0011e00001347983 */ /* 0x000f280000100800 */
[----:B------:R-:W4:Y:S04]  /*21ed0*/  LDL R0, [R1+0x11e4] ;  /* 0x0011e40001007983 */ /* 0x000f280000100800 */
[----:B-1----:R-:W4:Y:S04]  /*21ee0*/  LDL R50, [R1+0x11e8] ;  /* 0x0011e80001327983 */ /* 0x002f280000100800 */
[----:B------:R-:W-:Y:S01]  /*21ef0*/  STL [R1+0x346c], R61 ;  /* 0x00346c3d01007387 */ /* 0x000fe20000100800 */
[----:B------:R-:W-:Y:S01]  /*21f00*/  PRMT R58, RZ, 0x7610, R58 ;  /* 0x00007610ff3a7816 */ /* 0x000fe2000000003a */
[----:B0-----:R-:W-:-:S02]  /*21f10*/  @P2 IMAD.MOV.U32 R5, RZ, RZ, R51 ;  /* 0x000000ffff052224 */ /* 0x001fc400078e0033 */
[----:B---3--:R-:W-:-:S05]  /*21f20*/  @P2 IMAD.MOV.U32 R4, RZ, RZ, R24 ;  /* 0x000000ffff042224 */ /* 0x008fca00078e0018 */
[----:B------:R4:W3:Y:S04]  /*21f30*/  @P2 LDG.E.U8 R58, desc[UR32][R4.64] ;  /* 0x00000020043a2981 */ /* 0x0008e8000c1e1100 */
[----:B--2---:R-:W-:Y:S04]  /*21f40*/  STL [R1+0x3470], R59 ;  /* 0x0034703b01007387 */ /* 0x004fe80000100800 */
[----:B------:R-:W2:Y:S04]  /*21f50*/  LDL R51, [R1+0x1178] ;  /* 0x0011780001337983 */ /* 0x000ea80000100800 */
[----:B------:R-:W2:Y:S01]  /*21f60*/  LDL R24, [R1+0x117c] ;  /* 0x00117c0001187983 */ /* 0x000ea20000100800 */
[----:B------:R-:W-:-:S02]  /*21f70*/  ISETP.GT.AND P3, PT, R2, 0x3d, PT ;  /* 0x0000003d0200780c */ /* 0x000fc40003f64270 */
[----:B------:R-:W-:Y:S01]  /*21f80*/  PRMT R57, RZ, 0x7610, R57 ;  /* 0x00007610ff397816 */ /* 0x000fe20000000039 */
[----:B----4-:R-:W-:Y:S01]  /*21f90*/  @P2 IMAD.MOV.U32 R4, RZ, RZ, R25 ;  /* 0x000000ffff042224 */ /* 0x010fe200078e0019 */
[----:B------:R-:W-:Y:S01]  /*21fa0*/  PRMT R56, RZ, 0x7610, R56 ;  /* 0x00007610ff387816 */ /* 0x000fe20000000038 */
[----:B------:R-:W-:-:S05]  /*21fb0*/  @P2 IMAD.MOV.U32 R5, RZ, RZ, R50 ;  /* 0x000000ffff052224 */ /* 0x000fca00078e0032 */
[----:B------:R0:W4:Y:S01]  /*21fc0*/  @P2 LDG.E.U8 R57, desc[UR32][R4.64] ;  /* 0x0000002004392981 */ /* 0x000122000c1e1100 */
[----:B------:R-:W-:Y:S01]  /*21fd0*/  PRMT R49, RZ, 0x7610, R49 ;  /* 0x00007610ff317816 */ /* 0x000fe20000000031 */
[----:B0-----:R-:W-:Y:S02]  /*21fe0*/  @P2 IMAD.MOV.U32 R4, RZ, RZ, R0 ;  /* 0x000000ffff042224 */ /* 0x001fe400078e0000 */
[----:B------:R-:W-:-:S05]  /*21ff0*/  @P2 IMAD.MOV.U32 R5, RZ, RZ, R52 ;  /* 0x000000ffff052224 */ /* 0x000fca00078e0034 */
[----:B------:R2:W4:Y:S04]  /*22000*/  @P2 LDG.E.U8 R56, desc[UR32][R4.64] ;  /* 0x0000002004382981 */ /* 0x000528000c1e1100 */
[----:B---3--:R-:W-:Y:S04]  /*22010*/  STL [R1+0x3474], R58 ;  /* 0x0034743a01007387 */ /* 0x008fe80000100800 */
[----:B------:R-:W3:Y:S04]  /*22020*/  LDL R50, [R1+0x1170] ;  /* 0x0011700001327983 */ /* 0x000ee80000100800 */
[----:B------:R-:W3:Y:S01]  /*22030*/  LDL R25, [R1+0x1174] ;  /* 0x0011740001197983 */ /* 0x000ee20000100800 */
[----:B--2---:R-:W-:-:S02]  /*22040*/  @P3 IMAD.MOV.U32 R5, RZ, RZ, R51 ;  /* 0x000000ffff053224 */ /* 0x004fc400078e0033 */
[----:B------:R-:W-:-:S05]  /*22050*/  @P3 IMAD.MOV.U32 R4, RZ, RZ, R24 ;  /* 0x000000ffff043224 */ /* 0x000fca00078e0018 */
[----:B------:R3:W2:Y:S04]  /*22060*/  @P3 LDG.E.U8 R49, desc[UR32][R4.64] ;  /* 0x0000002004313981 */ /* 0x0006a8000c1e1100 */
[----:B----4-:R-:W-:Y:S04]  /*22070*/  STL [R1+0x348c], R57 ;  /* 0x00348c3901007387 */ /* 0x010fe80000100800 */
[----:B------:R-:W4:Y:S04]  /*22080*/  LDL R52, [R1+0x1168] ;  /* 0x0011680001347983 */ /* 0x000f280000100800 */
[----:B------:R-:W4:Y:S04]  /*22090*/  LDL R0, [R1+0x116c] ;  /* 0x00116c0001007983 */ /* 0x000f280000100800 */
[----:B------:R-:W-:Y:S04]  /*220a0*/  STL [R1+0x3490], R56 ;  /* 0x0034903801007387 */ /* 0x000fe80000100800 */
[----:B------:R-:W4:Y:S04]  /*220b0*/  LDL R51, [R1+0x1160] ;  /* 0x0011600001337983 */ /* 0x000f280000100800 */
[----:B------:R-:W4:Y:S01]  /*220c0*/  LDL R24, [R1+0x1164] ;  /* 0x0011640001187983 */ /* 0x000f220000100800 */
[----:B---3--:R-:W-:-:S03]  /*220d0*/  @P3 IMAD.MOV.U32 R5, RZ, RZ, R50 ;  /* 0x000000ffff053224 */ /* 0x008fc600078e0032 */
[----:B--2---:R0:W-:Y:S04]  /*220e0*/  STL [R1+0x3494], R49 ;  /* 0x0034943101007387 */ /* 0x0041e80000100800 */
[----:B------:R-:W2:Y:S04]  /*220f0*/  LDL R50, [R1+0x1358] ;  /* 0x0013580001327983 */ /* 0x000ea80000100800 */
[----:B0-----:R-:W3:Y:S01]  /*22100*/  LDL R49, [R1+0x135c] ;  /* 0x00135c0001317983 */ /* 0x001ee20000100800 */
[----:B------:R-:W-:Y:S01]  /*22110*/  PRMT R48, RZ, 0x7610, R48 ;  /* 0x00007610ff307816 */ /* 0x000fe20000000030 */
[----:B------:R-:W-:Y:S01]  /*22120*/  @P3 IMAD.MOV.U32 R4, RZ, RZ, R25 ;  /* 0x000000ffff043224 */ /* 0x000fe200078e0019 */
[----:B------:R-:W-:-:S02]  /*22130*/  ISETP.GT.AND P1, PT, R2, 0x2e, PT ;  /* 0x0000002e0200780c */ /* 0x000fc40003f24270 */
[----:B------:R-:W-:Y:S02]  /*22140*/  PRMT R47, RZ, 0x7610, R47 ;  /* 0x00007610ff2f7816 */ /* 0x000fe4000000002f */
[----:B------:R-:W-:Y:S02]  /*22150*/  PRMT R46, RZ, 0x7610, R46 ;  /* 0x00007610ff2e7816 */ /* 0x000fe4000000002e */
[----:B------:R-:W-:Y:S01]  /*22160*/  PRMT R45, RZ, 0x7610, R45 ;  /* 0x00007610ff2d7816 */ /* 0x000fe2000000002d */
[----:B------:R4:W3:Y:S04]  /*22170*/  @P3 LDG.E.U8 R48, desc[UR32][R4.64] ;  /* 0x0000002004303981 */ /* 0x0008e8000c1e1100 */
[----:B------:R-:W3:Y:S01]  /*22180*/  LDL R25, [R1+0x1354] ;  /* 0x0013540001197983 */ /* 0x000ee20000100800 */
[----:B----4-:R-:W-:-:S02]  /*22190*/  @P3 IMAD.MOV.U32 R4, RZ, RZ, R0 ;  /* 0x000000ffff043224 */ /* 0x010fc400078e0000 */
[----:B------:R-:W-:-:S05]  /*221a0*/  @P3 IMAD.MOV.U32 R5, RZ, RZ, R52 ;  /* 0x000000ffff053224 */ /* 0x000fca00078e0034 */
[----:B------:R0:W4:Y:S02]  /*221b0*/  @P3 LDG.E.U8 R47, desc[UR32][R4.64] ;  /* 0x00000020042f3981 */ /* 0x000124000c1e1100 */
[----:B0-----:R-:W-:Y:S02]  /*221c0*/  @P3 IMAD.MOV.U32 R4, RZ, RZ, R24 ;  /* 0x000000ffff043224 */ /* 0x001fe400078e0018 */
[----:B------:R-:W-:-:S05]  /*221d0*/  @P3 IMAD.MOV.U32 R5, RZ, RZ, R51 ;  /* 0x000000ffff053224 */ /* 0x000fca00078e0033 */
[----:B------:R2:W4:Y:S02]  /*221e0*/  @P3 LDG.E.U8 R46, desc[UR32][R4.64] ;  /* 0x00000020042e3981 */ /* 0x000524000c1e1100 */
[----:B--2---:R-:W-:Y:S02]  /*221f0*/  @P1 IMAD.MOV.U32 R5, RZ, RZ, R50 ;  /* 0x000000ffff051224 */ /* 0x004fe400078e0032 */
[----:B---3--:R-:W-:-:S05]  /*22200*/  @P1 IMAD.MOV.U32 R4, RZ, RZ, R49 ;  /* 0x000000ffff041224 */ /* 0x008fca00078e0031 */
[----:B------:R-:W2:Y:S04]  /*22210*/  @P1 LDG.E.U8 R45, desc[UR32][R4.64] ;  /* 0x00000020042d1981 */ /* 0x000ea8000c1e1100 */
[----:B------:R0:W-:Y:S04]  /*22220*/  STL [R1+0x3498], R48 ;  /* 0x0034983001007387 */ /* 0x0001e80000100800 */
[----:B------:R-:W3:Y:S04]  /*22230*/  LDL R0, [R1+0x134c] ;  /* 0x00134c0001007983 */ /* 0x000ee80000100800 */
[----:B0-----:R-:W3:Y:S04]  /*22240*/  LDL R48, [R1+0x1350] ;  /* 0x0013500001307983 */ /* 0x001ee80000100800 */
[----:B----4-:R0:W-:Y:S04]  /*22250*/  STL [R1+0x349c], R47 ;  /* 0x00349c2f01007387 */ /* 0x0101e80000100800 */
[----:B------:R-:W4:Y:S04]  /*22260*/  LDL R24, [R1+0x1348] ;  /* 0x0013480001187983 */ /* 0x000f280000100800 */
[----:B0-----:R-:W4:Y:S04]  /*22270*/  LDL R47, [R1+0x1344] ;  /* 0x00134400012f7983 */ /* 0x001f280000100800 */
[----:B------:R0:W-:Y:S04]  /*22280*/  STL [R1+0x34a0], R46 ;  /* 0x0034a02e01007387 */ /* 0x0001e80000100800 */
[----:B------:R-:W4:Y:S04]  /*22290*/  LDL R49, [R1+0x12dc] ;  /* 0x0012dc0001317983 */ /* 0x000f280000100800 */
[----:B0-----:R-:W4:Y:S04]  /*222a0*/  LDL R46, [R1+0x1340] ;  /* 0x00134000012e7983 */ /* 0x001f280000100800 */
[----:B--2---:R0:W-:Y:S04]  /*222b0*/  STL [R1+0x3454], R45 ;  /* 0x0034542d01007387 */ /* 0x0041e80000100800 */
[----:B0-----:R-:W2:Y:S01]  /*222c0*/  LDL R45, [R1+0x12d8] ;  /* 0x0012d800012d7983 */ /* 0x001ea20000100800 */
[----:B------:R-:W-:Y:S01]  /*222d0*/  PRMT R44, RZ, 0x7610, R44 ;  /* 0x00007610ff2c7816 */ /* 0x000fe2000000002c */
[----:B------:R-:W-:-:S02]  /*222e0*/  @P1 IMAD.MOV.U32 R4, RZ, RZ, R25 ;  /* 0x000000ffff041224 */ /* 0x000fc400078e0019 */
[----:B---3--:R-:W-:Y:S01]  /*222f0*/  @P1 IMAD.MOV.U32 R5, RZ, RZ, R48 ;  /* 0x000000ffff051224 */ /* 0x008fe200078e0030 */
[----:B------:R-:W3:Y:S04]  /*22300*/  LDL R25, [R1+0x12d4] ;  /* 0x0012d40001197983 */ /* 0x000ee80000100800 */
[----:B------:R-:W3:Y:S01]  /*22310*/  LDL R48, [R1+0x12d0] ;  /* 0x0012d00001307983 */ /* 0x000ee20000100800 */
[----:B------:R-:W-:Y:S02]  /*22320*/  ISETP.GT.AND P2, PT, R2, 0x32, PT ;  /* 0x000000320200780c */ /* 0x000fe40003f44270 */
[----:B------:R-:W-:Y:S01]  /*22330*/  PRMT R43, RZ, 0x7610, R43 ;  /* 0x00007610ff2b7816 */ /* 0x000fe2000000002b */
[----:B------:R0:W3:Y:S01]  /*22340*/  @P1 LDG.E.U8 R44, desc[UR32][R4.64] ;  /* 0x00000020042c1981 */ /* 0x0000e2000c1e1100 */
[----:B------:R-:W-:Y:S01]  /*22350*/  PRMT R42, RZ, 0x7610, R42 ;  /* 0x00007610ff2a7816 */ /* 0x000fe2000000002a */
[----:B0-----:R-:W-:-:S02]  /*22360*/  @P1 IMAD.MOV.U32 R4, RZ, RZ, R0 ;  /* 0x000000ffff041224 */ /* 0x001fc400078e0000 */
[----:B----4-:R-:W-:-:S05]  /*22370*/  @P1 IMAD.MOV.U32 R5, RZ, RZ, R24 ;  /* 0x000000ffff051224 */ /* 0x010fca00078e0018 */
[----:B------:R0:W4:Y:S01]  /*22380*/  @P1 LDG.E.U8 R43, desc[UR32][R4.64] ;  /* 0x00000020042b1981 */ /* 0x000122000c1e1100 */
[----:B------:R-:W-:Y:S01]  /*22390*/  PRMT R41, RZ, 0x7610, R41 ;  /* 0x00007610ff297816 */ /* 0x000fe20000000029 */
[----:B0-----:R-:W-:Y:S02]  /*223a0*/  @P1 IMAD.MOV.U32 R4, RZ, RZ, R47 ;  /* 0x000000ffff041224 */ /* 0x001fe400078e002f */
[----:B------:R-:W-:-:S05]  /*223b0*/  @P1 IMAD.MOV.U32 R5, RZ, RZ, R46 ;  /* 0x000000ffff051224 */ /* 0x000fca00078e002e */
[----:B------:R0:W4:Y:S02]  /*223c0*/  @P1 LDG.E.U8 R42, desc[UR32][R4.64] ;  /* 0x00000020042a1981 */ /* 0x000124000c1e1100 */
[----:B0-----:R-:W-:Y:S02]  /*223d0*/  @P2 IMAD.MOV.U32 R4, RZ, RZ, R49 ;  /* 0x000000ffff042224 */ /* 0x001fe400078e0031 */
[----:B--2---:R-:W-:-:S05]  /*223e0*/  @P2 IMAD.MOV.U32 R5, RZ, RZ, R45 ;  /* 0x000000ffff052224 */ /* 0x004fca00078e002d */
[----:B------:R0:W2:Y:S01]  /*223f0*/  @P2 LDG.E.U8 R41, desc[UR32][R4.64] ;  /* 0x0000002004292981 */ /* 0x0000a2000c1e1100 */
[----:B------:R-:W-:-:S03]  /*22400*/  PRMT R40, RZ, 0x7610, R40 ;  /* 0x00007610ff287816 */ /* 0x000fc60000000028 */
[----:B---3--:R-:W-:Y:S04]  /*22410*/  STL [R1+0x3458], R44 ;  /* 0x0034582c01007387 */ /* 0x008fe80000100800 */
[----:B------:R-:W3:Y:S04]  /*22420*/  LDL R24, [R1+0x12c8] ;  /* 0x0012c80001187983 */ /* 0x000ee80000100800 */
[----:B------:R-:W3:Y:S01]  /*22430*/  LDL R0, [R1+0x12cc] ;  /* 0x0012cc0001007983 */ /* 0x000ee20000100800 */
[----:B0-----:R-:W-:Y:S02]  /*22440*/  @P2 IMAD.MOV.U32 R4, RZ, RZ, R25 ;  /* 0x000000ffff042224 */ /* 0x001fe400078e0019 */
[----:B------:R-:W-:-:S05]  /*22450*/  @P2 IMAD.MOV.U32 R5, RZ, RZ, R48 ;  /* 0x000000ffff052224 */ /* 0x000fca00078e0030 */
[----:B------:R3:W3:Y:S04]  /*22460*/  @P2 LDG.E.U8 R40, desc[UR32][R4.64] ;  /* 0x0000002004282981 */ /* 0x0006e8000c1e1100 */
[----:B----4-:R0:W-:Y:S04]  /*22470*/  STL [R1+0x345c], R43 ;  /* 0x00345c2b01007387 */ /* 0x0101e80000100800 */
[----:B------:R-:W4:Y:S04]  /*22480*/  LDL R47, [R1+0x12c0] ;  /* 0x0012c000012f7983 */ /* 0x000f280000100800 */
[----:B------:R-:W4:Y:S04]  /*22490*/  LDL R46, [R1+0x12c4] ;  /* 0x0012c400012e7983 */ /* 0x000f280000100800 */
[----:B0-----:R-:W4:Y:S04]  /*224a0*/  LDL R43, [R1+0x125c] ;  /* 0x00125c00012b7983 */ /* 0x001f280000100800 */
[----:B------:R0:W-:Y:S04]  /*224b0*/  STL [R1+0x3460], R42 ;  /* 0x0034602a01007387 */ /* 0x0001e80000100800 */
[----:B------:R-:W4:Y:S04]  /*224c0*/  LDL R44, [R1+0x1258] ;  /* 0x00125800012c7983 */ /* 0x000f280000100800 */
[----:B------:R-:W4:Y:S04]  /*224d0*/  LDL R45, [R1+0x1254] ;  /* 0x00125400012d7983 */ /* 0x000f280000100800 */
[----:B--2---:R1:W-:Y:S04]  /*224e0*/  STL [R1+0x3464], R41 ;  /* 0x0034642901007387 */ /* 0x0043e80000100800 */
[----:B0-----:R-:W2:Y:S04]  /*224f0*/  LDL R42, [R1+0x1248] ;  /* 0x00124800012a7983 */ /* 0x001ea80000100800 */
[----:B------:R-:W2:Y:S04]  /*22500*/  LDL R25, [R1+0x124c] ;  /* 0x00124c0001197983 */ /* 0x000ea80000100800 */
[----:B-1----:R-:W2:Y:S01]  /*22510*/  LDL R41, [R1+0x1250] ;  /* 0x0012500001297983 */ /* 0x002ea20000100800 */
[----:B------:R-:W-:-:S02]  /*22520*/  ISETP.GT.AND P1, PT, R2, 0x36, PT ;  /* 0x000000360200780c */ /* 0x000fc40003f24270 */
[----:B------:R-:W-:Y:S01]  /*22530*/  PRMT R39, RZ, 0x7610, R39 ;  /* 0x00007610ff277816 */ /* 0x000fe20000000027 */
[----:B---3--:R-:W-:Y:S02]  /*22540*/  @P2 IMAD.MOV.U32 R4, RZ, RZ, R0 ;  /* 0x000000ffff042224 */ /* 0x008fe400078e0000 */
[----:B------:R-:W-:Y:S01]  /*22550*/  @P2 IMAD.MOV.U32 R5, RZ, RZ, R24 ;  /* 0x000000ffff052224 */ /* 0x000fe200078e0018 */
[----:B------:R0:W-:Y:S04]  /*22560*/  STL [R1+0x3468], R40 ;  /* 0x0034682801007387 */ /* 0x0001e80000100800 */
[----:B------:R-:W3:Y:S04]  /*22570*/  LDL R24, [R1+0x1240] ;  /* 0x0012400001187983 */ /* 0x000ee80000100800 */
[----:B------:R-:W3:Y:S01]  /*22580*/  LDL R0, [R1+0x1244] ;  /* 0x0012440001007983 */ /* 0x000ee20000100800 */
[----:B------:R-:W-:-:S03]  /*22590*/  PRMT R38, RZ, 0x7610, R38 ;  /* 0x00007610ff267816 */ /* 0x000fc60000000026 */
[----:B------:R4:W3:Y:S01]  /*225a0*/  @P2 LDG.E.U8 R39, desc[UR32][R4.64] ;  /* 0x0000002004272981 */ /* 0x0008e2000c1e1100 */
[----:B------:R-:W-:Y:S02]  /*225b0*/  PRMT R37, RZ, 0x7610, R37 ;  /* 0x00007610ff257816 */ /* 0x000fe40000000025 */
[----:B------:R-:W-:Y:S02]  /*225c0*/  PRMT R36, RZ, 0x7610, R36 ;  /* 0x00007610ff247816 */ /* 0x000fe40000000024 */
[----:B------:R-:W-:Y:S02]  /*225d0*/  PRMT R22, RZ, 0x7610, R22 ;  /* 0x00007610ff167816 */ /* 0x000fe40000000016 */
[----:B------:R-:W-:Y:S02]  /*225e0*/  PRMT R21, RZ, 0x7610, R21 ;  /* 0x00007610ff157816 */ /* 0x000fe40000000015 */
[----:B------:R-:W-:Y:S01]  /*225f0*/  PRMT R20, RZ, 0x7610, R20 ;  /* 0x00007610ff147816 */ /* 0x000fe20000000014 */
[----:B0-----:R-:W3:Y:S01]  /*22600*/  LDL R40, [R1+0x11d4] ;  /* 0x0011d40001287983 */ /* 0x001ee20000100800 */
[----:B------:R-:W-:-:S02]  /*22610*/  PRMT R19, RZ, 0x7610, R19 ;  /* 0x00007610ff137816 */ /* 0x000fc40000000013 */
[----:B------:R-:W-:Y:S02]  /*22620*/  ISETP.GT.AND P3, PT, R2, 0x3e, PT ;  /* 0x0000003e0200780c */ /* 0x000fe40003f64270 */
[----:B------:R-:W-:Y:S01]  /*22630*/  PRMT R18, RZ, 0x7610, R18 ;  /* 0x00007610ff127816 */ /* 0x000fe20000000012 */
[----:B----4-:R-:W-:Y:S02]  /*22640*/  @P2 IMAD.MOV.U32 R4, RZ, RZ, R46 ;  /* 0x000000ffff042224 */ /* 0x010fe400078e002e */
[----:B------:R-:W-:Y:S01]  /*22650*/  @P2 IMAD.MOV.U32 R5, RZ, RZ, R47 ;  /* 0x000000ffff052224 */ /* 0x000fe200078e002f */
[----:B------:R-:W4:Y:S01]  /*22660*/  LDL R46, [R1+0x11c0] ;  /* 0x0011c000012e7983 */ /* 0x000f220000100800 */
[----:B------:R-:W-:Y:S02]  /*22670*/  PRMT R17, RZ, 0x7610, R17 ;  /* 0x00007610ff117816 */ /* 0x000fe40000000011 */
[----:B------:R-:W-:Y:S01]  /*22680*/  PRMT R16, RZ, 0x7610, R16 ;  /* 0x00007610ff107816 */ /* 0x000fe20000000010 */
[----:B------:R-:W4:Y:S04]  /*22690*/  LDL R48, [R1+0x1338] ;  /* 0x0013380001307983 */ /* 0x000f280000100800 */
[----:B------:R0:W4:Y:S04]  /*226a0*/  @P2 LDG.E.U8 R38, desc[UR32][R4.64] ;  /* 0x0000002004262981 */ /* 0x000128000c1e1100 */
[----:B------:R-:W4:Y:S01]  /*226b0*/  LDL R47, [R1+0x133c] ;  /* 0x00133c00012f7983 */ /* 0x000f220000100800 */
[----:B0-----:R-:W-:-:S02]  /*226c0*/  @P1 IMAD.MOV.U32 R4, RZ, RZ, R43 ;  /* 0x000000ffff041224 */ /* 0x001fc400078e002b */
[----:B------:R-:W-:Y:S01]  /*226d0*/  @P1 IMAD.MOV.U32 R5, RZ, RZ, R44 ;  /* 0x000000ffff051224 */ /* 0x000fe200078e002c */
[----:B------:R-:W4:Y:S04]  /*226e0*/  LDL R43, [R1+0x11dc] ;  /* 0x0011dc00012b7983 */ /* 0x000f280000100800 */
[----:B------:R-:W4:Y:S04]  /*226f0*/  LDL R44, [R1+0x11d8] ;  /* 0x0011d800012c7983 */ /* 0x000f280000100800 */
[----:B------:R2:W4:Y:S02]  /*22700*/  @P1 LDG.E.U8 R37, desc[UR32][R4.64] ;  /* 0x0000002004251981 */ /* 0x000524000c1e1100 */
[----:B--2---:R-:W-:-:S02]  /*22710*/  @P1 IMAD.MOV.U32 R5, RZ, RZ, R41 ;  /* 0x000000ffff051224 */ /* 0x004fc400078e0029 */
[----:B------:R-:W2:Y:S01]  /*22720*/  LDL R41, [R1+0x11d0] ;  /* 0x0011d00001297983 */ /* 0x000ea20000100800 */
[----:B------:R-:W-:-:S03]  /*22730*/  @P1 IMAD.MOV.U32 R4, RZ, RZ, R45 ;  /* 0x000000ffff041224 */ /* 0x000fc600078e002d */
[----:B------:R-:W2:Y:S04]  /*22740*/  LDL R45, [R1+0x11c4] ;  /* 0x0011c400012d7983 */ /* 0x000ea80000100800 */
[----:B------:R0:W2:Y:S02]  /*22750*/  @P1 LDG.E.U8 R36, desc[UR32][R4.64] ;  /* 0x0000002004241981 */ /* 0x0000a4000c1e1100 */
[----:B0-----:R-:W-:Y:S02]  /*22760*/  @P1 IMAD.MOV.U32 R4, RZ, RZ, R25 ;  /* 0x000000ffff041224 */ /* 0x001fe400078e0019 */
[----:B------:R-:W-:Y:S01]  /*22770*/  @P1 IMAD.MOV.U32 R5, RZ, RZ, R42 ;  /* 0x000000ffff051224 */ /* 0x000fe200078e002a */
[----:B------:R-:W2:Y:S04]  /*22780*/  LDL R25, [R1+0x11cc] ;  /* 0x0011cc0001197983 */ /* 0x000ea80000100800 */
[----:B------:R-:W2:Y:S01]  /*22790*/  LDL R42, [R1+0x11c8] ;  /* 0x0011c800012a7983 */ /* 0x000ea20000100800 */
[----:B------:R-:W-:-:S03]  /*227a0*/  ISETP.GT.AND P2, PT, R2, 0x3a, PT ;  /* 0x0000003a0200780c */ /* 0x000fc60003f44270 */
[----:B------:R3:W2:Y:S02]  /*227b0*/  @P1 LDG.E.U8 R22, desc[UR32][R4.64] ;  /* 0x0000002004161981 */ /* 0x0006a4000c1e1100 */
[----:B---3--:R-:W-:Y:S02]  /*227c0*/  @P1 IMAD.MOV.U32 R4, RZ, RZ, R0 ;  /* 0x000000ffff041224 */ /* 0x008fe400078e0000 */
[----:B------:R-:W-:Y:S01]  /*227d0*/  @P1 IMAD.MOV.U32 R5, RZ, RZ, R24 ;  /* 0x000000ffff051224 */ /* 0x000fe200078e0018 */
[----:B------:R-:W3:Y:S04]  /*227e0*/  LDL R0, [R1+0x115c] ;  /* 0x00115c0001007983 */ /* 0x000ee80000100800 */
[----:B------:R-:W3:Y:S04]  /*227f0*/  LDL R24, [R1+0x1158] ;  /* 0x0011580001187983 */ /* 0x000ee80000100800 */
[----:B------:R4:W3:Y:S02]  /*22800*/  @P1 LDG.E.U8 R21, desc[UR32][R4.64] ;  /* 0x0000002004151981 */ /* 0x0008e4000c1e1100 */
[----:B----4-:R-:W-:-:S02]  /*22810*/  @P2 IMAD.MOV.U32 R4, RZ, RZ, R43 ;  /* 0x000000ffff042224 */ /* 0x010fc400078e002b */
[----:B------:R-:W-:Y:S01]  /*22820*/  @P2 IMAD.MOV.U32 R5, RZ, RZ, R44 ;  /* 0x000000ffff052224 */ /* 0x000fe200078e002c */
[----:B------:R-:W4:Y:S04]  /*22830*/  LDL R43, [R1+0x1154] ;  /* 0x00115400012b7983 */ /* 0x000f280000100800 */
[----:B------:R-:W4:Y:S04]  /*22840*/  LDL R44, [R1+0x1150] ;  /* 0x00115000012c7983 */ /* 0x000f280000100800 */
[----:B------:R0:W4:Y:S02]  /*22850*/  @P2 LDG.E.U8 R20, desc[UR32][R4.64] ;  /* 0x0000002004142981 */ /* 0x000124000c1e1100 */
[----:B0-----:R-:W-:-:S02]  /*22860*/  @P2 IMAD.MOV.U32 R4, RZ, RZ, R40 ;  /* 0x000000ffff042224 */ /* 0x001fc400078e0028 */
[----:B------:R-:W4:Y:S01]  /*22870*/  LDL R40, [R1+0x114c] ;  /* 0x00114c0001287983 */ /* 0x000f220000100800 */
[----:B--2---:R-:W-:-:S03]  /*22880*/  @P2 IMAD.MOV.U32 R5, RZ, RZ, R41 ;  /* 0x000000ffff052224 */ /* 0x004fc600078e0029 */
[----:B------:R-:W2:Y:S04]  /*22890*/  LDL R41, [R1+0x1148] ;  /* 0x0011480001297983 */ /* 0x000ea80000100800 */
[----:B------:R0:W2:Y:S02]  /*228a0*/  @P2 LDG.E.U8 R19, desc[UR32][R4.64] ;  /* 0x0000002004132981 */ /* 0x0000a4000c1e1100 */
[----:B0-----:R-:W-:Y:S02]  /*228b0*/  @P2 IMAD.MOV.U32 R4, RZ, RZ, R25 ;  /* 0x000000ffff042224 */ /* 0x001fe400078e0019 */
[----:B------:R-:W-:Y:S01]  /*228c0*/  @P2 IMAD.MOV.U32 R5, RZ, RZ, R42 ;  /* 0x000000ffff052224 */ /* 0x000fe200078e002a */
[----:B------:R-:W2:Y:S04]  /*228d0*/  LDL R25, [R1+0x1144] ;  /* 0x0011440001197983 */ /* 0x000ea80000100800 */
[----:B------:R-:W2:Y:S04]  /*228e0*/  LDL R42, [R1+0x1140] ;  /* 0x00114000012a7983 */ /* 0x000ea80000100800 */
[----:B------:R0:W2:Y:S02]  /*228f0*/  @P2 LDG.E.U8 R18, desc[UR32][R4.64] ;  /* 0x0000002004122981 */ /* 0x0000a4000c1e1100 */
[----:B0-----:R-:W-:-:S02]  /*22900*/  @P2 IMAD.MOV.U32 R4, RZ, RZ, R45 ;  /* 0x000000ffff042224 */ /* 0x001fc400078e002d */
[----:B------:R-:W-:Y:S01]  /*22910*/  @P2 IMAD.MOV.U32 R5, RZ, RZ, R46 ;  /* 0x000000ffff052224 */ /* 0x000fe200078e002e */
[----:B------:R-:W-:Y:S02]  /*22920*/  PRMT R15, RZ, 0x7610, R15 ;  /* 0x00007610ff0f7816 */ /* 0x000fe4000000000f */
[----:B------:R-:W-:Y:S02]  /*22930*/  PRMT R14, RZ, 0x7610, R14 ;  /* 0x00007610ff0e7816 */ /* 0x000fe4000000000e */
[----:B------:R-:W-:Y:S02]  /*22940*/  ISETP.GT.AND P1, PT, R2, 0x2f, PT ;  /* 0x0000002f0200780c */ /* 0x000fe40003f24270 */
[----:B------:R-:W-:Y:S01]  /*22950*/  PRMT R13, RZ, 0x7610, R13 ;  /* 0x00007610ff0d7816 */ /* 0x000fe2000000000d */
[----:B------:R3:W2:Y:S01]  /*22960*/  @P2 LDG.E.U8 R17, desc[UR32][R4.64] ;  /* 0x0000002004112981 */ /* 0x0006a2000c1e1100 */
[----:B------:R-:W-:Y:S02]  /*22970*/  PRMT R12, RZ, 0x7610, R12 ;  /* 0x00007610ff0c7816 */ /* 0x000fe4000000000c */
[----:B------:R-:W-:-:S02]  /*22980*/  PRMT R11, RZ, 0x7610, R11 ;  /* 0x00007610ff0b7816 */ /* 0x000fc4000000000b */
[----:B------:R-:W-:Y:S01]  /*22990*/  PRMT R10, RZ, 0x7610, R10 ;  /* 0x00007610ff0a7816 */ /* 0x000fe2000000000a */
[----:B------:R-:W2:Y:S04]  /*229a0*/  LDL R46, [R1+0x1328] ;  /* 0x00132800012e7983 */ /* 0x000ea80000100800 */
[----:B------:R-:W2:Y:S01]  /*229b0*/  LDL R45, [R1+0x132c] ;  /* 0x00132c00012d7983 */ /* 0x000ea20000100800 */
        /* <DEDUP_REMOVED lines=20> */
[----:B---3--:R-:W-:-:S02]  /*22b00*/  @P0 IMAD.MOV.U32 R4, RZ, RZ, R0 ;  /* 0x000000ffff040224 */ /* 0x008fc400078e0000 */
[----:B------:R-:W-:Y:S01]  /*22b10*/  @P0 IMAD.MOV.U32 R5, RZ, RZ, R24 ;  /* 0x000000ffff050224 */ /* 0x000fe200078e0018 */
[----:B------:R-:W3:Y:S04]  /*22b20*/  LDL R0, [R1+0x12b4] ;  /* 0x0012b40001007983 */ /* 0x000ee80000100800 */
[----:B------:R-:W3:Y:S04]  /*22b30*/  LDL R24, [R1+0x12b0] ;  /* 0x0012b00001187983 */ /* 0x000ee80000100800 */
[----:B------:R0:W3:Y:S02]  /*22b40*/  @P0 LDG.E.U8 R12, desc[UR32][R4.64] ;  /* 0x00000020040c0981 */ /* 0x0000e4000c1e1100 */
[----:B0-----:R-:W-:-:S02]  /*22b50*/  @P1 IMAD.MOV.U32 R4, RZ, RZ, R47 ;  /* 0x000000ffff041224 */ /* 0x001fc400078e002f */
[----:B------:R-:W-:-:S05]  /*22b60*/  @P1 IMAD.MOV.U32 R5, RZ, RZ, R48 ;  /* 0x000000ffff051224 */ /* 0x000fca00078e0030 */
[----:B------:R4:W3:Y:S02]  /*22b70*/  @P1 LDG.E.U8 R11, desc[UR32][R4.64] ;  /* 0x00000020040b1981 */ /* 0x0008e4000c1e1100 */
[----:B----4-:R-:W-:Y:S02]  /*22b80*/  @P1 IMAD.MOV.U32 R4, RZ, RZ, R40 ;  /* 0x000000ffff041224 */ /* 0x010fe400078e0028 */
[----:B--2---:R-:W-:-:S05]  /*22b90*/  @P1 IMAD.MOV.U32 R5, RZ, RZ, R41 ;  /* 0x000000ffff051224 */ /* 0x004fca00078e0029 */
[----:B------:R0:W2:Y:S01]  /*22ba0*/  @P1 LDG.E.U8 R10, desc[UR32][R4.64] ;  /* 0x00000020040a1981 */ /* 0x0000a2000c1e1100 */
[----:B------:R-:W-:Y:S01]  /*22bb0*/  PRMT R9, RZ, 0x7610, R9 ;  /* 0x00007610ff097816 */ /* 0x000fe20000000009 */
[----:B0-----:R-:W-:Y:S02]  /*22bc0*/  @P1 IMAD.MOV.U32 R4, RZ, RZ, R45 ;  /* 0x000000ffff041224 */ /* 0x001fe400078e002d */
[----:B------:R-:W-:-:S05]  /*22bd0*/  @P1 IMAD.MOV.U32 R5, RZ, RZ, R46 ;  /* 0x000000ffff051224 */ /* 0x000fca00078e002e */
[----:B------:R0:W4:Y:S04]  /*22be0*/  @P1 LDG.E.U8 R9, desc[UR32][R4.64] ;  /* 0x0000002004091981 */ /* 0x000128000c1e1100 */
[----:B---3--:R1:W-:Y:S04]  /*22bf0*/  STL [R1+0x3410], R12 ;  /* 0x0034100c01007387 */ /* 0x0083e80000100800 */
[----:B------:R3:W-:Y:S04]  /*22c00*/  STL [R1+0x3414], R11 ;  /* 0x0034140b01007387 */ /* 0x0007e80000100800 */
[----:B------:R-:W4:Y:S04]  /*22c10*/  LDL R41, [R1+0x12a8] ;  /* 0x0012a80001297983 */ /* 0x000f280000100800 */
[----:B------:R-:W4:Y:S04]  /*22c20*/  LDL R40, [R1+0x12ac] ;  /* 0x0012ac0001287983 */ /* 0x000f280000100800 */
[----:B--2---:R2:W-:Y:S04]  /*22c30*/  STL [R1+0x3418], R10 ;  /* 0x0034180a01007387 */ /* 0x0045e80000100800 */
[----:B-1----:R-:W2:Y:S04]  /*22c40*/  LDL R12, [R1+0x12a0] ;  /* 0x0012a000010c7983 */ /* 0x002ea80000100800 */
[----:B---3--:R-:W3:Y:S01]  /*22c50*/  LDL R11, [R1+0x12a4] ;  /* 0x0012a400010b7983 */ /* 0x008ee20000100800 */
[----:B------:R-:W-:-:S02]  /*22c60*/  ISETP.GT.AND P0, PT, R2, 0x33, PT ;  /* 0x000000330200780c */ /* 0x000fc40003f04270 */
[----:B------:R-:W-:Y:S01]  /*22c70*/  PRMT R8, RZ, 0x7610, R8 ;  /* 0x00007610ff087816 */ /* 0x000fe20000000008 */
[----:B0-----:R-:W-:Y:S02]  /*22c80*/  @P1 IMAD.MOV.U32 R4, RZ, RZ, R43 ;  /* 0x000000ffff041224 */ /* 0x001fe400078e002b */
[----:B------:R-:W-:Y:S01]  /*22c90*/  @P1 IMAD.MOV.U32 R5, RZ, RZ, R44 ;  /* 0x000000ffff051224 */ /* 0x000fe200078e002c */
[----:B------:R-:W-:-:S04]  /*22ca0*/  PRMT R7, RZ, 0x7610, R7 ;  /* 0x00007610ff077816 */ /* 0x000fc80000000007 */
[----:B------:R0:W3:Y:S01]  /*22cb0*/  @P1 LDG.E.U8 R8, desc[UR32][R4.64] ;  /* 0x0000002004081981 */ /* 0x0000e2000c1e1100 */
[----:B------:R-:W-:Y:S02]  /*22cc0*/  PRMT R6, RZ, 0x7610, R6 ;  /* 0x00007610ff067816 */ /* 0x000fe40000000006 */
[----:B0-----:R-:W-:Y:S02]  /*22cd0*/  @P0 IMAD.MOV.U32 R4, RZ, RZ, R25 ;  /* 0x000000ffff040224 */ /* 0x001fe400078e0019 */
[----:B------:R-:W-:Y:S02]  /*22ce0*/  @P0 IMAD.MOV.U32 R5, RZ, RZ, R42 ;  /* 0x000000ffff050224 */ /* 0x000fe400078e002a */
[----:B------:R-:W-:Y:S02]  /*22cf0*/  @P0 IMAD.MOV.U32 R25, RZ, RZ, R24 ;  /* 0x000000ffff190224 */ /* 0x000fe400078e0018 */
[----:B------:R-:W-:Y:S01]  /*22d00*/  @P0 IMAD.MOV.U32 R24, RZ, RZ, R0 ;  /* 0x000000ffff180224 */ /* 0x000fe200078e0000 */
[----:B------:R0:W3:Y:S04]  /*22d10*/  @P0 LDG.E.U8 R7, desc[UR32][R4.64] ;  /* 0x0000002004070981 */ /* 0x0000e8000c1e1100 */
[----:B------:R1:W3:Y:S01]  /*22d20*/  @P0 LDG.E.U8 R6, desc[UR32][R24.64] ;  /* 0x0000002018060981 */ /* 0x0002e2000c1e1100 */
[----:B0-----:R-:W-:-:S02]  /*22d30*/  PRMT R5, RZ, 0x7610, R5 ;  /* 0x00007610ff057816 */ /* 0x001fc40000000005 */
[----:B------:R-:W-:Y:S01]  /*22d40*/  PRMT R4, RZ, 0x7610, R4 ;  /* 0x00007610ff047816 */ /* 0x000fe20000000004 */
[----:B----4-:R0:W-:Y:S04]  /*22d50*/  STL [R1+0x341c], R9 ;  /* 0x00341c0901007387 */ /* 0x0101e80000100800 */
[----:B--2---:R-:W2:Y:S04]  /*22d60*/  LDL R10, [R1+0x1238] ;  /* 0x00123800010a7983 */ /* 0x004ea80000100800 */
[----:B0-----:R-:W4:Y:S01]  /*22d70*/  LDL R9, [R1+0x123c] ;  /* 0x00123c0001097983 */ /* 0x001f220000100800 */
[----:B-1----:R-:W-:-:S02]  /*22d80*/  @P0 IMAD.MOV.U32 R25, RZ, RZ, R41 ;  /* 0x000000ffff190224 */ /* 0x002fc400078e0029 */
[----:B------:R-:W-:-:S05]  /*22d90*/  @P0 IMAD.MOV.U32 R24, RZ, RZ, R40 ;  /* 0x000000ffff180224 */ /* 0x000fca00078e0028 */
[----:B------:R0:W4:Y:S02]  /*22da0*/  @P0 LDG.E.U8 R5, desc[UR32][R24.64] ;  /* 0x0000002018050981 */ /* 0x000124000c1e1100 */
[----:B0-----:R-:W-:Y:S02]  /*22db0*/  @P0 IMAD.MOV.U32 R25, RZ, RZ, R12 ;  /* 0x000000ffff190224 */ /* 0x001fe400078e000c */
[----:B---3--:R-:W-:-:S05]  /*22dc0*/  @P0 IMAD.MOV.U32 R24, RZ, RZ, R11 ;  /* 0x000000ffff180224 */ /* 0x008fca00078e000b */
[----:B------:R2:W3:Y:S04]  /*22dd0*/  @P0 LDG.E.U8 R4, desc[UR32][R24.64] ;  /* 0x0000002018040981 */ /* 0x0004e8000c1e1100 */
[----:B------:R-:W-:Y:S04]  /*22de0*/  STL [R1+0x3420], R8 ;  /* 0x0034200801007387 */ /* 0x000fe80000100800 */
[----:B------:R0:W-:Y:S04]  /*22df0*/  STL [R1+0x3424], R7 ;  /* 0x0034240701007387 */ /* 0x0001e80000100800 */
[----:B------:R-:W3:Y:S04]  /*22e00*/  LDL R46, [R1+0x1230] ;  /* 0x00123000012e7983 */ /* 0x000ee80000100800 */
[----:B------:R-:W3:Y:S04]  /*22e10*/  LDL R0, [R1+0x122c] ;  /* 0x00122c0001007983 */ /* 0x000ee80000100800 */
[----:B0-----:R-:W3:Y:S04]  /*22e20*/  LDL R7, [R1+0x1234] ;  /* 0x0012340001077983 */ /* 0x001ee80000100800 */
[----:B------:R0:W-:Y:S04]  /*22e30*/  STL [R1+0x3428], R6 ;  /* 0x0034280601007387 */ /* 0x0001e80000100800 */
[----:B------:R-:W3:Y:S04]  /*22e40*/  LDL R45, [R1+0x1228] ;  /* 0x00122800012d7983 */ /* 0x000ee80000100800 */
[----:B------:R-:W3:Y:S04]  /*22e50*/  LDL R44, [R1+0x1220] ;  /* 0x00122000012c7983 */ /* 0x000ee80000100800 */
[----:B------:R-:W3:Y:S01]  /*22e60*/  LDL R43, [R1+0x1224] ;  /* 0x00122400012b7983 */ /* 0x000ee20000100800 */
[----:B------:R-:W-:-:S02]  /*22e70*/  ISETP.GT.AND P1, PT, R2, 0x37, PT ;  /* 0x000000370200780c */ /* 0x000fc40003f24270 */
[----:B------:R-:W-:-:S11]  /*22e80*/  PRMT R3, RZ, 0x7610, R3 ;  /* 0x00007610ff037816 */ /* 0x000fd60000000003 */
[----:B--2---:R-:W-:Y:S01]  /*22e90*/  @P1 IMAD.MOV.U32 R25, RZ, RZ, R10 ;  /* 0x000000ffff191224 */ /* 0x004fe200078e000a */
[----:B----4-:R1:W-:Y:S04]  /*22ea0*/  STL [R1+0x342c], R5 ;  /* 0x00342c0501007387 */ /* 0x0103e80000100800 */
[----:B------:R-:W2:Y:S04]  /*22eb0*/  LDL R42, [R1+0x11b8] ;  /* 0x0011b800012a7983 */ /* 0x000ea80000100800 */
[----:B------:R-:W4:Y:S04]  /*22ec0*/  LDL R41, [R1+0x11bc] ;  /* 0x0011bc0001297983 */ /* 0x000f280000100800 */
[----:B------:R-:W2:Y:S04]  /*22ed0*/  LDL R40, [R1+0x11b0] ;  /* 0x0011b00001287983 */ /* 0x000ea80000100800 */
[----:B------:R-:W2:Y:S01]  /*22ee0*/  LDL R12, [R1+0x11b4] ;  /* 0x0011b400010c7983 */ /* 0x000ea20000100800 */
[----:B------:R-:W-:-:S05]  /*22ef0*/  @P1 IMAD.MOV.U32 R24, RZ, RZ, R9 ;  /* 0x000000ffff181224 */ /* 0x000fca00078e0009 */
[----:B------:R0:W2:Y:S04]  /*22f00*/  @P1 LDG.E.U8 R3, desc[UR32][R24.64] ;  /* 0x0000002018031981 */ /* 0x0000a8000c1e1100 */
[----:B---3--:R3:W-:Y:S04]  /*22f10*/  STL [R1+0x3430], R4 ;  /* 0x0034300401007387 */ /* 0x0087e80000100800 */
[----:B------:R-:W3:Y:S04]  /*22f20*/  LDL R11, [R1+0x11a8] ;  /* 0x0011a800010b7983 */ /* 0x000ee80000100800 */
[----:B------:R-:W3:Y:S04]  /*22f30*/  LDL R10, [R1+0x11ac] ;  /* 0x0011ac00010a7983 */ /* 0x000ee80000100800 */
[----:B------:R-:W3:Y:S04]  /*22f40*/  LDL R9, [R1+0x11a0] ;  /* 0x0011a00001097983 */ /* 0x000ee80000100800 */
[----:B------:R-:W3:Y:S01]  /*22f50*/  LDL R8, [R1+0x11a4] ;  /* 0x0011a40001087983 */ /* 0x000ee20000100800 */
[----:B------:R-:W-:-:S02]  /*22f60*/  PRMT R23, RZ, 0x7610, R23 ;  /* 0x00007610ff177816 */ /* 0x000fc40000000017 */
[----:B------:R-:W-:Y:S02]  /*22f70*/  ISETP.GT.AND P0, PT, R2, 0x3b, PT ;  /* 0x0000003b0200780c */ /* 0x000fe40003f04270 */
[----:B------:R-:W-:Y:S02]  /*22f80*/  PRMT R26, RZ, 0x7610, R26 ;  /* 0x00007610ff1a7816 */ /* 0x000fe4000000001a */
[----:B------:R-:W-:Y:S01]  /*22f90*/  PRMT R27, RZ, 0x7610, R27 ;  /* 0x00007610ff1b7816 */ /* 0x000fe2000000001b */
[----:B0-----:R-:W-:Y:S02]  /*22fa0*/  @P1 IMAD.MOV.U32 R25, RZ, RZ, R46 ;  /* 0x000000ffff191224 */ /* 0x001fe400078e002e */
[----:B------:R-:W-:-:S05]  /*22fb0*/  @P1 IMAD.MOV.U32 R24, RZ, RZ, R7 ;  /* 0x000000ffff181224 */ /* 0x000fca00078e0007 */
[----:B------:R0:W3:Y:S02]  /*22fc0*/  @P1 LDG.E.U8 R23, desc[UR32][R24.64] ;  /* 0x0000002018171981 */ /* 0x0000e4000c1e1100 */
[----:B0-----:R-:W-:Y:S02]  /*22fd0*/  @P1 IMAD.MOV.U32 R24, RZ, RZ, R0 ;  /* 0x000000ffff181224 */ /* 0x001fe400078e0000 */
[----:B------:R-:W-:-:S05]  /*22fe0*/  @P1 IMAD.MOV.U32 R25, RZ, RZ, R45 ;  /* 0x000000ffff191224 */ /* 0x000fca00078e002d */
[----:B------:R0:W3:Y:S01]  /*22ff0*/  @P1 LDG.E.U8 R26, desc[UR32][R24.64] ;  /* 0x00000020181a1981 */ /* 0x0000e2000c1e1100 */
[----:B------:R-:W-:Y:S01]  /*23000*/  PRMT R28, RZ, 0x7610, R28 ;  /* 0x00007610ff1c7816 */ /* 0x000fe2000000001c */
[----:B0-----:R-:W-:Y:S02]  /*23010*/  @P1 IMAD.MOV.U32 R24, RZ, RZ, R43 ;  /* 0x000000ffff181224 */ /* 0x001fe400078e002b */
[----:B------:R-:W-:-:S05]  /*23020*/  @P1 IMAD.MOV.U32 R25, RZ, RZ, R44 ;  /* 0x000000ffff191224 */ /* 0x000fca00078e002c */
[----:B------:R4:W3:Y:S01]  /*23030*/  @P1 LDG.E.U8 R27, desc[UR32][R24.64] ;  /* 0x00000020181b1981 */ /* 0x0008e2000c1e1100 */
[----:B------:R-:W-:Y:S01]  /*23040*/  PRMT R29, RZ, 0x7610, R29 ;  /* 0x00007610ff1d7816 */ /* 0x000fe2000000001d */
[----:B----4-:R-:W-:Y:S02]  /*23050*/  @P0 IMAD.MOV.U32 R24, RZ, RZ, R41 ;  /* 0x000000ffff180224 */ /* 0x010fe400078e0029 */
[----:B--2---:R-:W-:-:S05]  /*23060*/  @P0 IMAD.MOV.U32 R25, RZ, RZ, R42 ;  /* 0x000000ffff190224 */ /* 0x004fca00078e002a */
[----:B------:R0:W2:Y:S01]  /*23070*/  @P0 LDG.E.U8 R28, desc[UR32][R24.64] ;  /* 0x00000020181c0981 */ /* 0x0000a2000c1e1100 */
[----:B------:R-:W-:Y:S02]  /*23080*/  ISETP.GT.AND P1, PT, R2, 0x3f, PT ;  /* 0x0000003f0200780c */ /* 0x000fe40003f24270 */
[----:B------:R-:W-:Y:S01]  /*23090*/  PRMT R30, RZ, 0x7610, R30 ;  /* 0x00007610ff1e7816 */ /* 0x000fe2000000001e */
[----:B0-----:R-:W-:Y:S02]  /*230a0*/  @P0 IMAD.MOV.U32 R24, RZ, RZ, R12 ;  /* 0x000000ffff180224 */ /* 0x001fe400078e000c */
[----:B------:R-:W-:-:S05]  /*230b0*/  @P0 IMAD.MOV.U32 R25, RZ, RZ, R40 ;  /* 0x000000ffff190224 */ /* 0x000fca00078e0028 */
[----:B------:R0:W4:Y:S01]  /*230c0*/  @P0 LDG.E.U8 R29, desc[UR32][R24.64] ;  /* 0x00000020181d0981 */ /* 0x000122000c1e1100 */
[----:B------:R-:W-:-:S03]  /*230d0*/  PRMT R31, RZ, 0x7610, R31 ;  /* 0x00007610ff1f7816 */ /* 0x000fc6000000001f */
[----:B------:R0:W-:Y:S04]  /*230e0*/  STL [R1+0x3434], R3 ;  /* 0x0034340301007387 */ /* 0x0001e80000100800 */
[----:B------:R-:W2:Y:S04]  /*230f0*/  LDL R7, [R1+0x113c] ;  /* 0x00113c0001077983 */ /* 0x000ea80000100800 */
[----:B------:R-:W4:Y:S04]  /*23100*/  LDL R6, [R1+0x1130] ;  /* 0x0011300001067983 */ /* 0x000f280000100800 */
[----:B-1----:R-:W4:Y:S04]  /*23110*/  LDL R5, [R1+0x1134] ;  /* 0x0011340001057983 */ /* 0x002f280000100800 */
[----:B------:R-:W4:Y:S04]  /*23120*/  LDL R0, [R1+0x1128] ;  /* 0x0011280001007983 */ /* 0x000f280000100800 */
[----:B---3--:R-:W3:Y:S04]  /*23130*/  LDL R4, [R1+0x1120] ;  /* 0x0011200001047983 */ /* 0x008ee80000100800 */
[----:B0-----:R-:W3:Y:S04]  /*23140*/  LDL R3, [R1+0x1124] ;  /* 0x0011240001037983 */ /* 0x001ee80000100800 */
[----:B------:R0:W-:Y:S01]  /*23150*/  STL [R1+0x22b0], R60 ;  /* 0x0022b03c01007387 */ /* 0x0001e20000100800 */
[----:B------:R-:W-:-:S02]  /*23160*/  @P0 IMAD.MOV.U32 R25, RZ, RZ, R11 ;  /* 0x000000ffff190224 */ /* 0x000fc400078e000b */
[----:B------:R-:W-:-:S05]  /*23170*/  @P0 IMAD.MOV.U32 R24, RZ, RZ, R10 ;  /* 0x000000ffff180224 */ /* 0x000fca00078e000a */
[----:B------:R1:W3:Y:S02]  /*23180*/  @P0 LDG.E.U8 R30, desc[UR32][R24.64] ;  /* 0x00000020181e0981 */ /* 0x0002e4000c1e1100 */
[----:B-1----:R-:W-:Y:S02]  /*23190*/  @P0 IMAD.MOV.U32 R24, RZ, RZ, R8 ;  /* 0x000000ffff180224 */ /* 0x002fe400078e0008 */
[----:B------:R-:W-:-:S05]  /*231a0*/  @P0 IMAD.MOV.U32 R25, RZ, RZ, R9 ;  /* 0x000000ffff190224 */ /* 0x000fca00078e0009 */
[----:B------:R1:W3:Y:S02]  /*231b0*/  @P0 LDG.E.U8 R31, desc[UR32][R24.64] ;  /* 0x00000020181f0981 */ /* 0x0002e4000c1e1100 */
[----:B-1----:R-:W-:Y:S02]  /*231c0*/  @P1 IMAD.MOV.U32 R25, RZ, RZ, R60 ;  /* 0x000000ffff191224 */ /* 0x002fe400078e003c */
[----:B0-----:R-:W3:Y:S01]  /*231d0*/  LDL.LU R60, [R1+0x112c] ;  /* 0x00112c00013c7983 */ /* 0x001ee20000300800 */
[----:B------:R-:W0:Y:S01]  /*231e0*/  S2R R55, SR_TID.X ;  /* 0x0000000000377919 */ /* 0x000e220000002100 */
[----:B------:R-:W-:Y:S02]  /*231f0*/  PRMT R32, RZ, 0x7610, R32 ;  /* 0x00007610ff207816 */ /* 0x000fe40000000020 */
[----:B------:R-:W-:Y:S02]  /*23200*/  PRMT R33, RZ, 0x7610, R33 ;  /* 0x00007610ff217816 */ /* 0x000fe40000000021 */
[----:B------:R-:W-:-:S02]  /*23210*/  PRMT R34, RZ, 0x7610, R34 ;  /* 0x00007610ff227816 */ /* 0x000fc40000000022 */
[----:B0-----:R-:W-:Y:S01]  /*23220*/  LOP3.LUT R55, R55, 0x1f, RZ, 0xc0, !PT ;  /* 0x0000001f37377812 */ /* 0x001fe200078ec0ff */
[----:B--2---:R-:W-:-:S05]  /*23230*/  @P1 IMAD.MOV.U32 R24, RZ, RZ, R7 ;  /* 0x000000ffff181224 */ /* 0x004fca00078e0007 */
[----:B------:R4:W2:Y:S02]  /*23240*/  @P1 LDG.E.U8 R32, desc[UR32][R24.64] ;  /* 0x0000002018201981 */ /* 0x0008a4000c1e1100 */
[----:B----4-:R-:W-:Y:S02]  /*23250*/  @P1 IMAD.MOV.U32 R25, RZ, RZ, R6 ;  /* 0x000000ffff191224 */ /* 0x010fe400078e0006 */
[----:B------:R-:W-:-:S05]  /*23260*/  @P1 IMAD.MOV.U32 R24, RZ, RZ, R5 ;  /* 0x000000ffff181224 */ /* 0x000fca00078e0005 */
[----:B------:R0:W4:Y:S02]  /*23270*/  @P1 LDG.E.U8 R33, desc[UR32][R24.64] ;  /* 0x0000002018211981 */ /* 0x000124000c1e1100 */
[----:B0-----:R-:W-:Y:S02]  /*23280*/  @P1 IMAD.MOV.U32 R25, RZ, RZ, R0 ;  /* 0x000000ffff191224 */ /* 0x001fe400078e0000 */
[----:B---3--:R-:W-:Y:S04]  /*23290*/  STL [R1+0x22b4], R60 ;  /* 0x0022b43c01007387 */ /* 0x008fe80000100800 */
[----:B------:R-:W3:Y:S04]  /*232a0*/  LDL.LU R6, [R1+0x4a0] ;  /* 0x0004a00001067983 */ /* 0x000ee80000300800 */
[----:B------:R-:W2:Y:S04]  /*232b0*/  LDL.LU R7, [R1+0x49c] ;  /* 0x00049c0001077983 */ /* 0x000ea80000300800 */
[----:B------:R-:W4:Y:S04]  /*232c0*/  LDL.LU R8, [R1+0x498] ;  /* 0x0004980001087983 */ /* 0x000f280000300800 */
        /* <DEDUP_REMOVED lines=14> */
[----:B------:R-:W4:Y:S01]  /*233b0*/  LDL.LU R56, [R1+0x39c] ;  /* 0x00039c0001387983 */ /* 0x000f220000300800 */
[----:B------:R-:W-:-:S03]  /*233c0*/  @P1 IMAD.MOV.U32 R24, RZ, RZ, R60 ;  /* 0x000000ffff181224 */ /* 0x000fc600078e003c */
[----:B------:R-:W4:Y:S04]  /*233d0*/  LDL.LU R57, [R1+0x398] ;  /* 0x0003980001397983 */ /* 0x000f280000300800 */
[----:B------:R-:W4:Y:S04]  /*233e0*/  LDL.LU R58, [R1+0x394] ;  /* 0x00039400013a7983 */ /* 0x000f280000300800 */
[----:B------:R-:W4:Y:S04]  /*233f0*/  LDL.LU R59, [R1+0x360] ;  /* 0x00036000013b7983 */ /* 0x000f280000300800 */
[----:B------:R-:W4:Y:S04]  /*23400*/  LDL.LU R61, [R1+0x35c] ;  /* 0x00035c00013d7983 */ /* 0x000f280000300800 */
[----:B------:R-:W4:Y:S04]  /*23410*/  LDL.LU R50, [R1+0x358] ;  /* 0x0003580001327983 */ /* 0x000f280000300800 */
[----:B------:R0:W4:Y:S04]  /*23420*/  @P1 LDG.E.U8 R34, desc[UR32][R24.64] ;  /* 0x0000002018221981 */ /* 0x000128000c1e1100 */
[----:B------:R-:W4:Y:S04]  /*23430*/  LDL.LU R51, [R1+0x354] ;  /* 0x0003540001337983 */ /* 0x000f280000300800 */
[----:B------:R-:W4:Y:S04]  /*23440*/  LDL.LU R53, [R1+0x320] ;  /* 0x0003200001357983 */ /* 0x000f280000300800 */
[----:B------:R-:W4:Y:S01]  /*23450*/  LDL.LU R54, [R1+0x31c] ;  /* 0x00031c0001367983 */ /* 0x000f220000300800 */
[----:B0-----:R-:W-:Y:S01]  /*23460*/  @P1 IMAD.MOV.U32 R24, RZ, RZ, R3 ;  /* 0x000000ffff181224 */ /* 0x001fe200078e0003 */
[----:B------:R-:W-:-:S02]  /*23470*/  LOP3.LUT R3, R55, 0x20, RZ, 0xfc, !PT ;  /* 0x0000002037037812 */ /* 0x000fc400078efcff */
[----:B------:R-:W4:Y:S01]  /*23480*/  LDL.LU R55, [R1+0x318] ;  /* 0x0003180001377983 */ /* 0x000f220000300800 */
[----:B------:R-:W0:Y:S01]  /*23490*/  S2R R52, SR_TID.X ;  /* 0x0000000000347919 */ /* 0x000e220000002100 */
[----:B------:R-:W-:Y:S01]  /*234a0*/  PRMT R35, RZ, 0x7610, R35 ;  /* 0x00007610ff237816 */ /* 0x000fe20000000023 */
[----:B------:R-:W-:-:S05]  /*234b0*/  @P1 IMAD.MOV.U32 R25, RZ, RZ, R4 ;  /* 0x000000ffff191224 */ /* 0x000fca00078e0004 */
[----:B------:R-:W4:Y:S01]  /*234c0*/  @P1 LDG.E.U8 R35, desc[UR32][R24.64] ;  /* 0x0000002018231981 */ /* 0x000f22000c1e1100 */
[----:B------:R-:W-:Y:S01]  /*234d0*/  BAR.SYNC.DEFER_BLOCKING 0x0 ;  /* 0x0000000000007b1d */ /* 0x000fe20000010000 */
[----:B0-----:R-:W-:-:S05]  /*234e0*/  LOP3.LUT R0, R52, 0x1f, RZ, 0xc0, !PT ;  /* 0x0000001f34007812 */ /* 0x001fca00078ec0ff */
[----:B---3--:R-:W-:Y:S04]  /*234f0*/  STS.U8 [R0+UR4], R6 ;  /* 0x0000000600007988 */ /* 0x008fe80008000004 */
[----:B--2---:R-:W-:Y:S04]  /*23500*/  STS.U8 [R0+UR4+0x20], R7 ;  /* 0x0000200700007988 */ /* 0x004fe80008000004 */
[----:B----4-:R-:W-:Y:S04]  /*23510*/  STS.U8 [R0+UR4+0x40], R8 ;  /* 0x0000400800007988 */ /* 0x010fe80008000004 */
[----:B------:R-:W-:Y:S04]  /*23520*/  STS.U8 [R0+UR4+0x60], R9 ;  /* 0x0000600900007988 */ /* 0x000fe80008000004 */
        /* <DEDUP_REMOVED lines=9> */
[----:B------:R0:W-:Y:S04]  /*235c0*/  STS.U8 [R0+UR4+0x640], R46 ;  /* 0x0006402e00007988 */ /* 0x0001e80008000004 */
[----:B------:R1:W-:Y:S04]  /*235d0*/  STS.U8 [R0+UR4+0x620], R47 ;  /* 0x0006202f00007988 */ /* 0x0003e80008000004 */
[----:B------:R2:W-:Y:S04]  /*235e0*/  STS.U8 [R0+UR4+0x600], R48 ;  /* 0x0006003000007988 */ /* 0x0005e80008000004 */
[----:B------:R3:W-:Y:S04]  /*235f0*/  STS.U8 [R0+UR4+0x800], R49 ;  /* 0x0008003100007988 */ /* 0x0007e80008000004 */
[----:B------:R4:W-:Y:S04]  /*23600*/  STS.U8 [R0+UR4+0x820], R56 ;  /* 0x0008203800007988 */ /* 0x0009e80008000004 */
[----:B------:R4:W-:Y:S04]  /*23610*/  STS.U8 [R0+UR4+0x840], R57 ;  /* 0x0008403900007988 */ /* 0x0009e80008000004 */
[----:B------:R-:W-:Y:S04]  /*23620*/  STS.U8 [R0+UR4+0x860], R58 ;  /* 0x0008603a00007988 */ /* 0x000fe80008000004 */
[----:B0-----:R-:W4:Y:S04]  /*23630*/  LDL.LU R46, [R1+0x314] ;  /* 0x00031400012e7983 */ /* 0x001f280000300800 */
[----:B-1----:R-:W4:Y:S04]  /*23640*/  LDL.LU R47, [R1+0x2e0] ;  /* 0x0002e000012f7983 */ /* 0x002f280000300800 */
[----:B------:R-:W-:Y:S04]  /*23650*/  STS.U8 [R0+UR4+0xa20], R59 ;  /* 0x000a203b00007988 */ /* 0x000fe80008000004 */
[----:B--2---:R-:W2:Y:S04]  /*23660*/  LDL.LU R48, [R1+0x2dc] ;  /* 0x0002dc0001307983 */ /* 0x004ea80000300800 */
[----:B---3--:R-:W3:Y:S04]  /*23670*/  LDL.LU R49, [R1+0x2d8] ;  /* 0x0002d80001317983 */ /* 0x008ee80000300800 */
[----:B------:R-:W-:Y:S04]  /*23680*/  STS.U8 [R0+UR4+0xa00], R61 ;  /* 0x000a003d00007988 */ /* 0x000fe80008000004 */
[----:B----4-:R-:W4:Y:S04]  /*23690*/  LDL.LU R56, [R1+0x2d4] ;  /* 0x0002d40001387983 */ /* 0x010f280000300800 */
[----:B------:R0:W-:Y:S04]  /*236a0*/  STS.U8 [R0+UR4+0xa60], R50 ;  /* 0x000a603200007988 */ /* 0x0001e80008000004 */
[----:B------:R-:W4:Y:S04]  /*236b0*/  LDL.LU R57, [R1+0x2a0] ;  /* 0x0002a00001397983 */ /* 0x000f280000300800 */
[----:B------:R1:W-:Y:S04]  /*236c0*/  STS.U8 [R0+UR4+0xa40], R51 ;  /* 0x000a403300007988 */ /* 0x0003e80008000004 */
[----:B------:R1:W-:Y:S04]  /*236d0*/  STS.U8 [R0+UR4+0xc40], R53 ;  /* 0x000c403500007988 */ /* 0x0003e80008000004 */
[----:B------:R1:W-:Y:S04]  /*236e0*/  STS.U8 [R0+UR4+0xc60], R54 ;  /* 0x000c603600007988 */ /* 0x0003e80008000004 */
[----:B0-----:R-:W4:Y:S04]  /*236f0*/  LDL.LU R50, [R1+0x29c] ;  /* 0x00029c0001327983 */ /* 0x001f280000300800 */
[----:B-1----:R-:W4:Y:S04]  /*23700*/  LDL.LU R51, [R1+0x298] ;  /* 0x0002980001337983 */ /* 0x002f280000300800 */
[----:B------:R-:W4:Y:S04]  /*23710*/  LDL.LU R53, [R1+0x294] ;  /* 0x0002940001357983 */ /* 0x000f280000300800 */
[----:B------:R0:W-:Y:S04]  /*23720*/  STS.U8 [R0+UR4+0xc00], R55 ;  /* 0x000c003700007988 */ /* 0x0001e80008000004 */
[----:B------:R-:W4:Y:S04]  /*23730*/  LDL.LU R54, [R1+0x260] ;  /* 0x0002600001367983 */ /* 0x000f280000300800 */
[----:B0-----:R-:W4:Y:S01]  /*23740*/  LDL.LU R55, [R1+0x25c] ;  /* 0x00025c0001377983 */ /* 0x001f220000300800 */
[----:B------:R-:W-:-:S02]  /*23750*/  ISETP.GE.AND P1, PT, R3, R2, PT ;  /* 0x000000020300720c */ /* 0x000fc40003f26270 */
[----:B------:R-:W-:Y:S02]  /*23760*/  ISETP.GE.AND P0, PT, R0, R2, PT ;  /* 0x000000020000720c */ /* 0x000fe40003f06270 */
        /* <DEDUP_REMOVED lines=20> */
[----:B------:R0:W-:Y:S04]  /*238b0*/  STS.U8 [R0+UR4+0xc20], R46 ;  /* 0x000c202e00007988 */ /* 0x0001e80008000004 */
[----:B------:R1:W-:Y:S04]  /*238c0*/  STS.U8 [R0+UR4+0xe60], R47 ;  /* 0x000e602f00007988 */ /* 0x0003e80008000004 */
[----:B--2---:R2:W-:Y:S04]  /*238d0*/  STS.U8 [R0+UR4+0xe40], R48 ;  /* 0x000e403000007988 */ /* 0x0045e80008000004 */
[----:B---3--:R3:W-:Y:S04]  /*238e0*/  STS.U8 [R0+UR4+0xe20], R49 ;  /* 0x000e203100007988 */ /* 0x0087e80008000004 */
[----:B----4-:R4:W-:Y:S04]  /*238f0*/  STS.U8 [R0+UR4+0xe00], R56 ;  /* 0x000e003800007988 */ /* 0x0109e80008000004 */
[----:B0-----:R-:W4:Y:S04]  /*23900*/  LDL.LU R46, [R1+0x34a0] ;  /* 0x0034a000012e7983 */ /* 0x001f280000300800 */
[----:B-1----:R-:W4:Y:S04]  /*23910*/  LDL.LU R47, [R1+0x349c] ;  /* 0x00349c00012f7983 */ /* 0x002f280000300800 */
[----:B------:R0:W-:Y:S04]  /*23920*/  STS.U8 [R0+UR4+0x1000], R57 ;  /* 0x0010003900007988 */ /* 0x0001e80008000004 */
[----:B--2---:R-:W2:Y:S04]  /*23930*/  LDL.LU R48, [R1+0x3498] ;  /* 0x0034980001307983 */ /* 0x004ea80000300800 */
[----:B---3--:R-:W3:Y:S04]  /*23940*/  LDL.LU R49, [R1+0x3494] ;  /* 0x0034940001317983 */ /* 0x008ee80000300800 */
[----:B----4-:R-:W4:Y:S04]  /*23950*/  LDL.LU R56, [R1+0x3490] ;  /* 0x0034900001387983 */ /* 0x010f280000300800 */
[----:B------:R1:W-:Y:S04]  /*23960*/  STS.U8 [R0+UR4+0x1020], R50 ;  /* 0x0010203200007988 */ /* 0x0003e80008000004 */
[----:B------:R1:W-:Y:S04]  /*23970*/  STS.U8 [R0+UR4+0x1040], R51 ;  /* 0x0010403300007988 */ /* 0x0003e80008000004 */
[----:B------:R1:W-:Y:S04]  /*23980*/  STS.U8 [R0+UR4+0x1060], R53 ;  /* 0x0010603500007988 */ /* 0x0003e80008000004 */
[----:B0-----:R-:W2:Y:S04]  /*23990*/  LDL.LU R57, [R1+0x348c] ;  /* 0x00348c0001397983 */ /* 0x001ea80000300800 */
[----:B------:R0:W-:Y:S04]  /*239a0*/  STS.U8 [R0+UR4+0x1220], R54 ;  /* 0x0012203600007988 */ /* 0x0001e80008000004 */
[----:B-1----:R-:W3:Y:S04]  /*239b0*/  LDL.LU R50, [R1+0x3488] ;  /* 0x0034880001327983 */ /* 0x002ee80000300800 */
[----:B------:R-:W4:Y:S04]  /*239c0*/  LDL.LU R51, [R1+0x3484] ;  /* 0x0034840001337983 */ /* 0x000f280000300800 */
[----:B------:R-:W2:Y:S04]  /*239d0*/  LDL.LU R53, [R1+0x3480] ;  /* 0x0034800001357983 */ /* 0x000ea80000300800 */
[----:B------:R1:W-:Y:S04]  /*239e0*/  STS.U8 [R0+UR4+0x1200], R55 ;  /* 0x0012003700007988 */ /* 0x0003e80008000004 */
[----:B0-----:R-:W3:Y:S04]  /*239f0*/  LDL.LU R54, [R1+0x347c] ;  /* 0x00347c0001367983 */ /* 0x001ee80000300800 */
[----:B-1----:R-:W4:Y:S04]  /*23a00*/  LDL.LU R55, [R1+0x3478] ;  /* 0x0034780001377983 */ /* 0x002f280000300800 */
[----:B------:R-:W-:Y:S04]  /*23a10*/  STS.U8 [R0+UR4+0x1260], R2 ;  /* 0x0012600200007988 */ /* 0x000fe80008000004 */
[----:B------:R0:W-:Y:S04]  /*23a20*/  STS.U8 [R0+UR4+0x1240], R3 ;  /* 0x0012400300007988 */ /* 0x0001e80008000004 */
[----:B------:R1:W-:Y:S04]  /*23a30*/  STS.U8 [R0+UR4+0x1440], R4 ;  /* 0x0014400400007988 */ /* 0x0003e80008000004 */
[----:B------:R1:W-:Y:S04]  /*23a40*/  STS.U8 [R0+UR4+0x1460], R5 ;  /* 0x0014600500007988 */ /* 0x0003e80008000004 */
[----:B------:R-:W-:Y:S04]  /*23a50*/  STS.U8 [R0+UR4+0x1400], R6 ;  /* 0x0014000600007988 */ /* 0x000fe80008000004 */
[----:B------:R-:W-:Y:S04]  /*23a60*/  STS.U8 [R0+UR4+0x1420], R7 ;  /* 0x0014200700007988 */ /* 0x000fe80008000004 */
[----:B------:R-:W-:Y:S04]  /*23a70*/  STS.U8 [R0+UR4+0x1660], R8 ;  /* 0x0016600800007988 */ /* 0x000fe80008000004 */
[----:B------:R-:W-:Y:S04]  /*23a80*/  STS.U8 [R0+UR4+0x1640], R9 ;  /* 0x0016400900007988 */ /* 0x000fe80008000004 */
[----:B------:R-:W-:Y:S04]  /*23a90*/  STS.U8 [R0+UR4+0x1620], R10 ;  /* 0x0016200a00007988 */ /* 0x000fe80008000004 */
[----:B------:R-:W-:Y:S04]  /*23aa0*/  STS.U8 [R0+UR4+0x1600], R11 ;  /* 0x0016000b00007988 */ /* 0x000fe80008000004 */
[----:B0-----:R-:W2:Y:S04]  /*23ab0*/  LDL.LU R3, [R1+0x128] ;  /* 0x0001280001037983 */ /* 0x001ea80000300800 */
[----:B------:R-:W-:Y:S04]  /*23ac0*/  STS.U8 [R0+UR4+0x1800], R12 ;  /* 0x0018000c00007988 */ /* 0x000fe80008000004 */
[----:B-1----:R-:W2:Y:S04]  /*23ad0*/  LDL.LU R4, [R1+0x490] ;  /* 0x0004900001047983 */ /* 0x002ea80000300800 */
[----:B------:R0:W-:Y:S04]  /*23ae0*/  STS.U8 [R0+UR4+0x1820], R40 ;  /* 0x0018202800007988 */ /* 0x0001e80008000004 */
[----:B------:R-:W2:Y:S04]  /*23af0*/  LDL.LU R5, [R1+0x48c] ;  /* 0x00048c0001057983 */ /* 0x000ea80000300800 */
[----:B------:R1:W-:Y:S04]  /*23b00*/  STS.U8 [R0+UR4+0x1840], R41 ;  /* 0x0018402900007988 */ /* 0x0003e80008000004 */
[----:B------:R1:W-:Y:S04]  /*23b10*/  STS.U8 [R0+UR4+0x1860], R42 ;  /* 0x0018602a00007988 */ /* 0x0003e80008000004 */
[----:B------:R1:W-:Y:S04]  /*23b20*/  STS.U8 [R0+UR4+0x1a20], R43 ;  /* 0x001a202b00007988 */ /* 0x0003e80008000004 */
[----:B------:R1:W-:Y:S04]  /*23b30*/  STS.U8 [R0+UR4+0x1a00], R44 ;  /* 0x001a002c00007988 */ /* 0x0003e80008000004 */
[----:B------:R1:W-:Y:S04]  /*23b40*/  STS.U8 [R0+UR4+0x1a60], R45 ;  /* 0x001a602d00007988 */ /* 0x0003e80008000004 */
[----:B0-----:R-:W2:Y:S04]  /*23b50*/  LDL.LU R40, [R1+0x488] ;  /* 0x0004880001287983 */ /* 0x001ea80000300800 */
[----:B-1----:R-:W2:Y:S04]  /*23b60*/  LDL.LU R41, [R1+0x484] ;  /* 0x0004840001297983 */ /* 0x002ea80000300800 */
[----:B------:R-:W2:Y:S04]  /*23b70*/  LDL.LU R42, [R1+0x450] ;  /* 0x00045000012a7983 */ /* 0x000ea80000300800 */
        /* <DEDUP_REMOVED lines=9> */
[----:B------:R0:W-:Y:S04]  /*23c10*/  STS.U8 [R0+UR4+0x1a40], R58 ;  /* 0x001a403a00007988 */ /* 0x0001e80008000004 */
[----:B------:R-:W2:Y:S04]  /*23c20*/  LDL.LU R12, [R1+0x3c8] ;  /* 0x0003c800010c7983 */ /* 0x000ea80000300800 */
[----:B------:R1:W-:Y:S04]  /*23c30*/  STS.U8 [R0+UR4+0x1c40], R59 ;  /* 0x001c403b00007988 */ /* 0x0003e80008000004 */
[----:B------:R1:W-:Y:S04]  /*23c40*/  STS.U8 [R0+UR4+0x1c60], R61 ;  /* 0x001c603d00007988 */ /* 0x0003e80008000004 */
[----:B0-----:R-:W2:Y:S04]  /*23c50*/  LDL.LU R58, [R1+0x3c4] ;  /* 0x0003c400013a7983 */ /* 0x001ea80000300800 */
[----:B-1----:R-:W2:Y:S04]  /*23c60*/  LDL.LU R59, [R1+0x390] ;  /* 0x00039000013b7983 */ /* 0x002ea80000300800 */
[----:B------:R-:W2:Y:S01]  /*23c70*/  LDL.LU R61, [R1+0x38c] ;  /* 0x00038c00013d7983 */ /* 0x000ea20000300800 */
[----:B------:R-:W-:-:S04]  /*23c80*/  LOP3.LUT R52, R52, 0x1f, RZ, 0xc0, !PT ;  /* 0x0000001f34347812 */ /* 0x000fc800078ec0ff */
[----:B------:R-:W-:Y:S01]  /*23c90*/  LOP3.LUT R2, R52, 0x8, RZ, 0x3c, !PT ;  /* 0x0000000834027812 */ /* 0x000fe200078e3cff */
[----:B----4-:R0:W-:Y:S04]  /*23ca0*/  STS.U8 [R0+UR4+0x1c00], R55 ;  /* 0x001c003700007988 */ /* 0x0101e80008000004 */
[----:B---3--:R1:W-:Y:S04]  /*23cb0*/  STS.U8 [R0+UR4+0x1c20], R54 ;  /* 0x001c203600007988 */ /* 0x0083e80008000004 */
[----:B--2---:R2:W-:Y:S04]  /*23cc0*/  STS.U8 [R0+UR4+0x1e60], R53 ;  /* 0x001e603500007988 */ /* 0x0045e80008000004 */
[----:B------:R-:W-:Y:S04]  /*23cd0*/  STS.U8 [R0+UR4+0x1e40], R51 ;  /* 0x001e403300007988 */ /* 0x000fe80008000004 */
[----:B------:R3:W-:Y:S04]  /*23ce0*/  STS.U8 [R0+UR4+0x1e20], R50 ;  /* 0x001e203200007988 */ /* 0x0007e80008000004 */
[----:B0-----:R-:W4:Y:S04]  /*23cf0*/  LDL.LU R55, [R1+0x388] ;  /* 0x0003880001377983 */ /* 0x001f280000300800 */
[----:B-1----:R-:W4:Y:S04]  /*23d00*/  LDL.LU R54, [R1+0x384] ;  /* 0x0003840001367983 */ /* 0x002f280000300800 */
[----:B--2---:R-:W2:Y:S04]  /*23d10*/  LDL.LU R53, [R1+0x350] ;  /* 0x0003500001357983 */ /* 0x004ea80000300800 */
[----:B---3--:R-:W3:Y:S04]  /*23d20*/  LDL.LU R50, [R1+0x34c] ;  /* 0x00034c0001327983 */ /* 0x008ee80000300800 */
[----:B------:R-:W3:Y:S04]  /*23d30*/  LDL.LU R51, [R1+0x348] ;  /* 0x0003480001337983 */ /* 0x000ee80000300800 */
[----:B------:R-:W3:Y:S04]  /*23d40*/  LDL.LU R52, [R1+0x344] ;  /* 0x0003440001347983 */ /* 0x000ee80000300800 */
        /* <DEDUP_REMOVED lines=10> */
[----:B------:R-:W-:Y:S04]  /*23df0*/  STS.U8 [R2+UR4+0x4e0], R7 ;  /* 0x0004e00702007988 */ /* 0x000fe80008000004 */
[----:B0-----:R-:W3:Y:S04]  /*23e00*/  LDL.LU R40, [R1+0x310] ;  /* 0x0003100001287983 */ /* 0x001ee80000300800 */
[----:B------:R-:W-:Y:S04]  /*23e10*/  STS.U8 [R2+UR4+0x480], R8 ;  /* 0x0004800802007988 */ /* 0x000fe80008000004 */
[----:B-1----:R-:W3:Y:S04]  /*23e20*/  LDL.LU R41, [R1+0x30c] ;  /* 0x00030c0001297983 */ /* 0x002ee80000300800 */
[----:B------:R-:W-:Y:S04]  /*23e30*/  STS.U8 [R2+UR4+0x4a0], R9 ;  /* 0x0004a00902007988 */ /* 0x000fe80008000004 */
[----:B------:R-:W3:Y:S04]  /*23e40*/  LDL.LU R42, [R1+0x308] ;  /* 0x00030800012a7983 */ /* 0x000ee80000300800 */
[----:B------:R-:W-:Y:S04]  /*23e50*/  STS.U8 [R2+UR4+0x6e0], R10 ;  /* 0x0006e00a02007988 */ /* 0x000fe80008000004 */
[----:B------:R-:W3:Y:S04]  /*23e60*/  LDL.LU R43, [R1+0x304] ;  /* 0x00030400012b7983 */ /* 0x000ee80000300800 */
[----:B------:R-:W-:Y:S04]  /*23e70*/  STS.U8 [R2+UR4+0x6c0], R11 ;  /* 0x0006c00b02007988 */ /* 0x000fe80008000004 */
[----:B------:R-:W3:Y:S04]  /*23e80*/  LDL.LU R44, [R1+0x2d0] ;  /* 0x0002d000012c7983 */ /* 0x000ee80000300800 */
[----:B------:R-:W-:Y:S04]  /*23e90*/  STS.U8 [R2+UR4+0x6a0], R12 ;  /* 0x0006a00c02007988 */ /* 0x000fe80008000004 */
[----:B------:R-:W3:Y:S04]  /*23ea0*/  LDL.LU R45, [R1+0x2cc] ;  /* 0x0002cc00012d7983 */ /* 0x000ee80000300800 */
[----:B------:R0:W-:Y:S04]  /*23eb0*/  STS.U8 [R2+UR4+0x680], R58 ;  /* 0x0006803a02007988 */ /* 0x0001e80008000004 */
[----:B------:R1:W-:Y:S04]  /*23ec0*/  STS.U8 [R2+UR4+0x880], R59 ;  /* 0x0008803b02007988 */ /* 0x0003e80008000004 */
[----:B------:R1:W-:Y:S04]  /*23ed0*/  STS.U8 [R2+UR4+0x8a0], R61 ;  /* 0x0008a03d02007988 */ /* 0x0003e80008000004 */
[----:B0-----:R-:W3:Y:S04]  /*23ee0*/  LDL.LU R58, [R1+0x2c8] ;  /* 0x0002c800013a7983 */ /* 0x001ee80000300800 */
[----:B-1----:R-:W3:Y:S04]  /*23ef0*/  LDL.LU R59, [R1+0x2c4] ;  /* 0x0002c400013b7983 */ /* 0x002ee80000300800 */
[----:B------:R-:W3:Y:S04]  /*23f00*/  LDL.LU R61, [R1+0x290] ;  /* 0x00029000013d7983 */ /* 0x000ee80000300800 */
[----:B----4-:R0:W-:Y:S04]  /*23f10*/  STS.U8 [R2+UR4+0x8c0], R55 ;  /* 0x0008c03702007988 */ /* 0x0101e80008000004 */
[----:B------:R1:W-:Y:S04]  /*23f20*/  STS.U8 [R2+UR4+0x8e0], R54 ;  /* 0x0008e03602007988 */ /* 0x0003e80008000004 */
[----:B--2---:R2:W-:Y:S04]  /*23f30*/  STS.U8 [R2+UR4+0xaa0], R53 ;  /* 0x000aa03502007988 */ /* 0x0045e80008000004 */
[----:B---3--:R3:W-:Y:S04]  /*23f40*/  STS.U8 [R2+UR4+0xa80], R50 ;  /* 0x000a803202007988 */ /* 0x0087e80008000004 */
[----:B------:R4:W-:Y:S04]  /*23f50*/  STS.U8 [R2+UR4+0xae0], R51 ;  /* 0x000ae03302007988 */ /* 0x0009e80008000004 */
[----:B------:R4:W-:Y:S04]  /*23f60*/  STS.U8 [R2+UR4+0xac0], R52 ;  /* 0x000ac03402007988 */ /* 0x0009e80008000004 */
[----:B0-----:R-:W4:Y:S04]  /*23f70*/  LDL.LU R55, [R1+0x28c] ;  /* 0x00028c0001377983 */ /* 0x001f280000300800 */
[----:B-1----:R-:W4:Y:S04]  /*23f80*/  LDL.LU R54, [R1+0x288] ;  /* 0x0002880001367983 */ /* 0x002f280000300800 */
[----:B--2---:R-:W2:Y:S04]  /*23f90*/  LDL.LU R53, [R1+0x284] ;  /* 0x0002840001357983 */ /* 0x004ea80000300800 */
[----:B---3--:R-:W3:Y:S04]  /*23fa0*/  LDL.LU R50, [R1+0x250] ;  /* 0x0002500001327983 */ /* 0x008ee80000300800 */
[----:B----4-:R-:W4:Y:S04]  /*23fb0*/  LDL.LU R51, [R1+0x24c] ;  /* 0x00024c0001337983 */ /* 0x010f280000300800 */
        /* <DEDUP_REMOVED lines=11> */
[----:B------:R-:W4:Y:S04]  /*24070*/  LDL.LU R12, [R1+0x104] ;  /* 0x00010400010c7983 */ /* 0x000f280000300800 */
[----:B------:R1:W-:Y:S04]  /*24080*/  STS.U8 [R2+UR4+0xce0], R41 ;  /* 0x000ce02902007988 */ /* 0x0003e80008000004 */
[----:B------:R1:W-:Y:S04]  /*24090*/  STS.U8 [R2+UR4+0xc80], R42 ;  /* 0x000c802a02007988 */ /* 0x0003e80008000004 */
[----:B------:R1:W-:Y:S04]  /*240a0*/  STS.U8 [R2+UR4+0xca0], R43 ;  /* 0x000ca02b02007988 */ /* 0x0003e80008000004 */
[----:B------:R1:W-:Y:S04]  /*240b0*/  STS.U8 [R2+UR4+0xee0], R44 ;  /* 0x000ee02c02007988 */ /* 0x0003e80008000004 */
[----:B------:R1:W-:Y:S04]  /*240c0*/  STS.U8 [R2+UR4+0xec0], R45 ;  /* 0x000ec02d02007988 */ /* 0x0003e80008000004 */
[----:B0-----:R-:W4:Y:S04]  /*240d0*/  LDL.LU R40, [R1+0x100] ;  /* 0x0001000001287983 */ /* 0x001f280000300800 */
[----:B-1----:R-:W4:Y:S04]  /*240e0*/  LDL.LU R41, [R1+0x6c] ;  /* 0x00006c0001297983 */ /* 0x002f280000300800 */
[----:B------:R-:W4:Y:S04]  /*240f0*/  LDL.LU R42, [R1+0x68] ;  /* 0x00006800012a7983 */ /* 0x000f280000300800 */
[----:B------:R-:W4:Y:S04]  /*24100*/  LDL.LU R43, [R1+0x64] ;  /* 0x00006400012b7983 */ /* 0x000f280000300800 */
[----:B------:R-:W4:Y:S04]  /*24110*/  LDL.LU R44, [R1+0x60] ;  /* 0x00006000012c7983 */ /* 0x000f280000300800 */
        /* <DEDUP_REMOVED lines=8> */
[----:B------:R1:W-:Y:S04]  /*241a0*/  STS.U8 [R2+UR4+0x10c0], R54 ;  /* 0x0010c03602007988 */ /* 0x0003e80008000004 */
[----:B--2---:R2:W-:Y:S04]  /*241b0*/  STS.U8 [R2+UR4+0x10e0], R53 ;  /* 0x0010e03502007988 */ /* 0x0045e80008000004 */
[----:B---3--:R3:W-:Y:S04]  /*241c0*/  STS.U8 [R2+UR4+0x12a0], R50 ;  /* 0x0012a03202007988 */ /* 0x0087e80008000004 */
[----:B----4-:R4:W-:Y:S04]  /*241d0*/  STS.U8 [R2+UR4+0x1280], R51 ;  /* 0x0012803302007988 */ /* 0x0109e80008000004 */
[----:B------:R4:W-:Y:S04]  /*241e0*/  STS.U8 [R2+UR4+0x12e0], R52 ;  /* 0x0012e03402007988 */ /* 0x0009e80008000004 */
[----:B0-----:R-:W4:Y:S04]  /*241f0*/  LDL.LU R55, [R1+0x480] ;  /* 0x0004800001377983 */ /* 0x001f280000300800 */
[----:B-1----:R-:W4:Y:S04]  /*24200*/  LDL.LU R54, [R1+0x47c] ;  /* 0x00047c0001367983 */ /* 0x002f280000300800 */
[----:B--2---:R-:W2:Y:S04]  /*24210*/  LDL.LU R53, [R1+0x478] ;  /* 0x0004780001357983 */ /* 0x004ea80000300800 */
[----:B---3--:R-:W3:Y:S04]  /*24220*/  LDL.LU R50, [R1+0x474] ;  /* 0x0004740001327983 */ /* 0x008ee80000300800 */
[----:B----4-:R-:W4:Y:S04]  /*24230*/  LDL.LU R51, [R1+0x440] ;  /* 0x0004400001337983 */ /* 0x010f280000300800 */
[----:B------:R-:W2:Y:S04]  /*24240*/  LDL.LU R52, [R1+0x43c] ;  /* 0x00043c0001347983 */ /* 0x000ea80000300800 */
        /* <DEDUP_REMOVED lines=22> */
[----:B------:R0:W-:Y:S02]  /*243b0*/  STS.U8 [R2+UR4+0x1ac0], R61 ;  /* 0x001ac03d02007988 */ /* 0x0001e40008000004 */
[----:B0-----:R-:W0:Y:S02]  /*243c0*/  S2R R61, SR_TID.X ;  /* 0x00000000003d7919 */ /* 0x001e240000002100 */
        /* <DEDUP_REMOVED lines=8> */
[----:B-1----:R-:W2:Y:S04]  /*24450*/  LDL.LU R46, [R1+0x3c0] ;  /* 0x0003c000012e7983 */ /* 0x002ea80000300800 */
[----:B------:R-:W2:Y:S04]  /*24460*/  LDL.LU R47, [R1+0x3bc] ;  /* 0x0003bc00012f7983 */ /* 0x000ea80000300800 */
[----:B------:R-:W2:Y:S04]  /*24470*/  LDL.LU R48, [R1+0x3b8] ;  /* 0x0003b80001307983 */ /* 0x000ea80000300800 */
[----:B------:R-:W2:Y:S01]  /*24480*/  LDL.LU R49, [R1+0x3b4] ;  /* 0x0003b40001317983 */ /* 0x000ea20000300800 */
[----:B0-----:R-:W-:-:S04]  /*24490*/  LOP3.LUT R61, R61, 0x1f, RZ, 0xc0, !PT ;  /* 0x0000001f3d3d7812 */ /* 0x001fc800078ec0ff */
[----:B------:R-:W-:-:S05]  /*244a0*/  LOP3.LUT R61, R61, 0x10, RZ, 0x3c, !PT ;  /* 0x000000103d3d7812 */ /* 0x000fca00078e3cff */
[----:B---3--:R0:W-:Y:S04]  /*244b0*/  STS.U8 [R61+UR4+0x160], R50 ;  /* 0x000160323d007988 */ /* 0x0081e80008000004 */
[----:B----4-:R1:W-:Y:S04]  /*244c0*/  STS.U8 [R61+UR4+0x320], R51 ;  /* 0x000320333d007988 */ /* 0x0103e80008000004 */
[----:B--2---:R2:W-:Y:S04]  /*244d0*/  STS.U8 [R61+UR4+0x300], R52 ;  /* 0x000300343d007988 */ /* 0x0045e80008000004 */
[----:B0-----:R-:W3:Y:S04]  /*244e0*/  LDL.LU R50, [R1+0x380] ;  /* 0x0003800001327983 */ /* 0x001ee80000300800 */
[----:B-1----:R-:W4:Y:S04]  /*244f0*/  LDL.LU R51, [R1+0x37c] ;  /* 0x00037c0001337983 */ /* 0x002f280000300800 */
[----:B--2---:R-:W2:Y:S04]  /*24500*/  LDL.LU R52, [R1+0x378] ;  /* 0x0003780001347983 */ /* 0x004ea80000300800 */
        /* <DEDUP_REMOVED lines=27> */
[----:B------:R0:W-:Y:S04]  /*246c0*/  STS.U8 [R61+UR4+0x560], R43 ;  /* 0x0005602b3d007988 */ /* 0x0001e80008000004 */
[----:B------:R1:W-:Y:S04]  /*246d0*/  STS.U8 [R61+UR4+0x500], R44 ;  /* 0x0005002c3d007988 */ /* 0x0003e80008000004 */
[----:B------:R1:W-:Y:S04]  /*246e0*/  STS.U8 [R61+UR4+0x520], R45 ;  /* 0x0005202d3d007988 */ /* 0x0003e80008000004 */
[----:B0-----:R-:W2:Y:S04]  /*246f0*/  LDL.LU R43, [R1+0x345c] ;  /* 0x00345c00012b7983 */ /* 0x001ea80000300800 */
[----:B-1----:R-:W2:Y:S04]  /*24700*/  LDL.LU R44, [R1+0x3458] ;  /* 0x00345800012c7983 */ /* 0x002ea80000300800 */
[----:B------:R-:W2:Y:S04]  /*24710*/  LDL.LU R45, [R1+0x3454] ;  /* 0x00345400012d7983 */ /* 0x000ea80000300800 */
        /* <DEDUP_REMOVED lines=8> */
[----:B---3--:R0:W-:Y:S04]  /*247a0*/  STS.U8 [R61+UR4+0x900], R50 ;  /* 0x000900323d007988 */ /* 0x0081e80008000004 */
[----:B----4-:R1:W-:Y:S04]  /*247b0*/  STS.U8 [R61+UR4+0x920], R51 ;  /* 0x000920333d007988 */ /* 0x0103e80008000004 */
[----:B--2---:R2:W-:Y:S04]  /*247c0*/  STS.U8 [R61+UR4+0x940], R52 ;  /* 0x000940343d007988 */ /* 0x0045e80008000004 */
[----:B0-----:R-:W3:Y:S04]  /*247d0*/  LDL.LU R50, [R1+0x3440] ;  /* 0x0034400001327983 */ /* 0x001ee80000300800 */
[----:B-1----:R-:W4:Y:S04]  /*247e0*/  LDL.LU R51, [R1+0x343c] ;  /* 0x00343c0001337983 */ /* 0x002f280000300800 */
[----:B--2---:R-:W2:Y:S04]  /*247f0*/  LDL.LU R52, [R1+0x3438] ;  /* 0x0034380001347983 */ /* 0x004ea80000300800 */
[----:B------:R0:W-:Y:S04]  /*24800*/  STS.U8 [R61+UR4+0xb20], R3 ;  /* 0x000b20033d007988 */ /* 0x0001e80008000004 */
        /* <DEDUP_REMOVED lines=33> */
[----:B------:R-:W-:Y:S04]  /*24a20*/  STS.U8 [R61+UR4+0x1740], R44 ;  /* 0x0017402c3d007988 */ /* 0x000fe80008000004 */
[----:B------:R-:W-:Y:S04]  /*24a30*/  STS.U8 [R61+UR4+0x1560], R48 ;  /* 0x001560303d007988 */ /* 0x000fe80008000004 */
[----:B------:R-:W-:Y:S04]  /*24a40*/  STS.U8 [R61+UR4+0x1540], R49 ;  /* 0x001540313d007988 */ /* 0x000fe80008000004 */
[----:B------:R-:W-:Y:S04]  /*24a50*/  STS.U8 [R61+UR4+0x1760], R45 ;  /* 0x0017602d3d007988 */ /* 0x000fe80008000004 */
[----:B------:R-:W-:Y:S04]  /*24a60*/  STS.U8 [R61+UR4+0x1520], R46 ;  /* 0x0015202e3d007988 */ /* 0x000fe80008000004 */
[----:B------:R-:W-:Y:S04]  /*24a70*/  STS.U8 [R61+UR4+0x1500], R47 ;  /* 0x0015002f3d007988 */ /* 0x000fe80008000004 */
[----:B--2---:R0:W-:Y:S04]  /*24a80*/  STS.U8 [R61+UR4+0x1300], R52 ;  /* 0x001300343d007988 */ /* 0x0041e80008000004 */
[----:B---3--:R1:W-:Y:S04]  /*24a90*/  STS.U8 [R61+UR4+0x1340], R50 ;  /* 0x001340323d007988 */ /* 0x0083e80008000004 */
[----:B----4-:R2:W-:Y:S04]  /*24aa0*/  STS.U8 [R61+UR4+0x1360], R51 ;  /* 0x001360333d007988 */ /* 0x0105e80008000004 */
[----:B0-----:R-:W3:Y:S04]  /*24ab0*/  LDL.LU R52, [R1+0x36c] ;  /* 0x00036c0001347983 */ /* 0x001ee80000300800 */
[----:B------:R-:W4:Y:S04]  /*24ac0*/  LDL.LU R48, [R1+0x368] ;  /* 0x0003680001307983 */ /* 0x000f280000300800 */
[----:B------:R-:W4:Y:S04]  /*24ad0*/  LDL.LU R49, [R1+0x364] ;  /* 0x0003640001317983 */ /* 0x000f280000300800 */
[----:B-1----:R-:W4:Y:S04]  /*24ae0*/  LDL.LU R50, [R1+0x330] ;  /* 0x0003300001327983 */ /* 0x002f280000300800 */
[----:B--2---:R-:W2:Y:S04]  /*24af0*/  LDL.LU R51, [R1+0x32c] ;  /* 0x00032c0001337983 */ /* 0x004ea80000300800 */
[----:B------:R-:W2:Y:S04]  /*24b00*/  LDL.LU R44, [R1+0x328] ;  /* 0x00032800012c7983 */ /* 0x000ea80000300800 */
[----:B------:R-:W2:Y:S04]  /*24b10*/  LDL.LU R45, [R1+0x324] ;  /* 0x00032400012d7983 */ /* 0x000ea80000300800 */
[----:B------:R-:W2:Y:S04]  /*24b20*/  LDL.LU R46, [R1+0x2f0] ;  /* 0x0002f000012e7983 */ /* 0x000ea80000300800 */
[----:B------:R-:W2:Y:S01]  /*24b30*/  LDL.LU R47, [R1+0x2ec] ;  /* 0x0002ec00012f7983 */ /* 0x000ea20000300800 */
[----:B------:R-:W-:-:S03]  /*24b40*/  LOP3.LUT R0, R0, 0x18, RZ, 0x3c, !PT ;  /* 0x0000001800007812 */ /* 0x000fc600078e3cff */
[----:B------:R0:W-:Y:S04]  /*24b50*/  STS.U8 [R61+UR4+0x960], R2 ;  /* 0x000960023d007988 */ /* 0x0001e80008000004 */
        /* <DEDUP_REMOVED lines=18> */
[----:B0-----:R-:W2:Y:S04]  /*24c80*/  LDL.LU R2, [R1+0x2e8] ;  /* 0x0002e80001027983 */ /* 0x001ea80000300800 */
        /* <DEDUP_REMOVED lines=34> */
[----:B---3--:R0:W-:Y:S04]  /*24eb0*/  STS.U8 [R0+UR4+0x9a0], R52 ;  /* 0x0009a03400007988 */ /* 0x0081e80008000004 */
[----:B----4-:R1:W-:Y:S04]  /*24ec0*/  STS.U8 [R0+UR4+0x9c0], R48 ;  /* 0x0009c03000007988 */ /* 0x0103e80008000004 */
[----:B------:R3:W-:Y:S04]  /*24ed0*/  STS.U8 [R0+UR4+0x9e0], R49 ;  /* 0x0009e03100007988 */ /* 0x0007e80008000004 */
[----:B------:R4:W-:Y:S04]  /*24ee0*/  STS.U8 [R0+UR4+0xba0], R50 ;  /* 0x000ba03200007988 */ /* 0x0009e80008000004 */
[----:B--2---:R2:W-:Y:S04]  /*24ef0*/  STS.U8 [R0+UR4+0xb80], R51 ;  /* 0x000b803300007988 */ /* 0x0045e80008000004 */
[----:B------:R2:W-:Y:S04]  /*24f00*/  STS.U8 [R0+UR4+0xbe0], R44 ;  /* 0x000be02c00007988 */ /* 0x0005e80008000004 */
[----:B0-----:R-:W2:Y:S04]  /*24f10*/  LDL.LU R52, [R1+0x33f0] ;  /* 0x0033f00001347983 */ /* 0x001ea80000300800 */
[----:B-1----:R-:W2:Y:S04]  /*24f20*/  LDL.LU R48, [R1+0x33ec] ;  /* 0x0033ec0001307983 */ /* 0x002ea80000300800 */
[----:B---3--:R-:W3:Y:S04]  /*24f30*/  LDL.LU R49, [R1+0x33e8] ;  /* 0x0033e80001317983 */ /* 0x008ee80000300800 */
[----:B----4-:R-:W4:Y:S04]  /*24f40*/  LDL.LU R50, [R1+0x33e4] ;  /* 0x0033e40001327983 */ /* 0x010f280000300800 */
[----:B--2---:R-:W2:Y:S04]  /*24f50*/  LDL.LU R51, [R1+0x33e0] ;  /* 0x0033e00001337983 */ /* 0x004ea80000300800 */
[----:B------:R-:W3:Y:S04]  /*24f60*/  LDL.LU R44, [R1+0x33dc] ;  /* 0x0033dc00012c7983 */ /* 0x000ee80000300800 */
[----:B------:R0:W-:Y:S04]  /*24f70*/  STS.U8 [R0+UR4+0xbc0], R45 ;  /* 0x000bc02d00007988 */ /* 0x0001e80008000004 */
[----:B------:R1:W-:Y:S04]  /*24f80*/  STS.U8 [R0+UR4+0xdc0], R46 ;  /* 0x000dc02e00007988 */ /* 0x0003e80008000004 */
[----:B------:R1:W-:Y:S04]  /*24f90*/  STS.U8 [R0+UR4+0xde0], R47 ;  /* 0x000de02f00007988 */ /* 0x0003e80008000004 */
[----:B0-----:R-:W4:Y:S04]  /*24fa0*/  LDL.LU R45, [R1+0x33d8] ;  /* 0x0033d800012d7983 */ /* 0x001f280000300800 */
[----:B-1----:R-:W2:Y:S04]  /*24fb0*/  LDL.LU R46, [R1+0x33d4] ;  /* 0x0033d400012e7983 */ /* 0x002ea80000300800 */
[----:B------:R-:W3:Y:S04]  /*24fc0*/  LDL.LU R47, [R1+0x33d0] ;  /* 0x0033d000012f7983 */ /* 0x000ee80000300800 */
[----:B------:R-:W-:Y:S04]  /*24fd0*/  STS.U8 [R0+UR4+0xd80], R2 ;  /* 0x000d800200007988 */ /* 0x000fe80008000004 */
[----:B---3--:R0:W-:Y:S04]  /*24fe0*/  STS.U8 [R0+UR4+0xda0], R47 ;  /* 0x000da02f00007988 */ /* 0x0081e80008000004 */
[----:B--2---:R1:W-:Y:S04]  /*24ff0*/  STS.U8 [R0+UR4+0xfe0], R46 ;  /* 0x000fe02e00007988 */ /* 0x0043e80008000004 */
[----:B----4-:R2:W-:Y:S04]  /*25000*/  STS.U8 [R0+UR4+0xfc0], R45 ;  /* 0x000fc02d00007988 */ /* 0x0105e80008000004 */
[----:B------:R3:W-:Y:S04]  /*25010*/  STS.U8 [R0+UR4+0xfa0], R44 ;  /* 0x000fa02c00007988 */ /* 0x0007e80008000004 */
[----:B------:R4:W-:Y:S04]  /*25020*/  STS.U8 [R0+UR4+0xf80], R51 ;  /* 0x000f803300007988 */ /* 0x0009e80008000004 */
[----:B------:R4:W-:Y:S04]  /*25030*/  STS.U8 [R0+UR4+0x1180], R50 ;  /* 0x0011803200007988 */ /* 0x0009e80008000004 */
[----:B------:R4:W-:Y:S04]  /*25040*/  STS.U8 [R0+UR4+0x11a0], R49 ;  /* 0x0011a03100007988 */ /* 0x0009e80008000004 */
[----:B------:R4:W-:Y:S04]  /*25050*/  STS.U8 [R0+UR4+0x11c0], R48 ;  /* 0x0011c03000007988 */ /* 0x0009e80008000004 */
[----:B------:R4:W-:Y:S04]  /*25060*/  STS.U8 [R0+UR4+0x11e0], R52 ;  /* 0x0011e03400007988 */ /* 0x0009e80008000004 */
[----:B------:R4:W-:Y:S04]  /*25070*/  STS.U8 [R0+UR4+0x13a0], R53 ;  /* 0x0013a03500007988 */ /* 0x0009e80008000004 */
[----:B0-----:R-:W4:Y:S04]  /*25080*/  LDL.LU R47, [R1+0x33cc] ;  /* 0x0033cc00012f7983 */ /* 0x001f280000300800 */
[----:B------:R0:W-:Y:S04]  /*25090*/  STS.U8 [R0+UR4+0x1380], R54 ;  /* 0x0013803600007988 */ /* 0x0001e80008000004 */
[----:B-1----:R-:W4:Y:S04]  /*250a0*/  LDL.LU R46, [R1+0x33c8] ;  /* 0x0033c800012e7983 */ /* 0x002f280000300800 */
[----:B------:R1:W-:Y:S04]  /*250b0*/  STS.U8 [R0+UR4+0x13e0], R55 ;  /* 0x0013e03700007988 */ /* 0x0003e80008000004 */
[----:B--2---:R-:W2:Y:S04]  /*250c0*/  LDL.LU R45, [R1+0x33c4] ;  /* 0x0033c400012d7983 */ /* 0x004ea80000300800 */
[----:B------:R1:W-:Y:S04]  /*250d0*/  STS.U8 [R0+UR4+0x13c0], R59 ;  /* 0x0013c03b00007988 */ /* 0x0003e80008000004 */
[----:B---3--:R-:W3:Y:S04]  /*250e0*/  LDL.LU R44, [R1+0x33c0] ;  /* 0x0033c000012c7983 */ /* 0x008ee80000300800 */
[----:B------:R1:W-:Y:S04]  /*250f0*/  STS.U8 [R0+UR4+0x15c0], R58 ;  /* 0x0015c03a00007988 */ /* 0x0003e80008000004 */
[----:B----4-:R-:W4:Y:S04]  /*25100*/  LDL.LU R51, [R1+0x33bc] ;  /* 0x0033bc0001337983 */ /* 0x010f280000300800 */
[----:B------:R1:W-:Y:S04]  /*25110*/  STS.U8 [R0+UR4+0x15e0], R57 ;  /* 0x0015e03900007988 */ /* 0x0003e80008000004 */
[----:B------:R-:W2:Y:S04]  /*25120*/  LDL.LU R50, [R1+0x33b8] ;  /* 0x0033b80001327983 */ /* 0x000ea80000300800 */
[----:B------:R1:W-:Y:S04]  /*25130*/  STS.U8 [R0+UR4+0x1580], R56 ;  /* 0x0015803800007988 */ /* 0x0003e80008000004 */
[----:B------:R-:W3:Y:S04]  /*25140*/  LDL.LU R49, [R1+0x33b4] ;  /* 0x0033b40001317983 */ /* 0x000ee80000300800 */
[----:B------:R-:W-:Y:S04]  /*25150*/  STS.U8 [R0+UR4+0x15a0], R12 ;  /* 0x0015a00c00007988 */ /* 0x000fe80008000004 */
[----:B------:R-:W3:Y:S04]  /*25160*/  LDL.LU R48, [R1+0x33b0] ;  /* 0x0033b00001307983 */ /* 0x000ee80000300800 */
[----:B------:R-:W-:Y:S04]  /*25170*/  STS.U8 [R0+UR4+0x17e0], R11 ;  /* 0x0017e00b00007988 */ /* 0x000fe80008000004 */
[----:B------:R-:W3:Y:S04]  /*25180*/  LDL.LU R52, [R1+0x33ac] ;  /* 0x0033ac0001347983 */ /* 0x000ee80000300800 */
[----:B------:R-:W-:Y:S04]  /*25190*/  STS.U8 [R0+UR4+0x17c0], R10 ;  /* 0x0017c00a00007988 */ /* 0x000fe80008000004 */
[----:B------:R-:W3:Y:S04]  /*251a0*/  LDL.LU R53, [R1+0x33a8] ;  /* 0x0033a80001357983 */ /* 0x000ee80000300800 */
        /* <DEDUP_REMOVED lines=13> */
[----:B------:R-:W4:Y:S04]  /*25280*/  LDL R2, [R1+0x20f0] ;  /* 0x0020f00001027983 */ /* 0x000f280000100800 */
[----:B0-----:R-:W4:Y:S04]  /*25290*/  LDL R3, [R1+0x20cc] ;  /* 0x0020cc0001037983 */ /* 0x001f280000100800 */
        /* <DEDUP_REMOVED lines=11> */
[----:B0-----:R-:W3:Y:S01]  /*25350*/  LDL.LU R0, [R1+0x338c] ;  /* 0x00338c0001007983 */ /* 0x001ee20000300800 */
[----:B------:R-:W-:Y:S01]  /*25360*/  BAR.SYNC.DEFER_BLOCKING 0x0 ;  /* 0x0000000000007b1d */ /* 0x000fe20000010000 */
[----:B--2---:R-:W-:-:S06]  /*25370*/  PRMT R50, RZ, 0x7610, R50 ;  /* 0x00007610ff327816 */ /* 0x004fcc0000000032 */
[----:B----4-:R0:W2:Y:S04]  /*25380*/  @!P1 LDG.E.U8 R50, desc[UR32][R2.64] ;  /* 0x0000002002329981 */ /* 0x0100a8000c1e1100 */
[----:B------:R-:W0:Y:S04]  /*25390*/  LDL R2, [R1+0x20bc] ;  /* 0x0020bc0001027983 */ /* 0x000e280000100800 */
[----:B------:R-:W0:Y:S01]  /*253a0*/  LDL R3, [R1+0x20e8] ;  /* 0x0020e80001037983 */ /* 0x000e220000100800 */
[----:B------:R-:W-:Y:S02]  /*253b0*/  PRMT R51, RZ, 0x7610, R51 ;  /* 0x00007610ff337816 */ /* 0x000fe40000000033 */
[----:B0-----:R-:W-:-:S04]  /*253c0*/  @!P0 LOP3.LUT R3, R3, R2, RZ, 0x3c, !PT ;  /* 0x0000000203038212 */ /* 0x001fc800078e3cff */
[----:B------:R-:W-:-:S04]  /*253d0*/  @!P0 LOP3.LUT R2, R3, R2, RZ, 0x3c, !PT ;  /* 0x0000000203028212 */ /* 0x000fc800078e3cff */
[----:B------:R-:W-:Y:S01]  /*253e0*/  @!P0 LOP3.LUT R3, R3, R2, RZ, 0x3c, !PT ;  /* 0x0000000203038212 */ /* 0x000fe200078e3cff */
[----:B--2---:R-:W-:Y:S04]  /*253f0*/  STL [R1+0x3070], R50 ;  /* 0x0030703201007387 */ /* 0x004fe80000100800 */
[----:B------:R0:W2:Y:S04]  /*25400*/  @!P0 LDG.E.U8 R51, desc[UR32][R2.64] ;  /* 0x0000002002338981 */ /* 0x0000a8000c1e1100 */
[----:B------:R-:W0:Y:S04]  /*25410*/  LDL R2, [R1+0x20d4] ;  /* 0x0020d40001027983 */ /* 0x000e280000100800 */
[----:B------:R-:W0:Y:S01]  /*25420*/  LDL R3, [R1+0x20f4] ;  /* 0x0020f40001037983 */ /* 0x000e220000100800 */
[----:B---3--:R-:W-:-:S02]  /*25430*/  PRMT R0, RZ, 0x7610, R0 ;  /* 0x00007610ff007816 */ /* 0x008fc40000000000 */
[----:B0-----:R-:W-:-:S04]  /*25440*/  @!P0 LOP3.LUT R3, R3, R2, RZ, 0x3c, !PT ;  /* 0x0000000203038212 */ /* 0x001fc800078e3cff */
[----:B------:R-:W-:-:S04]  /*25450*/  @!P0 LOP3.LUT R2, R3, R2, RZ, 0x3c, !PT ;  /* 0x0000000203028212 */ /* 0x000fc800078e3cff */
[----:B------:R-:W-:-:S05]  /*25460*/  @!P0 LOP3.LUT R3, R3, R2, RZ, 0x3c, !PT ;  /* 0x0000000203038212 */ /* 0x000fca00078e3cff */
[----:B------:R-:W3:Y:S04]  /*25470*/  @!P0 LDG.E.U8 R0, desc[UR32][R2.64] ;  /* 0x0000002002008981 */ /* 0x000ee8000c1e1100 */
[----:B--2---:R-:W-:Y:S04]  /*25480*/  STL [R1+0x3074], R51 ;  /* 0x0030743301007387 */ /* 0x004fe80000100800 */
[----:B---3--:R0:W-:Y:S04]  /*25490*/  STL [R1+0x4ac], R0 ;  /* 0x0004ac0001007387 */ /* 0x0081e80000100800 */
[----:B0-----:R-:W2:Y:S04]  /*254a0*/  LDL.LU R0, [R1+0x3388] ;  /* 0x0033880001007983 */ /* 0x001ea80000300800 */
[----:B------:R-:W3:Y:S04]  /*254b0*/  LDL R2, [R1+0x20e4] ;  /* 0x0020e40001027983 */ /* 0x000ee80000100800 */
[----:B------:R-:W3:Y:S01]  /*254c0*/  LDL R3, [R1+0x20f8] ;  /* 0x0020f80001037983 */ /* 0x000ee20000100800 */
[----:B------:R-:W-:-:S02]  /*254d0*/  PRMT R56, RZ, 0x7610, R56 ;  /* 0x00007610ff387816 */ /* 0x000fc40000000038 */
[----:B---3--:R-:W-:-:S04]  /*254e0*/  @!P1 LOP3.LUT R3, R3, R2, RZ, 0x3c, !PT ;  /* 0x0000000203039212 */ /* 0x008fc800078e3cff */
[----:B------:R-:W-:-:S04]  /*254f0*/  @!P1 LOP3.LUT R2, R3, R2, RZ, 0x3c, !PT ;  /* 0x0000000203029212 */ /* 0x000fc800078e3cff */
[----:B------:R-:W-:-:S05]  /*25500*/  @!P1 LOP3.LUT R3, R3, R2, RZ, 0x3c, !PT ;  /* 0x0000000203039212 */ /* 0x000fca00078e3cff */
[----:B------:R-:W3:Y:S04]  /*25510*/  @!P1 LDG.E.U8 R56, desc[UR32][R2.64] ;  /* 0x0000002002389981 */ /* 0x000ee8000c1e1100 */
[----:B---3--:R0:W-:Y:S04]  /*25520*/  STL [R1+0x4a8], R56 ;  /* 0x0004a83801007387 */ /* 0x0081e80000100800 */
[----:B0-----:R-:W3:Y:S04]  /*25530*/  LDL.LU R56, [R1+0x3384] ;  /* 0x0033840001387983 */ /* 0x001ee80000300800 */
[----:B------:R-:W4:Y:S04]  /*25540*/  LDL R2, [R1+0x111c] ;  /* 0x00111c0001027983 */ /* 0x000f280000100800 */
[----:B------:R-:W4:Y:S01]  /*25550*/  LDL R3, [R1+0x1918] ;  /* 0x0019180001037983 */ /* 0x000f220000100800 */
[----:B--2---:R-:W-:-:S02]  /*25560*/  PRMT R0, RZ, 0x7610, R0 ;  /* 0x00007610ff007816 */ /* 0x004fc40000000000 */
[----:B----4-:R-:W-:-:S04]  /*25570*/  @!P0 LOP3.LUT R3, R3, R2, RZ, 0x3c, !PT ;  /* 0x0000000203038212 */ /* 0x010fc800078e3cff */
[----:B------:R-:W-:-:S04]  /*25580*/  @!P0 LOP3.LUT R2, R3, R2, RZ, 0x3c, !PT ;  /* 0x0000000203028212 */ /* 0x000fc800078e3cff */
[----:B------:R-:W-:-:S05]  /*25590*/  @!P0 LOP3.LUT R3, R3, R2, RZ, 0x3c, !PT ;  /* 0x0000000203038212 */ /* 0x000fca00078e3cff */
[----:B------:R-:W2:Y:S04]  /*255a0*/  @!P0 LDG.E.U8 R0, desc[UR32][R2.64] ;  /* 0x0000002002008981 */ /* 0x000ea8000c1e1100 */
[----:B--2---:R0:W-:Y:S04]  /*255b0*/  STL [R1+0x4a4], R0 ;  /* 0x0004a40001007387 */ /* 0x0041e80000100800 */
[----:B0-----:R-:W2:Y:S04]  /*255c0*/  LDL.LU R0, [R1+0x3380] ;  /* 0x0033800001007983 */ /* 0x001ea80000300800 */
[----:B------:R-:W4:Y:S04]  /*255d0*/  LDL R2, [R1+0x1900] ;  /* 0x0019000001027983 */ /* 0x000f280000100800 */
[----:B------:R-:W4:Y:S01]  /*255e0*/  LDL R3, [R1+0x1920] ;  /* 0x0019200001037983 */ /* 0x000f220000100800 */
[----:B---3--:R-:W-:-:S02]  /*255f0*/  PRMT R56, RZ, 0x7610, R56 ;  /* 0x00007610ff387816 */ /* 0x008fc40000000038 */
[----:B----4-:R-:W-:-:S04]  /*25600*/  @!P1 LOP3.LUT R3, R3, R2, RZ, 0x3c, !PT ;  /* 0x0000000203039212 */ /* 0x010fc800078e3cff */
        /* <DEDUP_REMOVED lines=1456> */
[----:B------:R-:W-:-:S02]  /*2b110*/  PRMT R54, RZ, 0x7610, R54 ;  /* 0x00007610ff367816 */ /* 0x000fc40000000036 */
[----:B----4-:R-:W-:-:S04]  /*2b120*/  @!P1 LOP3.LUT R3, R3, R2, RZ, 0x3c, !PT ;  /* 0x0000000203039212 */ /* 0x010fc800078e3cff */
[----:B------:R-:W-:-:S04]  /*2b130*/  @!P1 LOP3.LUT R2, R3, R2, RZ, 0x3c, !PT ;  /* 0x0000000203029212 */ /* 0x000fc800078e3cff */
[----:B------:R-:W-:-:S05]  /*2b140*/  @!P1 LOP3.LUT R3, R3, R2, RZ, 0x3c, !PT ;  /* 0x0000000203039212 */ /* 0x000fca00078e3cff */
[----:B------:R0:W4:Y:S04]  /*2b150*/  @!P1 LDG.E.U8 R54, desc[UR32][R2.64] ;  /* 0x0000002002369981 */ /* 0x000128000c1e1100 */
[----:B------:R-:W0:Y:S04]  /*2b160*/  LDL R2, [R1+0x19a8] ;  /* 0x0019a80001027983 */ /* 0x000e280000100800 */
[----:B------:R-:W0:Y:S01]  /*2b170*/  LDL R3, [R1+0x19ac] ;  /* 0x0019ac0001037983 */ /* 0x000e220000100800 */
[----:B--2---:R-:W-:Y:S02]  /*2b180*/  PRMT R0, RZ, 0x7610, R0 ;  /* 0x00007610ff007816 */ /* 0x004fe40000000000 */
[----:B0-----:R-:W-:-:S04]  /*2b190*/  @!P0 LOP3.LUT R3, R3, R2, RZ, 0x3c, !PT ;  /* 0x0000000203038212 */ /* 0x001fc800078e3cff */
[----:B------:R-:W-:-:S04]  /*2b1a0*/  @!P0 LOP3.LUT R2, R3, R2, RZ, 0x3c, !PT ;  /* 0x0000000203028212 */ /* 0x000fc800078e3cff */
[----:B------:R-:W-:-:S05]  /*2b1b0*/  @!P0 LOP3.LUT R3, R3, R2, RZ, 0x3c, !PT ;  /* 0x0000000203038212 */ /* 0x000fca00078e3cff */
[----:B------:R-:W2:Y:S04]  /*2b1c0*/  @!P0 LDG.E.U8 R0, desc[UR32][R2.64] ;  /* 0x0000002002008981 */ /* 0x000ea8000c1e1100 */
[----:B----4-:R0:W-:Y:S04]  /*2b1d0*/  STL [R1+0x200], R54 ;  /* 0x0002003601007387 */ /* 0x0101e80000100800 */
[----:B0-----:R-:W4:Y:S04]  /*2b1e0*/  LDL R54, [R1+0x1984] ;  /* 0x0019840001367983 */ /* 0x001f280000100800 */
        /* <DEDUP_REMOVED lines=35> */
[----:B------:R-:W2:Y:S01]  /*2b420*/  @!P0 LDG.E.U8 R0, desc[UR32][R2.64] ;  /* 0x0000002002008981 */ /* 0x000ea2000c1e1100 */
[----:B---3--:R-:W-:-:S03]  /*2b430*/  PRMT R56, RZ, 0x7610, R56 ;  /* 0x00007610ff387816 */ /* 0x008fc60000000038 */
[----:B--2---:R0:W-:Y:S04]  /*2b440*/  STL [R1+0x1ec], R0 ;  /* 0x0001ec0001007387 */ /* 0x0041e80000100800 */
[----:B0-----:R-:W2:Y:S04]  /*2b450*/  LDL.LU R0, [R1+0x30e4] ;  /* 0x0030e40001007983 */ /* 0x001ea80000300800 */
[----:B------:R-:W3:Y:S01]  /*2b460*/  LDL R3, [R1+0x1980] ;  /* 0x0019800001037983 */ /* 0x000ee20000100800 */
[----:B------:R-:W-:-:S03]  /*2b470*/  @!P1 IMAD.MOV.U32 R2, RZ, RZ, R54 ;  /* 0x000000ffff029224 */ /* 0x000fc600078e0036 */
[----:B------:R-:W4:Y:S04]  /*2b480*/  LDL R54, [R1+0x195c] ;  /* 0x00195c0001367983 */ /* 0x000f280000100800 */
[----:B---3--:R-:W3:Y:S04]  /*2b490*/  @!P1 LDG.E.U8 R56, desc[UR32][R2.64] ;  /* 0x0000002002389981 */ /* 0x008ee8000c1e1100 */
        /* <DEDUP_REMOVED lines=20> */
[----:B------:R-:W-:Y:S02]  /*2b5e0*/  PRMT R55, RZ, 0x7610, R55 ;  /* 0x00007610ff377816 */ /* 0x000fe40000000037 */
[----:B0-----:R-:W-:-:S04]  /*2b5f0*/  @!P0 LOP3.LUT R3, R3, R2, RZ, 0x3c, !PT ;  /* 0x0000000203038212 */ /* 0x001fc800078e3cff */
[----:B------:R-:W-:-:S04]  /*2b600*/  @!P0 LOP3.LUT R2, R3, R2, RZ, 0x3c, !PT ;  /* 0x0000000203028212 */ /* 0x000fc800078e3cff */
[----:B------:R-:W-:Y:S01]  /*2b610*/  @!P0 LOP3.LUT R3, R3, R2, RZ, 0x3c, !PT ;  /* 0x0000000203038212 */ /* 0x000fe200078e3cff */
[----:B----4-:R0:W-:Y:S04]  /*2b620*/  STL [R1+0x1e0], R60 ;  /* 0x0001e03c01007387 */ /* 0x0101e80000100800 */
[----:B------:R1:W4:Y:S01]  /*2b630*/  @!P0 LDG.E.U8 R55, desc[UR32][R2.64] ;  /* 0x0000002002378981 */ /* 0x000322000c1e1100 */
[----:B---3--:R-:W-:-:S03]  /*2b640*/  PRMT R56, RZ, 0x7610, R56 ;  /* 0x00007610ff387816 */ /* 0x008fc60000000038 */
[----:B0-----:R-:W3:Y:S04]  /*2b650*/  LDL R60, [R1+0x194c] ;  /* 0x00194c00013c7983 */ /* 0x001ee80000100800 */
[----:B------:R-:W1:Y:S04]  /*2b660*/  LDL R2, [R1+0x1960] ;  /* 0x0019600001027983 */ /* 0x000e680000100800 */
[----:B------:R-:W1:Y:S02]  /*2b670*/  LDL R3, [R1+0x1964] ;  /* 0x0019640001037983 */ /* 0x000e640000100800 */
[----:B-1----:R-:W-:-:S04]  /*2b680*/  @!P1 LOP3.LUT R3, R3, R2, RZ, 0x3c, !PT ;  /* 0x0000000203039212 */ /* 0x002fc800078e3cff */
[----:B------:R-:W-:-:S04]  /*2b690*/  @!P1 LOP3.LUT R2, R3, R2, RZ, 0x3c, !PT ;  /* 0x0000000203029212 */ /* 0x000fc800078e3cff */
[----:B------:R-:W-:-:S05]  /*2b6a0*/  @!P1 LOP3.LUT R3, R3, R2, RZ, 0x3c, !PT ;  /* 0x0000000203039212 */ /* 0x000fca00078e3cff */
[----:B------:R-:W2:Y:S04]  /*2b6b0*/  @!P1 LDG.E.U8 R56, desc[UR32][R2.64] ;  /* 0x0000002002389981 */ /* 0x000ea8000c1e1100 */
[----:B----4-:R0:W-:Y:S04]  /*2b6c0*/  STL [R1+0x1cc], R55 ;  /* 0x0001cc3701007387 */ /* 0x0101e80000100800 */
[----:B0-----:R-:W4:Y:S04]  /*2b6d0*/  LDL R55, [R1+0x1944] ;  /* 0x0019440001377983 */ /* 0x001f280000100800 */
[----:B--2---:R0:W-:Y:S04]  /*2b6e0*/  STL [R1+0x1c8], R56 ;  /* 0x0001c83801007387 */ /* 0x0041e80000100800 */
[----:B0-----:R-:W2:Y:S04]  /*2b6f0*/  LDL.LU R56, [R1+0x30d8] ;  /* 0x0030d80001387983 */ /* 0x001ea80000300800 */
[----:B------:R-:W3:Y:S01]  /*2b700*/  LDL R3, [R1+0x1958] ;  /* 0x0019580001037983 */ /* 0x000ee20000100800 */
[----:B------:R-:W-:Y:S01]  /*2b710*/  PRMT R0, RZ, 0x7610, R0 ;  /* 0x00007610ff007816 */ /* 0x000fe20000000000 */
[----:B------:R-:W-:-:S02]  /*2b720*/  @!P0 IMAD.MOV.U32 R2, RZ, RZ, R54 ;  /* 0x000000ffff028224 */ /* 0x000fc400078e0036 */
[----:B------:R-:W2:Y:S04]  /*2b730*/  LDL R54, [R1+0x1eb4] ;  /* 0x001eb40001367983 */ /* 0x000ea80000100800 */
[----:B---3--:R-:W3:Y:S04]  /*2b740*/  @!P0 LDG.E.U8 R0, desc[UR32][R2.64] ;  /* 0x0000002002008981 */ /* 0x008ee8000c1e1100 */
[----:B---3--:R0:W-:Y:S04]  /*2b750*/  STL [R1+0x1c4], R0 ;  /* 0x0001c40001007387 */ /* 0x0081e80000100800 */
[----:B0-----:R-:W3:Y:S04]  /*2b760*/  LDL.LU R0, [R1+0x30d4] ;  /* 0x0030d40001007983 */ /* 0x001ee80000300800 */
[----:B------:R-:W4:Y:S04]  /*2b770*/  LDL R2, [R1+0x1950] ;  /* 0x0019500001027983 */ /* 0x000f280000100800 */
[----:B------:R-:W4:Y:S01]  /*2b780*/  LDL R3, [R1+0x1954] ;  /* 0x0019540001037983 */ /* 0x000f220000100800 */
[----:B------:R-:W-:-:S02]  /*2b790*/  PRMT R53, RZ, 0x7610, R53 ;  /* 0x00007610ff357816 */ /* 0x000fc40000000035 */
[----:B----4-:R-:W-:-:S04]  /*2b7a0*/  @!P1 LOP3.LUT R3, R3, R2, RZ, 0x3c, !PT ;  /* 0x0000000203039212 */ /* 0x010fc800078e3cff */
[----:B------:R-:W-:-:S04]  /*2b7b0*/  @!P1 LOP3.LUT R2, R3, R2, RZ, 0x3c, !PT ;  /* 0x0000000203029212 */ /* 0x000fc800078e3cff */
[----:B------:R-:W-:-:S05]  /*2b7c0*/  @!P1 LOP3.LUT R3, R3, R2, RZ, 0x3c, !PT ;  /* 0x0000000203039212 */ /* 0x000fca00078e3cff */
[----:B------:R0:W4:Y:S04]  /*2b7d0*/  @!P1 LDG.E.U8 R53, desc[UR32][R2.64] ;  /* 0x0000002002359981 */ /* 0x000128000c1e1100 */
[----:B------:R-:W2:Y:S01]  /*2b7e0*/  LDL R3, [R1+0x1948] ;  /* 0x0019480001037983 */ /* 0x000ea20000100800 */
[----:B------:R-:W-:Y:S01]  /*2b7f0*/  PRMT R52, RZ, 0x7610, R52 ;  /* 0x00007610ff347816 */ /* 0x000fe20000000034 */
[----:B0-----:R-:W-:Y:S02]  /*2b800*/  @!P0 IMAD.MOV.U32 R2, RZ, RZ, R60 ;  /* 0x000000ffff028224 */ /* 0x001fe400078e003c */
[----:B----4-:R0:W-:Y:S01]  /*2b810*/  STL [R1+0x1c0], R53 ;  /* 0x0001c03501007387 */ /* 0x0101e20000100800 */
[----:B------:R-:W-:-:S03]  /*2b820*/  PRMT R49, RZ, 0x7610, R49 ;  /* 0x00007610ff317816 */ /* 0x000fc60000000031 */
[----:B------:R-:W4:Y:S04]  /*2b830*/  LDL R60, [R1+0x1934] ;  /* 0x00193400013c7983 */ /* 0x000f280000100800 */
[----:B--2---:R1:W2:Y:S04]  /*2b840*/  @!P0 LDG.E.U8 R52, desc[UR32][R2.64] ;  /* 0x0000002002348981 */ /* 0x0042a8000c1e1100 */
[----:B0-----:R-:W3:Y:S04]  /*2b850*/  LDL R53, [R1+0x1eb0] ;  /* 0x001eb00001357983 */ /* 0x001ee80000100800 */
[----:B------:R-:W4:Y:S01]  /*2b860*/  LDL R3, [R1+0x1940] ;  /* 0x0019400001037983 */ /* 0x000f220000100800 */
[----:B-1----:R-:W-:-:S03]  /*2b870*/  @!P1 IMAD.MOV.U32 R2, RZ, RZ, R55 ;  /* 0x000000ffff029224 */ /* 0x002fc600078e0037 */
[----:B--2---:R0:W-:Y:S01]  /*2b880*/  STL [R1+0x1ac], R52 ;  /* 0x0001ac3401007387 */ /* 0x0041e20000100800 */
[----:B------:R-:W-:-:S03]  /*2b890*/  PRMT R14, RZ, 0x7610, R14 ;  /* 0x00007610ff0e7816 */ /* 0x000fc6000000000e */
[----:B------:R-:W2:Y:S04]  /*2b8a0*/  LDL R55, [R1+0x1930] ;  /* 0x0019300001377983 */ /* 0x000ea80000100800 */
[----:B----4-:R1:W4:Y:S04]  /*2b8b0*/  @!P1 LDG.E.U8 R49, desc[UR32][R2.64] ;  /* 0x0000002002319981 */ /* 0x010328000c1e1100 */
[----:B0-----:R-:W2:Y:S04]  /*2b8c0*/  LDL R52, [R1+0x1ec4] ;  /* 0x001ec40001347983 */ /* 0x001ea80000100800 */
[----:B------:R-:W3:Y:S01]  /*2b8d0*/  LDL R3, [R1+0x193c] ;  /* 0x00193c0001037983 */ /* 0x000ee20000100800 */
[----:B-1----:R-:W-:-:S03]  /*2b8e0*/  @!P0 IMAD.MOV.U32 R2, RZ, RZ, R54 ;  /* 0x000000ffff028224 */ /* 0x002fc600078e0036 */
[----:B----4-:R0:W-:Y:S01]  /*2b8f0*/  STL [R1+0x1a8], R49 ;  /* 0x0001a83101007387 */ /* 0x0101e20000100800 */
[----:B------:R-:W-:Y:S02]  /*2b900*/  PRMT R12, RZ, 0x7610, R12 ;  /* 0x00007610ff0c7816 */ /* 0x000fe4000000000c */
[----:B------:R-:W-:Y:S02]  /*2b910*/  PRMT R7, RZ, 0x7610, R7 ;  /* 0x00007610ff077816 */ /* 0x000fe40000000007 */
[----:B------:R-:W-:Y:S01]  /*2b920*/  PRMT R8, RZ, 0x7610, R8 ;  /* 0x00007610ff087816 */ /* 0x000fe20000000008 */
[----:B------:R-:W4:Y:S04]  /*2b930*/  LDL R54, [R1+0x192c] ;  /* 0x00192c0001367983 */ /* 0x000f280000100800 */
[----:B---3--:R1:W3:Y:S04]  /*2b940*/  @!P0 LDG.E.U8 R14, desc[UR32][R2.64] ;  /* 0x00000020020e8981 */ /* 0x0082e8000c1e1100 */
[----:B0-----:R-:W4:Y:S04]  /*2b950*/  LDL R49, [R1+0x1ec0] ;  /* 0x001ec00001317983 */ /* 0x001f280000100800 */
[----:B------:R-:W2:Y:S01]  /*2b960*/  LDL R3, [R1+0x1938] ;  /* 0x0019380001037983 */ /* 0x000ea20000100800 */
[----:B-1----:R-:W-:-:S05]  /*2b970*/  @!P1 IMAD.MOV.U32 R2, RZ, RZ, R53 ;  /* 0x000000ffff029224 */ /* 0x002fca00078e0035 */
[----:B--2---:R0:W2:Y:S02]  /*2b980*/  @!P1 LDG.E.U8 R12, desc[UR32][R2.64] ;  /* 0x00000020020c9981 */ /* 0x0040a4000c1e1100 */
[----:B0-----:R-:W-:Y:S02]  /*2b990*/  @!P0 IMAD.MOV.U32 R2, RZ, RZ, R52 ;  /* 0x000000ffff028224 */ /* 0x001fe400078e0034 */
[----:B------:R-:W-:-:S05]  /*2b9a0*/  @!P0 IMAD.MOV.U32 R3, RZ, RZ, R60 ;  /* 0x000000ffff038224 */ /* 0x000fca00078e003c */
[----:B------:R4:W2:Y:S02]  /*2b9b0*/  @!P0 LDG.E.U8 R7, desc[UR32][R2.64] ;  /* 0x0000002002078981 */ /* 0x0008a4000c1e1100 */
[----:B----4-:R-:W-:Y:S02]  /*2b9c0*/  @!P1 IMAD.MOV.U32 R2, RZ, RZ, R49 ;  /* 0x000000ffff029224 */ /* 0x010fe400078e0031 */
[----:B------:R-:W-:-:S05]  /*2b9d0*/  @!P1 IMAD.MOV.U32 R3, RZ, RZ, R55 ;  /* 0x000000ffff039224 */ /* 0x000fca00078e0037 */
[----:B------:R-:W4:Y:S04]  /*2b9e0*/  @!P1 LDG.E.U8 R8, desc[UR32][R2.64] ;  /* 0x0000002002089981 */ /* 0x000f28000c1e1100 */
[----:B---3--:R0:W-:Y:S04]  /*2b9f0*/  STL [R1+0x1a4], R14 ;  /* 0x0001a40e01007387 */ /* 0x0081e80000100800 */
[----:B------:R-:W3:Y:S04]  /*2ba00*/  LDL R53, [R1+0x1928] ;  /* 0x0019280001357983 */ /* 0x000ee80000100800 */
[----:B0-----:R-:W3:Y:S04]  /*2ba10*/  LDL R14, [R1+0x1ed4] ;  /* 0x001ed400010e7983 */ /* 0x001ee80000100800 */
[----:B--2---:R0:W-:Y:S04]  /*2ba20*/  STL [R1+0x1a0], R12 ;  /* 0x0001a00c01007387 */ /* 0x0041e80000100800 */
[----:B------:R-:W2:Y:S04]  /*2ba30*/  LDL R52, [R1+0x1924] ;  /* 0x0019240001347983 */ /* 0x000ea80000100800 */
[----:B0-----:R-:W2:Y:S04]  /*2ba40*/  LDL R12, [R1+0x1ed0] ;  /* 0x001ed000010c7983 */ /* 0x001ea80000100800 */
[----:B------:R0:W-:Y:S04]  /*2ba50*/  STL [R1+0x17c], R7 ;  /* 0x00017c0701007387 */ /* 0x0001e80000100800 */
[----:B------:R-:W2:Y:S04]  /*2ba60*/  LDL R49, [R1+0x1eac] ;  /* 0x001eac0001317983 */ /* 0x000ea80000100800 */
[----:B0-----:R-:W2:Y:S04]  /*2ba70*/  LDL R7, [R1+0x1ee4] ;  /* 0x001ee40001077983 */ /* 0x001ea80000100800 */
[----:B----4-:R0:W-:Y:S04]  /*2ba80*/  STL [R1+0x178], R8 ;  /* 0x0001780801007387 */ /* 0x0101e80000100800 */
[----:B0-----:R-:W4:Y:S01]  /*2ba90*/  LDL R8, [R1+0x1ee0] ;  /* 0x001ee00001087983 */ /* 0x001f220000100800 */
[----:B------:R-:W-:Y:S01]  /*2baa0*/  PRMT R11, RZ, 0x7610, R11 ;  /* 0x00007610ff0b7816 */ /* 0x000fe2000000000b */
[----:B---3--:R-:W-:-:S02]  /*2bab0*/  @!P0 IMAD.MOV.U32 R2, RZ, RZ, R14 ;  /* 0x000000ffff028224 */ /* 0x008fc400078e000e */
[----:B------:R-:W-:Y:S01]  /*2bac0*/  @!P0 IMAD.MOV.U32 R3, RZ, RZ, R54 ;  /* 0x000000ffff038224 */ /* 0x000fe200078e0036 */
[----:B------:R-:W-:Y:S02]  /*2bad0*/  PRMT R5, RZ, 0x7610, R5 ;  /* 0x00007610ff057816 */ /* 0x000fe40000000005 */
[----:B------:R-:W-:Y:S02]  /*2bae0*/  PRMT R6, RZ, 0x7610, R6 ;  /* 0x00007610ff067816 */ /* 0x000fe40000000006 */
[----:B------:R-:W-:Y:S01]  /*2baf0*/  PRMT R9, RZ, 0x7610, R9 ;  /* 0x00007610ff097816 */ /* 0x000fe20000000009 */
[----:B------:R-:W3:Y:S04]  /*2bb00*/  LDL R14, [R1+0x1ea8] ;  /* 0x001ea800010e7983 */ /* 0x000ee80000100800 */
[----:B------:R0:W3:Y:S02]  /*2bb10*/  @!P0 LDG.E.U8 R11, desc[UR32][R2.64] ;  /* 0x00000020020b8981 */ /* 0x0000e4000c1e1100 */
[----:B0-----:R-:W-:-:S02]  /*2bb20*/  @!P1 IMAD.MOV.U32 R3, RZ, RZ, R53 ;  /* 0x000000ffff039224 */ /* 0x001fc400078e0035 */
[----:B--2---:R-:W-:-:S05]  /*2bb30*/  @!P1 IMAD.MOV.U32 R2, RZ, RZ, R12 ;  /* 0x000000ffff029224 */ /* 0x004fca00078e000c */
[----:B------:R0:W2:Y:S02]  /*2bb40*/  @!P1 LDG.E.U8 R5, desc[UR32][R2.64] ;  /* 0x0000002002059981 */ /* 0x0000a4000c1e1100 */
[----:B0-----:R-:W-:Y:S02]  /*2bb50*/  @!P0 IMAD.MOV.U32 R3, RZ, RZ, R52 ;  /* 0x000000ffff038224 */ /* 0x001fe400078e0034 */
[----:B------:R-:W-:-:S05]  /*2bb60*/  @!P0 IMAD.MOV.U32 R2, RZ, RZ, R7 ;  /* 0x000000ffff028224 */ /* 0x000fca00078e0007 */
[----:B------:R0:W2:Y:S02]  /*2bb70*/  @!P0 LDG.E.U8 R6, desc[UR32][R2.64] ;  /* 0x0000002002068981 */ /* 0x0000a4000c1e1100 */
[----:B0-----:R-:W-:Y:S02]  /*2bb80*/  @!P1 IMAD.MOV.U32 R3, RZ, RZ, R49 ;  /* 0x000000ffff039224 */ /* 0x001fe400078e0031 */
[----:B----4-:R-:W-:Y:S01]  /*2bb90*/  @!P1 IMAD.MOV.U32 R2, RZ, RZ, R8 ;  /* 0x000000ffff029224 */ /* 0x010fe200078e0008 */
[----:B------:R-:W-:Y:S02]  /*2bba0*/  PRMT R48, RZ, 0x7610, R48 ;  /* 0x00007610ff307816 */ /* 0x000fe40000000030 */
[----:B------:R-:W-:Y:S02]  /*2bbb0*/  PRMT R47, RZ, 0x7610, R47 ;  /* 0x00007610ff2f7816 */ /* 0x000fe4000000002f */
[----:B------:R-:W-:Y:S02]  /*2bbc0*/  PRMT R46, RZ, 0x7610, R46 ;  /* 0x00007610ff2e7816 */ /* 0x000fe4000000002e */
[----:B------:R-:W-:Y:S01]  /*2bbd0*/  PRMT R45, RZ, 0x7610, R45 ;  /* 0x00007610ff2d7816 */ /* 0x000fe2000000002d */
[----:B------:R-:W4:Y:S04]  /*2bbe0*/  @!P1 LDG.E.U8 R9, desc[UR32][R2.64] ;  /* 0x0000002002099981 */ /* 0x000f28000c1e1100 */
[----:B---3--:R0:W-:Y:S04]  /*2bbf0*/  STL [R1+0x174], R11 ;  /* 0x0001740b01007387 */ /* 0x0081e80000100800 */
[----:B------:R-:W3:Y:S01]  /*2bc00*/  LDL R12, [R1+0x1ebc] ;  /* 0x001ebc00010c7983 */ /* 0x000ee20000100800 */
[----:B------:R-:W-:-:S02]  /*2bc10*/  PRMT R44, RZ, 0x7610, R44 ;  /* 0x00007610ff2c7816 */ /* 0x000fc4000000002c */
[----:B------:R-:W-:Y:S02]  /*2bc20*/  PRMT R25, RZ, 0x7610, R25 ;  /* 0x00007610ff197816 */ /* 0x000fe40000000019 */
[----:B------:R-:W-:Y:S02]  /*2bc30*/  PRMT R24, RZ, 0x7610, R24 ;  /* 0x00007610ff187816 */ /* 0x000fe40000000018 */
[----:B------:R-:W-:Y:S02]  /*2bc40*/  PRMT R23, RZ, 0x7610, R23 ;  /* 0x00007610ff177816 */ /* 0x000fe40000000017 */
[----:B------:R-:W-:Y:S02]  /*2bc50*/  PRMT R22, RZ, 0x7610, R22 ;  /* 0x00007610ff167816 */ /* 0x000fe40000000016 */
[----:B------:R-:W-:Y:S02]  /*2bc60*/  PRMT R21, RZ, 0x7610, R21 ;  /* 0x00007610ff157816 */ /* 0x000fe40000000015 */
[----:B------:R-:W-:-:S02]  /*2bc70*/  PRMT R20, RZ, 0x7610, R20 ;  /* 0x00007610ff147816 */ /* 0x000fc40000000014 */
[----:B------:R-:W-:Y:S01]  /*2bc80*/  PRMT R15, RZ, 0x7610, R15 ;  /* 0x00007610ff0f7816 */ /* 0x000fe2000000000f */
[----:B0-----:R-:W3:Y:S01]  /*2bc90*/  LDL R11, [R1+0x1ef4] ;  /* 0x001ef400010b7983 */ /* 0x001ee20000100800 */
[----:B------:R-:W-:Y:S02]  /*2bca0*/  PRMT R13, RZ, 0x7610, R13 ;  /* 0x00007610ff0d7816 */ /* 0x000fe4000000000d */
[----:B------:R-:W-:Y:S02]  /*2bcb0*/  PRMT R19, RZ, 0x7610, R19 ;  /* 0x00007610ff137816 */ /* 0x000fe40000000013 */
[----:B------:R-:W-:Y:S02]  /*2bcc0*/  PRMT R17, RZ, 0x7610, R17 ;  /* 0x00007610ff117816 */ /* 0x000fe40000000011 */
[----:B------:R-:W-:Y:S02]  /*2bcd0*/  PRMT R16, RZ, 0x7610, R16 ;  /* 0x00007610ff107816 */ /* 0x000fe40000000010 */
[----:B------:R-:W-:-:S02]  /*2bce0*/  PRMT R51, RZ, 0x7610, R51 ;  /* 0x00007610ff337816 */ /* 0x000fc40000000033 */
[----:B------:R-:W-:Y:S02]  /*2bcf0*/  PRMT R50, RZ, 0x7610, R50 ;  /* 0x00007610ff327816 */ /* 0x000fe40000000032 */
        /* <DEDUP_REMOVED lines=25> */
[----:B------:R-:W-:Y:S01]  /*2be90*/  PRMT R34, RZ, 0x7610, R34 ;  /* 0x00007610ff227816 */ /* 0x000fe20000000022 */
[----:B------:R-:W-:Y:S04]  /*2bea0*/  LDS.U8 R49, [R0+UR4+0x8] ;  /* 0x0000080400317984 */ /* 0x000fe80008000000 */
        /* <DEDUP_REMOVED lines=8> */
[----:B---3--:R-:W-:-:S02]  /*2bf30*/  @!P0 IMAD.MOV.U32 R2, RZ, RZ, R11 ;  /* 0x000000ffff028224 */ /* 0x008fc400078e000b */
[----:B------:R-:W-:Y:S01]  /*2bf40*/  @!P0 IMAD.MOV.U32 R3, RZ, RZ, R14 ;  /* 0x000000ffff038224 */ /* 0x000fe200078e000e */
[----:B------:R-:W3:Y:S04]  /*2bf50*/  LDL R11, [R1+0x1f14] ;  /* 0x001f1400010b7983 */ /* 0x000ee80000100800 */
[----:B------:R-:W3:Y:S04]  /*2bf60*/  LDL R14, [R1+0x1ec8] ;  /* 0x001ec800010e7983 */ /* 0x000ee80000100800 */
[----:B------:R0:W3:Y:S02]  /*2bf70*/  @!P0 LDG.E.U8 R48, desc[UR32][R2.64] ;  /* 0x0000002002308981 */ /* 0x0000e4000c1e1100 */
[----:B0-----:R-:W-:-:S02]  /*2bf80*/  @!P1 IMAD.MOV.U32 R3, RZ, RZ, R12 ;  /* 0x000000ffff039224 */ /* 0x001fc400078e000c */
[----:B------:R-:W3:Y:S01]  /*2bf90*/  LDL R12, [R1+0x1edc] ;  /* 0x001edc00010c7983 */ /* 0x000ee20000100800 */
[----:B--2---:R-:W-:-:S03]  /*2bfa0*/  @!P1 IMAD.MOV.U32 R2, RZ, RZ, R5 ;  /* 0x000000ffff029224 */ /* 0x004fc600078e0005 */
[----:B------:R-:W2:Y:S04]  /*2bfb0*/  LDL R5, [R1+0x1f10] ;  /* 0x001f100001057983 */ /* 0x000ea80000100800 */
[----:B------:R0:W2:Y:S02]  /*2bfc0*/  @!P1 LDG.E.U8 R47, desc[UR32][R2.64] ;  /* 0x00000020022f9981 */ /* 0x0000a4000c1e1100 */
[----:B0-----:R-:W-:Y:S02]  /*2bfd0*/  @!P0 IMAD.MOV.U32 R3, RZ, RZ, R7 ;  /* 0x000000ffff038224 */ /* 0x001fe400078e0007 */
[----:B------:R-:W2:Y:S01]  /*2bfe0*/  LDL R7, [R1+0x1ed8] ;  /* 0x001ed80001077983 */ /* 0x000ea20000100800 */
[----:B------:R-:W-:-:S03]  /*2bff0*/  @!P0 IMAD.MOV.U32 R2, RZ, RZ, R6 ;  /* 0x000000ffff028224 */ /* 0x000fc600078e0006 */
[----:B------:R-:W2:Y:S04]  /*2c000*/  LDL R6, [R1+0x1f24] ;  /* 0x001f240001067983 */ /* 0x000ea80000100800 */
[----:B------:R0:W2:Y:S02]  /*2c010*/  @!P0 LDG.E.U8 R46, desc[UR32][R2.64] ;  /* 0x00000020022e8981 */ /* 0x0000a4000c1e1100 */
[----:B0-----:R-:W-:Y:S02]  /*2c020*/  @!P1 IMAD.MOV.U32 R2, RZ, RZ, R8 ;  /* 0x000000ffff029224 */ /* 0x001fe400078e0008 */
[----:B----4-:R-:W-:Y:S01]  /*2c030*/  @!P1 IMAD.MOV.U32 R3, RZ, RZ, R9 ;  /* 0x000000ffff039224 */ /* 0x010fe200078e0009 */
[----:B------:R-:W4:Y:S04]  /*2c040*/  LDL R8, [R1+0x1f20] ;  /* 0x001f200001087983 */ /* 0x000f280000100800 */
[----:B------:R-:W4:Y:S04]  /*2c050*/  LDL R9, [R1+0x1eec] ;  /* 0x001eec0001097983 */ /* 0x000f280000100800 */
[----:B------:R3:W4:Y:S02]  /*2c060*/  @!P1 LDG.E.U8 R45, desc[UR32][R2.64] ;  /* 0x00000020022d9981 */ /* 0x000724000c1e1100 */
        /* <DEDUP_REMOVED lines=11> */
[----:B------:R-:W-:Y:S01]  /*2c120*/  @!P0 IMAD.MOV.U32 R2, RZ, RZ, R6 ;  /* 0x000000ffff028224 */ /* 0x000fe200078e0006 */
[----:B------:R-:W2:Y:S04]  /*2c130*/  LDL R7, [R1+0x1ef8] ;  /* 0x001ef80001077983 */ /* 0x000ea80000100800 */
[----:B------:R-:W2:Y:S04]  /*2c140*/  LDL R6, [R1+0x1f44] ;  /* 0x001f440001067983 */ /* 0x000ea80000100800 */
[----:B------:R4:W2:Y:S04]  /*2c150*/  @!P0 LDG.E.U8 R24, desc[UR32][R2.64] ;  /* 0x0000002002188981 */ /* 0x0008a8000c1e1100 */
[----:B------:R-:W-:Y:S04]  /*2c160*/  STL [R1+0x154], R48 ;  /* 0x0001543001007387 */ /* 0x000fe80000100800 */
[----:B------:R-:W-:Y:S01]  /*2c170*/  LDS.U8 R48, [R0+UR4+0x80] ;  /* 0x0000800400307984 */ /* 0x000fe20008000000 */
[----:B----4-:R-:W-:-:S02]  /*2c180*/  @!P1 IMAD.MOV.U32 R2, RZ, RZ, R8 ;  /* 0x000000ffff029224 */ /* 0x010fc400078e0008 */
[----:B------:R-:W-:Y:S01]  /*2c190*/  @!P1 IMAD.MOV.U32 R3, RZ, RZ, R9 ;  /* 0x000000ffff039224 */ /* 0x000fe200078e0009 */
[----:B------:R-:W4:Y:S04]  /*2c1a0*/  LDL R8, [R1+0x1f40] ;  /* 0x001f400001087983 */ /* 0x000f280000100800 */
[----:B------:R-:W4:Y:S04]  /*2c1b0*/  LDL R9, [R1+0x1f0c] ;  /* 0x001f0c0001097983 */ /* 0x000f280000100800 */
[----:B------:R3:W4:Y:S04]  /*2c1c0*/  @!P1 LDG.E.U8 R23, desc[UR32][R2.64] ;  /* 0x0000002002179981 */ /* 0x000728000c1e1100 */
[----:B------:R-:W-:Y:S04]  /*2c1d0*/  STL [R1+0x150], R47 ;  /* 0x0001502f01007387 */ /* 0x000fe80000100800 */
[----:B------:R-:W-:Y:S01]  /*2c1e0*/  LDS.U8 R47, [R0+UR4+0x800] ;  /* 0x00080004002f7984 */ /* 0x000fe20008000000 */
[----:B---3--:R-:W-:-:S02]  /*2c1f0*/  @!P0 IMAD.MOV.U32 R2, RZ, RZ, R11 ;  /* 0x000000ffff028224 */ /* 0x008fc400078e000b */
[----:B------:R-:W-:Y:S01]  /*2c200*/  @!P0 IMAD.MOV.U32 R3, RZ, RZ, R14 ;  /* 0x000000ffff038224 */ /* 0x000fe200078e000e */
[----:B------:R-:W3:Y:S04]  /*2c210*/  LDL R11, [R1+0x1f54] ;  /* 0x001f5400010b7983 */ /* 0x000ee80000100800 */
[----:B------:R-:W3:Y:S04]  /*2c220*/  LDL R14, [R1+0x1f08] ;  /* 0x001f0800010e7983 */ /* 0x000ee80000100800 */
[----:B------:R0:W3:Y:S02]  /*2c230*/  @!P0 LDG.E.U8 R22, desc[UR32][R2.64] ;  /* 0x0000002002168981 */ /* 0x0000e4000c1e1100 */
[----:B0-----:R-:W-:-:S02]  /*2c240*/  @!P1 IMAD.MOV.U32 R3, RZ, RZ, R12 ;  /* 0x000000ffff039224 */ /* 0x001fc400078e000c */
[----:B------:R-:W-:Y:S04]  /*2c250*/  STL [R1+0x12c], R46 ;  /* 0x00012c2e01007387 */ /* 0x000fe80000100800 */
[----:B------:R-:W3:Y:S04]  /*2c260*/  LDL R12, [R1+0x1f1c] ;  /* 0x001f1c00010c7983 */ /* 0x000ee80000100800 */
[----:B------:R-:W-:Y:S01]  /*2c270*/  LDS.U8 R46, [R0+UR4+0x888] ;  /* 0x00088804002e7984 */ /* 0x000fe20008000000 */
[----:B--2---:R-:W-:-:S03]  /*2c280*/  @!P1 IMAD.MOV.U32 R2, RZ, RZ, R5 ;  /* 0x000000ffff029224 */ /* 0x004fc600078e0005 */
[----:B------:R-:W2:Y:S04]  /*2c290*/  LDL R5, [R1+0x1f50] ;  /* 0x001f500001057983 */ /* 0x000ea80000100800 */
[----:B------:R0:W2:Y:S02]  /*2c2a0*/  @!P1 LDG.E.U8 R21, desc[UR32][R2.64] ;  /* 0x0000002002159981 */ /* 0x0000a4000c1e1100 */
[----:B0-----:R-:W-:Y:S02]  /*2c2b0*/  @!P0 IMAD.MOV.U32 R3, RZ, RZ, R7 ;  /* 0x000000ffff038224 */ /* 0x001fe400078e0007 */
[----:B------:R-:W-:-:S05]  /*2c2c0*/  @!P0 IMAD.MOV.U32 R2, RZ, RZ, R6 ;  /* 0x000000ffff028224 */ /* 0x000fca00078e0006 */
[----:B------:R4:W2:Y:S02]  /*2c2d0*/  @!P0 LDG.E.U8 R20, desc[UR32][R2.64] ;  /* 0x0000002002148981 */ /* 0x0008a4000c1e1100 */
[----:B----4-:R-:W-:Y:S02]  /*2c2e0*/  @!P1 IMAD.MOV.U32 R2, RZ, RZ, R8 ;  /* 0x000000ffff029224 */ /* 0x010fe400078e0008 */
[----:B------:R-:W-:-:S05]  /*2c2f0*/  @!P1 IMAD.MOV.U32 R3, RZ, RZ, R9 ;  /* 0x000000ffff039224 */ /* 0x000fca00078e0009 */
[----:B------:R3:W4:Y:S04]  /*2c300*/  @!P1 LDG.E.U8 R15, desc[UR32][R2.64] ;  /* 0x00000020020f9981 */ /* 0x000728000c1e1100 */
[----:B------:R-:W-:Y:S04]  /*2c310*/  STL [R1+0x128], R45 ;  /* 0x0001282d01007387 */ /* 0x000fe80000100800 */
[----:B------:R-:W4:Y:S04]  /*2c320*/  LDL R7, [R1+0x1f18] ;  /* 0x001f180001077983 */ /* 0x000f280000100800 */
[----:B------:R-:W4:Y:S01]  /*2c330*/  LDL R6, [R1+0x1f64] ;  /* 0x001f640001067983 */ /* 0x000f220000100800 */
[----:B---3--:R-:W-:-:S02]  /*2c340*/  @!P0 IMAD.MOV.U32 R2, RZ, RZ, R11 ;  /* 0x000000ffff028224 */ /* 0x008fc400078e000b */
[----:B------:R-:W-:-:S05]  /*2c350*/  @!P0 IMAD.MOV.U32 R3, RZ, RZ, R14 ;  /* 0x000000ffff038224 */ /* 0x000fca00078e000e */
[----:B------:R0:W3:Y:S04]  /*2c360*/  @!P0 LDG.E.U8 R13, desc[UR32][R2.64] ;  /* 0x00000020020d8981 */ /* 0x0000e8000c1e1100 */
[----:B------:R-:W-:Y:S04]  /*2c370*/  STL [R1+0x124], R44 ;  /* 0x0001242c01007387 */ /* 0x000fe80000100800 */
[----:B------:R-:W3:Y:S04]  /*2c380*/  LDL R9, [R1+0x1f2c] ;  /* 0x001f2c0001097983 */ /* 0x000ee80000100800 */
[----:B------:R-:W3:Y:S04]  /*2c390*/  LDL R8, [R1+0x1f60] ;  /* 0x001f600001087983 */ /* 0x000ee80000100800 */
[----:B------:R-:W-:Y:S01]  /*2c3a0*/  STL [R1+0x120], R25 ;  /* 0x0001201901007387 */ /* 0x000fe20000100800 */
[----:B0-----:R-:W-:-:S02]  /*2c3b0*/  @!P1 IMAD.MOV.U32 R3, RZ, RZ, R12 ;  /* 0x000000ffff039224 */ /* 0x001fc400078e000c */
[----:B--2---:R-:W-:-:S05]  /*2c3c0*/  @!P1 IMAD.MOV.U32 R2, RZ, RZ, R5 ;  /* 0x000000ffff029224 */ /* 0x004fca00078e0005 */
[----:B------:R0:W2:Y:S04]  /*2c3d0*/  @!P1 LDG.E.U8 R19, desc[UR32][R2.64] ;  /* 0x0000002002139981 */ /* 0x0000a8000c1e1100 */
[----:B----4-:R1:W-:Y:S04]  /*2c3e0*/  STL [R1+0x68], R15 ;  /* 0x0000680f01007387 */ /* 0x0103e80000100800 */
[----:B------:R-:W4:Y:S01]  /*2c3f0*/  LDL R11, [R1+0x1f74] ;  /* 0x001f7400010b7983 */ /* 0x000f220000100800 */
[----:B0-----:R-:W-:Y:S02]  /*2c400*/  @!P0 IMAD.MOV.U32 R2, RZ, RZ, R6 ;  /* 0x000000ffff028224 */ /* 0x001fe400078e0006 */
[----:B------:R-:W-:-:S05]  /*2c410*/  @!P0 IMAD.MOV.U32 R3, RZ, RZ, R7 ;  /* 0x000000ffff038224 */ /* 0x000fca00078e0007 */
[----:B------:R0:W2:Y:S04]  /*2c420*/  @!P0 LDG.E.U8 R17, desc[UR32][R2.64] ;  /* 0x0000002002118981 */ /* 0x0000a8000c1e1100 */
[----:B-1----:R-:W2:Y:S04]  /*2c430*/  LDL R15, [R1+0x1f28] ;  /* 0x001f2800010f7983 */ /* 0x002ea80000100800 */
[----:B------:R-:W-:Y:S04]  /*2c440*/  STL [R1+0x10c], R24 ;  /* 0x00010c1801007387 */ /* 0x000fe80000100800 */
[----:B------:R-:W2:Y:S04]  /*2c450*/  LDL R14, [R1+0x1f3c] ;  /* 0x001f3c00010e7983 */ /* 0x000ea80000100800 */
[----:B------:R-:W2:Y:S04]  /*2c460*/  LDL R5, [R1+0x1f70] ;  /* 0x001f700001057983 */ /* 0x000ea80000100800 */
[----:B---3--:R1:W-:Y:S04]  /*2c470*/  STL [R1+0x64], R13 ;  /* 0x0000640d01007387 */ /* 0x0083e80000100800 */
[----:B------:R-:W-:Y:S04]  /*2c480*/  STL [R1+0x108], R23 ;  /* 0x0001081701007387 */ /* 0x000fe80000100800 */
[----:B------:R-:W3:Y:S04]  /*2c490*/  LDL R12, [R1+0x1f84] ;  /* 0x001f8400010c7983 */ /* 0x000ee80000100800 */
[----:B-1----:R-:W3:Y:S04]  /*2c4a0*/  LDL R13, [R1+0x1f38] ;  /* 0x001f3800010d7983 */ /* 0x002ee80000100800 */
[----:B------:R-:W-:Y:S04]  /*2c4b0*/  STL [R1+0x104], R22 ;  /* 0x0001041601007387 */ /* 0x000fe80000100800 */
[----:B------:R-:W3:Y:S04]  /*2c4c0*/  LDL R7, [R1+0x1f4c] ;  /* 0x001f4c0001077983 */ /* 0x000ee80000100800 */
[----:B------:R-:W3:Y:S01]  /*2c4d0*/  LDL R6, [R1+0x1f80] ;  /* 0x001f800001067983 */ /* 0x000ee20000100800 */
[----:B0-----:R-:W-:-:S02]  /*2c4e0*/  @!P1 IMAD.MOV.U32 R2, RZ, RZ, R8 ;  /* 0x000000ffff029224 */ /* 0x001fc400078e0008 */
[----:B------:R-:W-:-:S05]  /*2c4f0*/  @!P1 IMAD.MOV.U32 R3, RZ, RZ, R9 ;  /* 0x000000ffff039224 */ /* 0x000fca00078e0009 */
[----:B------:R4:W3:Y:S04]  /*2c500*/  @!P1 LDG.E.U8 R16, desc[UR32][R2.64] ;  /* 0x0000002002109981 */ /* 0x0008e8000c1e1100 */
[----:B------:R-:W-:Y:S04]  /*2c510*/  STL [R1+0x100], R21 ;  /* 0x0001001501007387 */ /* 0x000fe80000100800 */
[----:B------:R-:W3:Y:S04]  /*2c520*/  LDL R9, [R1+0x1f48] ;  /* 0x001f480001097983 */ /* 0x000ee80000100800 */
[----:B------:R-:W3:Y:S04]  /*2c530*/  LDL R8, [R1+0x1f94] ;  /* 0x001f940001087983 */ /* 0x000ee80000100800 */
[----:B------:R-:W-:Y:S01]  /*2c540*/  STL [R1+0x6c], R20 ;  /* 0x00006c1401007387 */ /* 0x000fe20000100800 */
[----:B----4-:R-:W-:-:S02]  /*2c550*/  @!P0 IMAD.MOV.U32 R2, RZ, RZ, R11 ;  /* 0x000000ffff028224 */ /* 0x010fc400078e000b */
[----:B--2---:R-:W-:-:S05]  /*2c560*/  @!P0 IMAD.MOV.U32 R3, RZ, RZ, R15 ;  /* 0x000000ffff038224 */ /* 0x004fca00078e000f */
[----:B------:R0:W2:Y:S04]  /*2c570*/  @!P0 LDG.E.U8 R51, desc[UR32][R2.64] ;  /* 0x0000002002338981 */ /* 0x0000a8000c1e1100 */
[----:B------:R1:W-:Y:S04]  /*2c580*/  STL [R1+0x4c], R17 ;  /* 0x00004c1101007387 */ /* 0x0003e80000100800 */
[----:B------:R-:W4:Y:S01]  /*2c590*/  LDL R11, [R1+0x1f90] ;  /* 0x001f9000010b7983 */ /* 0x000f220000100800 */
[----:B0-----:R-:W-:-:S03]  /*2c5a0*/  @!P1 IMAD.MOV.U32 R2, RZ, RZ, R5 ;  /* 0x000000ffff029224 */ /* 0x001fc600078e0005 */
[----:B-1----:R-:W4:Y:S01]  /*2c5b0*/  LDL R17, [R1+0x1f5c] ;  /* 0x001f5c0001117983 */ /* 0x002f220000100800 */
[----:B------:R-:W-:-:S05]  /*2c5c0*/  @!P1 IMAD.MOV.U32 R3, RZ, RZ, R14 ;  /* 0x000000ffff039224 */ /* 0x000fca00078e000e */
[----:B------:R3:W4:Y:S02]  /*2c5d0*/  @!P1 LDG.E.U8 R50, desc[UR32][R2.64] ;  /* 0x0000002002329981 */ /* 0x000724000c1e1100 */
[----:B---3--:R-:W-:Y:S02]  /*2c5e0*/  @!P0 IMAD.MOV.U32 R2, RZ, RZ, R12 ;  /* 0x000000ffff028224 */ /* 0x008fe400078e000c */
[----:B------:R-:W-:-:S05]  /*2c5f0*/  @!P0 IMAD.MOV.U32 R3, RZ, RZ, R13 ;  /* 0x000000ffff038224 */ /* 0x000fca00078e000d */
[----:B------:R0:W3:Y:S02]  /*2c600*/  @!P0 LDG.E.U8 R56, desc[UR32][R2.64] ;  /* 0x0000002002388981 */ /* 0x0000e4000c1e1100 */
[----:B0-----:R-:W-:Y:S02]  /*2c610*/  @!P1 IMAD.MOV.U32 R2, RZ, RZ, R6 ;  /* 0x000000ffff029224 */ /* 0x001fe400078e0006 */
[----:B------:R-:W-:-:S05]  /*2c620*/  @!P1 IMAD.MOV.U32 R3, RZ, RZ, R7 ;  /* 0x000000ffff039224 */ /* 0x000fca00078e0007 */
[----:B------:R0:W3:Y:S02]  /*2c630*/  @!P1 LDG.E.U8 R57, desc[UR32][R2.64] ;  /* 0x0000002002399981 */ /* 0x0000e4000c1e1100 */
[----:B0-----:R-:W-:Y:S02]  /*2c640*/  @!P0 IMAD.MOV.U32 R2, RZ, RZ, R8 ;  /* 0x000000ffff028224 */ /* 0x001fe400078e0008 */
[----:B------:R-:W-:-:S05]  /*2c650*/  @!P0 IMAD.MOV.U32 R3, RZ, RZ, R9 ;  /* 0x000000ffff038224 */ /* 0x000fca00078e0009 */
[----:B------:R4:W3:Y:S04]  /*2c660*/  @!P0 LDG.E.U8 R18, desc[UR32][R2.64] ;  /* 0x0000002002128981 */ /* 0x0008e8000c1e1100 */
[----:B--2---:R-:W-:Y:S04]  /*2c670*/  STL [R1+0x3078], R51 ;  /* 0x0030783301007387 */ /* 0x004fe80000100800 */
[----:B------:R0:W-:Y:S04]  /*2c680*/  STL [R1+0x48], R16 ;  /* 0x0000481001007387 */ /* 0x0001e80000100800 */
[----:B------:R-:W2:Y:S01]  /*2c690*/  LDL R5, [R1+0x1fa4] ;  /* 0x001fa40001057983 */ /* 0x000ea20000100800 */
[----:B----4-:R-:W-:-:S03]  /*2c6a0*/  @!P1 IMAD.MOV.U32 R2, RZ, RZ, R11 ;  /* 0x000000ffff029224 */ /* 0x010fc600078e000b */
[----:B0-----:R-:W4:Y:S01]  /*2c6b0*/  LDL R16, [R1+0x1f58] ;  /* 0x001f580001107983 */ /* 0x001f220000100800 */
[----:B------:R-:W-:-:S03]  /*2c6c0*/  @!P1 IMAD.MOV.U32 R3, RZ, RZ, R17 ;  /* 0x000000ffff039224 */ /* 0x000fc600078e0011 */
[----:B------:R-:W-:Y:S04]  /*2c6d0*/  STL [R1+0x307c], R50 ;  /* 0x00307c3201007387 */ /* 0x000fe80000100800 */
[----:B------:R2:W4:Y:S04]  /*2c6e0*/  @!P1 LDG.E.U8 R10, desc[UR32][R2.64] ;  /* 0x00000020020a9981 */ /* 0x000528000c1e1100 */
[----:B------:R-:W4:Y:S04]  /*2c6f0*/  LDL R15, [R1+0x1f6c] ;  /* 0x001f6c00010f7983 */ /* 0x000f280000100800 */
[----:B------:R-:W4:Y:S04]  /*2c700*/  LDL R14, [R1+0x1fa0] ;  /* 0x001fa000010e7983 */ /* 0x000f280000100800 */
[----:B---3--:R-:W-:Y:S04]  /*2c710*/  STL [R1+0x3080], R56 ;  /* 0x0030803801007387 */ /* 0x008fe80000100800 */
[----:B------:R-:W-:Y:S04]  /*2c720*/  STL [R1+0x60], R19 ;  /* 0x0000601301007387 */ /* 0x000fe80000100800 */
[----:B------:R-:W3:Y:S04]  /*2c730*/  LDL R7, [R1+0x1f68] ;  /* 0x001f680001077983 */ /* 0x000ee80000100800 */
[----:B------:R-:W3:Y:S04]  /*2c740*/  LDL R6, [R1+0x1fa8] ;  /* 0x001fa80001067983 */ /* 0x000ee80000100800 */
[----:B------:R-:W3:Y:S04]  /*2c750*/  LDL R12, [R1+0x1fb4] ;  /* 0x001fb400010c7983 */ /* 0x000ee80000100800 */
[----:B------:R-:W-:Y:S04]  /*2c760*/  STL [R1+0x3084], R57 ;  /* 0x0030843901007387 */ /* 0x000fe80000100800 */
[----:B------:R-:W3:Y:S04]  /*2c770*/  LDL R13, [R1+0x1f7c] ;  /* 0x001f7c00010d7983 */ /* 0x000ee80000100800 */
[----:B------:R-:W3:Y:S04]  /*2c780*/  LDL R9, [R1+0x1f78] ;  /* 0x001f780001097983 */ /* 0x000ee80000100800 */
[----:B------:R-:W3:Y:S04]  /*2c790*/  LDL R8, [R1+0x1fb8] ;  /* 0x001fb80001087983 */ /* 0x000ee80000100800 */
[----:B------:R-:W3:Y:S01]  /*2c7a0*/  LDL R11, [R1+0x1f8c] ;  /* 0x001f8c00010b7983 */ /* 0x000ee20000100800 */
[----:B--2---:R-:W-:-:S02]  /*2c7b0*/  @!P0 IMAD.MOV.U32 R2, RZ, RZ, R5 ;  /* 0x000000ffff028224 */ /* 0x004fc400078e0005 */
[----:B----4-:R-:W-:-:S05]  /*2c7c0*/  @!P0 IMAD.MOV.U32 R3, RZ, RZ, R16 ;  /* 0x000000ffff038224 */ /* 0x010fca00078e0010 */
        /* <DEDUP_REMOVED lines=15> */
[----:B------:R0:W3:Y:S02]  /*2c8c0*/  @!P0 LDG.E.U8 R43, desc[UR32][R2.64] ;  /* 0x00000020022b8981 */ /* 0x0000e4000c1e1100 */
[----:B0-----:R-:W-:Y:S02]  /*2c8d0*/  @!P1 IMAD.MOV.U32 R3, RZ, RZ, R11 ;  /* 0x000000ffff039224 */ /* 0x001fe400078e000b */
[----:B--2---:R0:W-:Y:S04]  /*2c8e0*/  STL [R1+0xc], R4 ;  /* 0x00000c0401007387 */ /* 0x0041e80000100800 */
[----:B------:R-:W2:Y:S04]  /*2c8f0*/  LDL R15, [R1+0x1f9c] ;  /* 0x001f9c00010f7983 */ /* 0x000ea80000100800 */
[----:B------:R-:W2:Y:S04]  /*2c900*/  LDL R14, [R1+0x1fd4] ;  /* 0x001fd400010e7983 */ /* 0x000ea80000100800 */
[----:B0-----:R-:W2:Y:S01]  /*2c910*/  LDL R4, [R1+0x1fc8] ;  /* 0x001fc80001047983 */ /* 0x001ea20000100800 */
[----:B----4-:R-:W-:-:S05]  /*2c920*/  @!P1 IMAD.MOV.U32 R2, RZ, RZ, R10 ;  /* 0x000000ffff029224 */ /* 0x010fca00078e000a */
[----:B------:R0:W4:Y:S04]  /*2c930*/  @!P1 LDG.E.U8 R42, desc[UR32][R2.64] ;  /* 0x00000020022a9981 */ /* 0x000128000c1e1100 */
[----:B------:R-:W-:Y:S04]  /*2c940*/  STL [R1+0x308c], R61 ;  /* 0x00308c3d01007387 */ /* 0x000fe80000100800 */
[----:B------:R-:W4:Y:S04]  /*2c950*/  LDL R7, [R1+0x1f98] ;  /* 0x001f980001077983 */ /* 0x000f280000100800 */
[----:B------:R-:W4:Y:S04]  /*2c960*/  LDL R6, [R1+0x1fd8] ;  /* 0x001fd80001067983 */ /* 0x000f280000100800 */
[----:B---3--:R-:W-:Y:S04]  /*2c970*/  STL [R1+0x3088], R58 ;  /* 0x0030883a01007387 */ /* 0x008fe80000100800 */
[----:B------:R-:W3:Y:S04]  /*2c980*/  LDL R13, [R1+0x1fb0] ;  /* 0x001fb000010d7983 */ /* 0x000ee80000100800 */
[----:B------:R-:W3:Y:S01]  /*2c990*/  LDL R12, [R1+0x1fe4] ;  /* 0x001fe400010c7983 */ /* 0x000ee20000100800 */
[----:B0-----:R-:W-:-:S03]  /*2c9a0*/  @!P0 IMAD.MOV.U32 R3, RZ, RZ, R5 ;  /* 0x000000ffff038224 */ /* 0x001fc600078e0005 */
[----:B------:R-:W-:Y:S04]  /*2c9b0*/  STL [R1+0x3090], R59 ;  /* 0x0030903b01007387 */ /* 0x000fe80000100800 */
[----:B------:R0:W-:Y:S04]  /*2c9c0*/  STL [R1+0x24], R18 ;  /* 0x0000241201007387 */ /* 0x0001e80000100800 */
[----:B------:R-:W3:Y:S04]  /*2c9d0*/  LDL R9, [R1+0x1fac] ;  /* 0x001fac0001097983 */ /* 0x000ee80000100800 */
[----:B------:R-:W3:Y:S04]  /*2c9e0*/  LDL R8, [R1+0x1fe8] ;  /* 0x001fe80001087983 */ /* 0x000ee80000100800 */
[----:B------:R-:W-:Y:S04]  /*2c9f0*/  STL [R1+0x3094], R43 ;  /* 0x0030942b01007387 */ /* 0x000fe80000100800 */
[----:B------:R-:W3:Y:S04]  /*2ca00*/  LDL R11, [R1+0x1fc0] ;  /* 0x001fc000010b7983 */ /* 0x000ee80000100800 */
[----:B------:R-:W3:Y:S01]  /*2ca10*/  LDL R10, [R1+0x1ff4] ;  /* 0x001ff400010a7983 */ /* 0x000ee20000100800 */
[----:B--2---:R-:W-:-:S05]  /*2ca20*/  @!P0 IMAD.MOV.U32 R2, RZ, RZ, R4 ;  /* 0x000000ffff028224 */ /* 0x004fca00078e0004 */
[----:B------:R1:W2:Y:S04]  /*2ca30*/  @!P0 LDG.E.U8 R41, desc[UR32][R2.64] ;  /* 0x0000002002298981 */ /* 0x0002a8000c1e1100 */
[----:B----4-:R-:W-:Y:S04]  /*2ca40*/  STL [R1+0x3098], R42 ;  /* 0x0030982a01007387 */ /* 0x010fe80000100800 */
[----:B------:R-:W4:Y:S04]  /*2ca50*/  LDL R5, [R1+0x1fbc] ;  /* 0x001fbc0001057983 */ /* 0x000f280000100800 */
[----:B------:R-:W4:Y:S01]  /*2ca60*/  LDL R4, [R1+0x1ff8] ;  /* 0x001ff80001047983 */ /* 0x000f220000100800 */
[----:B-1----:R-:W-:-:S02]  /*2ca70*/  @!P1 IMAD.MOV.U32 R2, RZ, RZ, R14 ;  /* 0x000000ffff029224 */ /* 0x002fc400078e000e */
[----:B------:R-:W-:-:S05]  /*2ca80*/  @!P1 IMAD.MOV.U32 R3, RZ, RZ, R15 ;  /* 0x000000ffff039224 */ /* 0x000fca00078e000f */
[----:B------:R1:W4:Y:S02]  /*2ca90*/  @!P1 LDG.E.U8 R40, desc[UR32][R2.64] ;  /* 0x0000002002289981 */ /* 0x000324000c1e1100 */
[----:B-1----:R-:W-:Y:S02]  /*2caa0*/  @!P0 IMAD.MOV.U32 R2, RZ, RZ, R6 ;  /* 0x000000ffff028224 */ /* 0x002fe400078e0006 */
[----:B------:R-:W-:-:S05]  /*2cab0*/  @!P0 IMAD.MOV.U32 R3, RZ, RZ, R7 ;  /* 0x000000ffff038224 */ /* 0x000fca00078e0007 */
[----:B------:R3:W4:Y:S02]  /*2cac0*/  @!P0 LDG.E.U8 R39, desc[UR32][R2.64] ;  /* 0x0000002002278981 */ /* 0x000724000c1e1100 */
[----:B---3--:R-:W-:Y:S02]  /*2cad0*/  @!P1 IMAD.MOV.U32 R2, RZ, RZ, R12 ;  /* 0x000000ffff029224 */ /* 0x008fe400078e000c */
[----:B------:R-:W-:-:S05]  /*2cae0*/  @!P1 IMAD.MOV.U32 R3, RZ, RZ, R13 ;  /* 0x000000ffff039224 */ /* 0x000fca00078e000d */
[----:B------:R1:W3:Y:S02]  /*2caf0*/  @!P1 LDG.E.U8 R38, desc[UR32][R2.64] ;  /* 0x0000002002269981 */ /* 0x0002e4000c1e1100 */
[----:B-1----:R-:W-:Y:S02]  /*2cb00*/  @!P0 IMAD.MOV.U32 R2, RZ, RZ, R8 ;  /* 0x000000ffff028224 */ /* 0x002fe400078e0008 */
[----:B------:R-:W-:-:S05]  /*2cb10*/  @!P0 IMAD.MOV.U32 R3, RZ, RZ, R9 ;  /* 0x000000ffff038224 */ /* 0x000fca00078e0009 */
[----:B------:R1:W3:Y:S02]  /*2cb20*/  @!P0 LDG.E.U8 R37, desc[UR32][R2.64] ;  /* 0x0000002002258981 */ /* 0x0002e4000c1e1100 */
[----:B-1----:R-:W-:Y:S02]  /*2cb30*/  @!P1 IMAD.MOV.U32 R2, RZ, RZ, R10 ;  /* 0x000000ffff029224 */ /* 0x002fe400078e000a */
[----:B------:R-:W-:-:S05]  /*2cb40*/  @!P1 IMAD.MOV.U32 R3, RZ, RZ, R11 ;  /* 0x000000ffff039224 */ /* 0x000fca00078e000b */
[----:B------:R1:W3:Y:S04]  /*2cb50*/  @!P1 LDG.E.U8 R36, desc[UR32][R2.64] ;  /* 0x0000002002249981 */ /* 0x0002e8000c1e1100 */
[----:B--2---:R-:W-:Y:S04]  /*2cb60*/  STL [R1+0x309c], R41 ;  /* 0x00309c2901007387 */ /* 0x004fe80000100800 */
[----:B------:R-:W2:Y:S04]  /*2cb70*/  LDL R17, [R1+0x1fd0] ;  /* 0x001fd00001117983 */ /* 0x000ea80000100800 */
[----:B------:R-:W2:Y:S04]  /*2cb80*/  LDL R16, [R1+0x2004] ;  /* 0x0020040001107983 */ /* 0x000ea80000100800 */
[----:B----4-:R2:W4:Y:S04]  /*2cb90*/  @!P0 LDG.E.U8 R35, desc[UR32][R4.64] ;  /* 0x0000002004238981 */ /* 0x010528000c1e1100 */
[----:B------:R-:W-:Y:S04]  /*2cba0*/  STL [R1+0x30a0], R40 ;  /* 0x0030a02801007387 */ /* 0x000fe80000100800 */
[----:B------:R-:W4:Y:S04]  /*2cbb0*/  LDL R7, [R1+0x1fcc] ;  /* 0x001fcc0001077983 */ /* 0x000f280000100800 */
[----:B------:R-:W4:Y:S04]  /*2cbc0*/  LDL R6, [R1+0x2008] ;  /* 0x0020080001067983 */ /* 0x000f280000100800 */
[----:B------:R-:W-:Y:S04]  /*2cbd0*/  STL [R1+0x30a4], R39 ;  /* 0x0030a42701007387 */ /* 0x000fe80000100800 */
[----:B------:R-:W4:Y:S04]  /*2cbe0*/  LDL R13, [R1+0x1fe0] ;  /* 0x001fe000010d7983 */ /* 0x000f280000100800 */
[----:B------:R-:W4:Y:S04]  /*2cbf0*/  LDL R12, [R1+0x2014] ;  /* 0x00201400010c7983 */ /* 0x000f280000100800 */
[----:B---3--:R-:W-:Y:S04]  /*2cc00*/  STL [R1+0x30a8], R38 ;  /* 0x0030a82601007387 */ /* 0x008fe80000100800 */
[----:B------:R-:W3:Y:S04]  /*2cc10*/  LDL R9, [R1+0x1fdc] ;  /* 0x001fdc0001097983 */ /* 0x000ee80000100800 */
[----:B------:R-:W3:Y:S01]  /*2cc20*/  LDL R8, [R1+0x2018] ;  /* 0x0020180001087983 */ /* 0x000ee20000100800 */
[----:B-1----:R-:W-:-:S03]  /*2cc30*/  PRMT R2, RZ, 0x7610, R2 ;  /* 0x00007610ff027816 */ /* 0x002fc60000000002 */
[----:B------:R-:W-:Y:S04]  /*2cc40*/  STL [R1+0x30ac], R37 ;  /* 0x0030ac2501007387 */ /* 0x000fe80000100800 */
[----:B------:R-:W3:Y:S04]  /*2cc50*/  LDL R15, [R1+0x1ff0] ;  /* 0x001ff000010f7983 */ /* 0x000ee80000100800 */
[----:B------:R-:W3:Y:S01]  /*2cc60*/  LDL R14, [R1+0x2024] ;  /* 0x00202400010e7983 */ /* 0x000ee20000100800 */
[----:B------:R-:W-:-:S03]  /*2cc70*/  PRMT R3, RZ, 0x7610, R3 ;  /* 0x00007610ff037816 */ /* 0x000fc60000000003 */
[----:B------:R-:W-:Y:S04]  /*2cc80*/  STL [R1+0x30b0], R36 ;  /* 0x0030b02401007387 */ /* 0x000fe80000100800 */
[----:B------:R-:W3:Y:S04]  /*2cc90*/  LDL R11, [R1+0x1fec] ;  /* 0x001fec00010b7983 */ /* 0x000ee80000100800 */
[----:B------:R-:W3:Y:S01]  /*2cca0*/  LDL R10, [R1+0x2028] ;  /* 0x00202800010a7983 */ /* 0x000ee20000100800 */
[----:B--2---:R-:W-:Y:S02]  /*2ccb0*/  @!P1 IMAD.MOV.U32 R5, RZ, RZ, R17 ;  /* 0x000000ffff059224 */ /* 0x004fe400078e0011 */
[----:B------:R-:W-:Y:S01]  /*2ccc0*/  @!P1 IMAD.MOV.U32 R4, RZ, RZ, R16 ;  /* 0x000000ffff049224 */ /* 0x000fe200078e0010 */
[----:B----4-:R-:W-:Y:S04]  /*2ccd0*/  STL [R1+0x30b4], R35 ;  /* 0x0030b42301007387 */ /* 0x010fe80000100800 */
[----:B------:R-:W2:Y:S04]  /*2cce0*/  LDL R19, [R1+0x2000] ;  /* 0x0020000001137983 */ /* 0x000ea80000100800 */
[----:B0-----:R-:W4:Y:S04]  /*2ccf0*/  LDL R18, [R1+0x2034] ;  /* 0x0020340001127983 */ /* 0x001f280000100800 */
[----:B------:R0:W4:Y:S02]  /*2cd00*/  @!P1 LDG.E.U8 R2, desc[UR32][R4.64] ;  /* 0x0000002004029981 */ /* 0x000124000c1e1100 */
[----:B0-----:R-:W-:-:S02]  /*2cd10*/  PRMT R4, RZ, 0x7610, R4 ;  /* 0x00007610ff047816 */ /* 0x001fc40000000004 */
[----:B------:R0:W4:Y:S02]  /*2cd20*/  @!P0 LDG.E.U8 R3, desc[UR32][R6.64] ;  /* 0x0000002006038981 */ /* 0x000124000c1e1100 */
[----:B0-----:R-:W-:Y:S02]  /*2cd30*/  @!P1 IMAD.MOV.U32 R7, RZ, RZ, R13 ;  /* 0x000000ffff079224 */ /* 0x001fe400078e000d */
[----:B------:R-:W-:-:S05]  /*2cd40*/  @!P1 IMAD.MOV.U32 R6, RZ, RZ, R12 ;  /* 0x000000ffff069224 */ /* 0x000fca00078e000c */
[----:B------:R0:W4:Y:S01]  /*2cd50*/  @!P1 LDG.E.U8 R4, desc[UR32][R6.64] ;  /* 0x0000002006049981 */ /* 0x000122000c1e1100 */
[----:B------:R-:W-:Y:S02]  /*2cd60*/  PRMT R5, RZ, 0x7610, R5 ;  /* 0x00007610ff057816 */ /* 0x000fe40000000005 */
[----:B0-----:R-:W-:-:S04]  /*2cd70*/  PRMT R6, RZ, 0x7610, R6 ;  /* 0x00007610ff067816 */ /* 0x001fc80000000006 */
[----:B---3--:R0:W3:Y:S01]  /*2cd80*/  @!P0 LDG.E.U8 R5, desc[UR32][R8.64] ;  /* 0x0000002008058981 */ /* 0x0080e2000c1e1100 */
[----:B------:R-:W-:Y:S01]  /*2cd90*/  PRMT R7, RZ, 0x7610, R7 ;  /* 0x00007610ff077816 */ /* 0x000fe20000000007 */
[----:B0-----:R-:W-:Y:S02]  /*2cda0*/  @!P1 IMAD.MOV.U32 R9, RZ, RZ, R15 ;  /* 0x000000ffff099224 */ /* 0x001fe400078e000f */
[----:B------:R-:W-:-:S05]  /*2cdb0*/  @!P1 IMAD.MOV.U32 R8, RZ, RZ, R14 ;  /* 0x000000ffff089224 */ /* 0x000fca00078e000e */
[----:B------:R0:W3:Y:S02]  /*2cdc0*/  @!P1 LDG.E.U8 R6, desc[UR32][R8.64] ;  /* 0x0000002008069981 */ /* 0x0000e4000c1e1100 */
[----:B0-----:R-:W-:Y:S02]  /*2cdd0*/  PRMT R8, RZ, 0x7610, R8 ;  /* 0x00007610ff087816 */ /* 0x001fe40000000008 */
[----:B------:R2:W3:Y:S02]  /*2cde0*/  @!P0 LDG.E.U8 R7, desc[UR32][R10.64] ;  /* 0x000000200a078981 */ /* 0x0004e4000c1e1100 */
[----:B--2---:R-:W-:Y:S02]  /*2cdf0*/  @!P1 IMAD.MOV.U32 R11, RZ, RZ, R19 ;  /* 0x000000ffff0b9224 */ /* 0x004fe400078e0013 */
[----:B----4-:R-:W-:Y:S01]  /*2ce00*/  @!P1 IMAD.MOV.U32 R10, RZ, RZ, R18 ;  /* 0x000000ffff0a9224 */ /* 0x010fe200078e0012 */
[----:B------:R-:W-:Y:S04]  /*2ce10*/  STL [R1+0x30b8], R2 ;  /* 0x0030b80201007387 */ /* 0x000fe80000100800 */
[----:B------:R-:W2:Y:S04]  /*2ce20*/  @!P1 LDG.E.U8 R8, desc[UR32][R10.64] ;  /* 0x000000200a089981 */ /* 0x000ea8000c1e1100 */
[----:B------:R0:W-:Y:S04]  /*2ce30*/  STL [R1+0x30bc], R3 ;  /* 0x0030bc0301007387 */ /* 0x0001e80000100800 */
[----:B------:R-:W4:Y:S04]  /*2ce40*/  LDL R13, [R1+0x1ffc] ;  /* 0x001ffc00010d7983 */ /* 0x000f280000100800 */
[----:B------:R-:W4:Y:S04]  /*2ce50*/  LDL R12, [R1+0x2038] ;  /* 0x00203800010c7983 */ /* 0x000f280000100800 */
[----:B------:R-:W-:Y:S04]  /*2ce60*/  STL [R1+0x30c0], R4 ;  /* 0x0030c00401007387 */ /* 0x000fe80000100800 */
[----:B0-----:R-:W4:Y:S04]  /*2ce70*/  LDL R3, [R1+0x2010] ;  /* 0x0020100001037983 */ /* 0x001f280000100800 */
[----:B------:R-:W4:Y:S04]  /*2ce80*/  LDL R2, [R1+0x2044] ;  /* 0x0020440001027983 */ /* 0x000f280000100800 */
[----:B---3--:R-:W-:Y:S04]  /*2ce90*/  STL [R1+0x30c4], R5 ;  /* 0x0030c40501007387 */ /* 0x008fe80000100800 */
[----:B------:R-:W3:Y:S04]  /*2cea0*/  LDL R15, [R1+0x200c] ;  /* 0x00200c00010f7983 */ /* 0x000ee80000100800 */
[----:B------:R-:W3:Y:S01]  /*2ceb0*/  LDL R14, [R1+0x2048] ;  /* 0x00204800010e7983 */ /* 0x000ee20000100800 */
[----:B------:R-:W-:-:S03]  /*2cec0*/  PRMT R9, RZ, 0x7610, R9 ;  /* 0x00007610ff097816 */ /* 0x000fc60000000009 */
[----:B------:R0:W-:Y:S04]  /*2ced0*/  STL [R1+0x30c8], R6 ;  /* 0x0030c80601007387 */ /* 0x0001e80000100800 */
[----:B------:R-:W3:Y:S04]  /*2cee0*/  LDL R25, [R1+0x2020] ;  /* 0x0020200001197983 */ /* 0x000ee80000100800 */
[----:B------:R-:W3:Y:S04]  /*2cef0*/  LDL R24, [R1+0x2054] ;  /* 0x0020540001187983 */ /* 0x000ee80000100800 */
[----:B------:R-:W3:Y:S04]  /*2cf00*/  LDL R17, [R1+0x201c] ;  /* 0x00201c0001117983 */ /* 0x000ee80000100800 */
[----:B------:R-:W3:Y:S04]  /*2cf10*/  LDL R16, [R1+0x2058] ;  /* 0x0020580001107983 */ /* 0x000ee80000100800 */
[----:B------:R1:W-:Y:S04]  /*2cf20*/  STL [R1+0x30cc], R7 ;  /* 0x0030cc0701007387 */ /* 0x0003e80000100800 */
[----:B0-----:R-:W3:Y:S04]  /*2cf30*/  LDL R6, [R1+0x2064] ;  /* 0x0020640001067983 */ /* 0x001ee80000100800 */
[----:B------:R-:W3:Y:S04]  /*2cf40*/  LDL R19, [R1+0x202c] ;  /* 0x00202c0001137983 */ /* 0x000ee80000100800 */
[----:B------:R-:W3:Y:S04]  /*2cf50*/  LDL R18, [R1+0x2068] ;  /* 0x0020680001127983 */ /* 0x000ee80000100800 */
[----:B-1----:R-:W3:Y:S04]  /*2cf60*/  LDL R7, [R1+0x2030] ;  /* 0x0020300001077983 */ /* 0x002ee80000100800 */
[----:B--2---:R0:W-:Y:S04]  /*2cf70*/  STL [R1+0x30d0], R8 ;  /* 0x0030d00801007387 */ /* 0x0041e80000100800 */
[----:B------:R-:W2:Y:S04]  /*2cf80*/  LDL R5, [R1+0x2040] ;  /* 0x0020400001057983 */ /* 0x000ea80000100800 */
[----:B------:R-:W2:Y:S04]  /*2cf90*/  LDL R4, [R1+0x2074] ;  /* 0x0020740001047983 */ /* 0x000ea80000100800 */
[----:B------:R-:W2:Y:S04]  /*2cfa0*/  LDL R21, [R1+0x203c] ;  /* 0x00203c0001157983 */ /* 0x000ea80000100800 */
[----:B------:R-:W2:Y:S01]  /*2cfb0*/  LDL R20, [R1+0x2078] ;  /* 0x0020780001147983 */ /* 0x000ea20000100800 */
[----:B------:R-:W-:-:S02]  /*2cfc0*/  PRMT R10, RZ, 0x7610, R10 ;  /* 0x00007610ff0a7816 */ /* 0x000fc4000000000a */
[----:B------:R-:W-:Y:S01]  /*2cfd0*/  PRMT R11, RZ, 0x7610, R11 ;  /* 0x00007610ff0b7816 */ /* 0x000fe2000000000b */
[----:B------:R-:W2:Y:S04]  /*2cfe0*/  LDL R23, [R1+0x204c] ;  /* 0x00204c0001177983 */ /* 0x000ea80000100800 */
[----:B------:R-:W2:Y:S04]  /*2cff0*/  LDL R22, [R1+0x2088] ;  /* 0x0020880001167983 */ /* 0x000ea80000100800 */
[----:B0-----:R-:W2:Y:S04]  /*2d000*/  LDL R8, [R1+0x2094] ;  /* 0x0020940001087983 */ /* 0x001ea80000100800 */
[----:B----4-:R0:W4:Y:S04]  /*2d010*/  @!P0 LDG.E.U8 R9, desc[UR32][R12.64] ;  /* 0x000000200c098981 */ /* 0x010128000c1e1100 */
        /* <DEDUP_REMOVED lines=11> */
[----:B0-----:R-:W-:-:S02]  /*2d0d0*/  @!P1 IMAD.MOV.U32 R13, RZ, RZ, R3 ;  /* 0x000000ffff0d9224 */ /* 0x001fc400078e0003 */
[----:B------:R-:W-:Y:S01]  /*2d0e0*/  @!P1 IMAD.MOV.U32 R12, RZ, RZ, R2 ;  /* 0x000000ffff0c9224 */ /* 0x000fe200078e0002 */
[----:B------:R-:W4:Y:S04]  /*2d0f0*/  LDL R3, [R1+0x2050] ;  /* 0x0020500001037983 */ /* 0x000f280000100800 */
[----:B------:R-:W4:Y:S04]  /*2d100*/  LDL R2, [R1+0x2084] ;  /* 0x0020840001027983 */ /* 0x000f280000100800 */
[----:B------:R0:W4:Y:S04]  /*2d110*/  @!P1 LDG.E.U8 R10, desc[UR32][R12.64] ;  /* 0x000000200c0a9981 */ /* 0x000128000c1e1100 */
[----:B---3--:R1:W3:Y:S01]  /*2d120*/  @!P0 LDG.E.U8 R11, desc[UR32][R14.64] ;  /* 0x000000200e0b8981 */ /* 0x0082e2000c1e1100 */
[----:B0-----:R-:W-:-:S02]  /*2d130*/  PRMT R12, RZ, 0x7610, R12 ;  /* 0x00007610ff0c7816 */ /* 0x001fc4000000000c */
[----:B------:R-:W-:Y:S01]  /*2d140*/  PRMT R13, RZ, 0x7610, R13 ;  /* 0x00007610ff0d7816 */ /* 0x000fe2000000000d */
[----:B-1----:R-:W-:Y:S02]  /*2d150*/  @!P1 IMAD.MOV.U32 R15, RZ, RZ, R25 ;  /* 0x000000ffff0f9224 */ /* 0x002fe400078e0019 */
[----:B------:R-:W-:-:S03]  /*2d160*/  @!P1 IMAD.MOV.U32 R14, RZ, RZ, R24 ;  /* 0x000000ffff0e9224 */ /* 0x000fc600078e0018 */
[----:B------:R0:W3:Y:S04]  /*2d170*/  @!P0 LDG.E.U8 R13, desc[UR32][R16.64] ;  /* 0x00000020100d8981 */ /* 0x0000e8000c1e1100 */
[----:B------:R1:W3:Y:S04]  /*2d180*/  @!P1 LDG.E.U8 R12, desc[UR32][R14.64] ;  /* 0x000000200e0c9981 */ /* 0x0002e8000c1e1100 */
[----:B------:R-:W3:Y:S01]  /*2d190*/  LDL R24, [R1+0x2060] ;  /* 0x0020600001187983 */ /* 0x000ee20000100800 */
[----:B0-----:R-:W-:Y:S01]  /*2d1a0*/  @!P1 IMAD.MOV.U32 R16, RZ, RZ, R6 ;  /* 0x000000ffff109224 */ /* 0x001fe200078e0006 */
[----:B-1----:R-:W-:-:S02]  /*2d1b0*/  PRMT R14, RZ, 0x7610, R14 ;  /* 0x00007610ff0e7816 */ /* 0x002fc4000000000e */
[----:B------:R-:W-:Y:S01]  /*2d1c0*/  PRMT R15, RZ, 0x7610, R15 ;  /* 0x00007610ff0f7816 */ /* 0x000fe2000000000f */
[----:B------:R-:W3:Y:S01]  /*2d1d0*/  LDL R6, [R1+0x2098] ;  /* 0x0020980001067983 */ /* 0x000ee20000100800 */
[----:B------:R-:W-:-:S04]  /*2d1e0*/  @!P1 IMAD.MOV.U32 R17, RZ, RZ, R7 ;  /* 0x000000ffff119224 */ /* 0x000fc800078e0007 */
[----:B------:R-:W3:Y:S04]  /*2d1f0*/  @!P0 LDG.E.U8 R15, desc[UR32][R18.64] ;  /* 0x00000020120f8981 */ /* 0x000ee8000c1e1100 */
[----:B------:R-:W3:Y:S04]  /*2d200*/  LDL R7, [R1+0x205c] ;  /* 0x00205c0001077983 */ /* 0x000ee80000100800 */
[----:B------:R0:W3:Y:S02]  /*2d210*/  @!P1 LDG.E.U8 R14, desc[UR32][R16.64] ;  /* 0x00000020100e9981 */ /* 0x0000e4000c1e1100 */
[----:B0-----:R-:W-:Y:S01]  /*2d220*/  PRMT R17, RZ, 0x7610, R17 ;  /* 0x00007610ff117816 */ /* 0x001fe20000000011 */
[----:B--2---:R-:W-:-:S02]  /*2d230*/  @!P1 IMAD.MOV.U32 R19, RZ, RZ, R5 ;  /* 0x000000ffff139224 */ /* 0x004fc400078e0005 */
[----:B------:R-:W-:Y:S01]  /*2d240*/  @!P1 IMAD.MOV.U32 R18, RZ, RZ, R4 ;  /* 0x000000ffff129224 */ /* 0x000fe200078e0004 */
[----:B------:R-:W2:Y:S04]  /*2d250*/  LDL R5, [R1+0x2070] ;  /* 0x0020700001057983 */ /* 0x000ea80000100800 */
[----:B------:R-:W2:Y:S04]  /*2d260*/  LDL R4, [R1+0x20a4] ;  /* 0x0020a40001047983 */ /* 0x000ea80000100800 */
[----:B------:R4:W2:Y:S02]  /*2d270*/  @!P0 LDG.E.U8 R17, desc[UR32][R20.64] ;  /* 0x0000002014118981 */ /* 0x0008a4000c1e1100 */
[----:B----4-:R-:W-:-:S02]  /*2d280*/  @!P1 IMAD.MOV.U32 R21, RZ, RZ, R3 ;  /* 0x000000ffff159224 */ /* 0x010fc400078e0003 */
[----:B------:R-:W-:Y:S01]  /*2d290*/  @!P1 IMAD.MOV.U32 R20, RZ, RZ, R2 ;  /* 0x000000ffff149224 */ /* 0x000fe200078e0002 */
[----:B------:R-:W4:Y:S04]  /*2d2a0*/  LDL R3, [R1+0x206c] ;  /* 0x00206c0001037983 */ /* 0x000f280000100800 */
[----:B------:R-:W4:Y:S01]  /*2d2b0*/  LDL R2, [R1+0x20a8] ;  /* 0x0020a80001027983 */ /* 0x000f220000100800 */
[----:B------:R-:W-:-:S06]  /*2d2c0*/  PRMT R16, RZ, 0x7610, R16 ;  /* 0x00007610ff107816 */ /* 0x000fcc0000000010 */
[----:B------:R0:W4:Y:S02]  /*2d2d0*/  @!P1 LDG.E.U8 R16, desc[UR32][R18.64] ;  /* 0x0000002012109981 */ /* 0x000124000c1e1100 */
[----:B0-----:R-:W-:Y:S02]  /*2d2e0*/  PRMT R19, RZ, 0x7610, R19 ;  /* 0x00007610ff137816 */ /* 0x001fe40000000013 */
[----:B------:R-:W-:-:S04]  /*2d2f0*/  PRMT R18, RZ, 0x7610, R18 ;  /* 0x00007610ff127816 */ /* 0x000fc80000000012 */
[----:B------:R0:W4:Y:S04]  /*2d300*/  @!P0 LDG.E.U8 R19, desc[UR32][R22.64] ;  /* 0x0000002016138981 */ /* 0x000128000c1e1100 */
[----:B------:R1:W4:Y:S01]  /*2d310*/  @!P1 LDG.E.U8 R18, desc[UR32][R20.64] ;  /* 0x0000002014129981 */ /* 0x000322000c1e1100 */
[----:B0-----:R-:W-:-:S03]  /*2d320*/  @!P1 IMAD.MOV.U32 R22, RZ, RZ, R8 ;  /* 0x000000ffff169224 */ /* 0x001fc600078e0008 */
[----:B------:R-:W4:Y:S01]  /*2d330*/  LDL R8, [R1+0x20d8] ;  /* 0x0020d80001087983 */ /* 0x000f220000100800 */
[----:B-1----:R-:W-:Y:S02]  /*2d340*/  PRMT R20, RZ, 0x7610, R20 ;  /* 0x00007610ff147816 */ /* 0x002fe40000000014 */
[----:B------:R-:W-:Y:S01]  /*2d350*/  PRMT R21, RZ, 0x7610, R21 ;  /* 0x00007610ff157816 */ /* 0x000fe20000000015 */
[----:B---3--:R-:W-:Y:S02]  /*2d360*/  @!P1 IMAD.MOV.U32 R23, RZ, RZ, R24 ;  /* 0x000000ffff179224 */ /* 0x008fe400078e0018 */
[----:B------:R-:W-:-:S03]  /*2d370*/  @!P0 IMAD.MOV.U32 R24, RZ, RZ, R6 ;  /* 0x000000ffff188224 */ /* 0x000fc600078e0006 */
[----:B------:R0:W3:Y:S04]  /*2d380*/  @!P1 LDG.E.U8 R20, desc[UR32][R22.64] ;  /* 0x0000002016149981 */ /* 0x0000e8000c1e1100 */
[----:B------:R-:W3:Y:S01]  /*2d390*/  LDL R6, [R1+0x20e0] ;  /* 0x0020e00001067983 */ /* 0x000ee20000100800 */
[----:B------:R-:W-:-:S03]  /*2d3a0*/  @!P0 IMAD.MOV.U32 R25, RZ, RZ, R7 ;  /* 0x000000ffff198224 */ /* 0x000fc600078e0007 */
[----:B------:R-:W3:Y:S04]  /*2d3b0*/  LDL R7, [R1+0x20b0] ;  /* 0x0020b00001077983 */ /* 0x000ee80000100800 */
[----:B------:R2:W3:Y:S01]  /*2d3c0*/  @!P0 LDG.E.U8 R21, desc[UR32][R24.64] ;  /* 0x0000002018158981 */ /* 0x0004e2000c1e1100 */
[----:B0-----:R-:W-:Y:S01]  /*2d3d0*/  PRMT R22, RZ, 0x7610, R22 ;  /* 0x00007610ff167816 */ /* 0x001fe20000000016 */
[----:B--2---:R-:W-:Y:S02]  /*2d3e0*/  @!P1 IMAD.MOV.U32 R25, RZ, RZ, R5 ;  /* 0x000000ffff199224 */ /* 0x004fe400078e0005 */
        /* <DEDUP_REMOVED lines=10> */
[----:B0-----:R-:W-:Y:S02]  /*2d490*/  @!P1 IMAD.MOV.U32 R24, RZ, RZ, R44 ;  /* 0x000000ffff189224 */ /* 0x001fe400078e002c */
[----:B------:R-:W-:Y:S01]  /*2d4a0*/  @!P1 IMAD.MOV.U32 R25, RZ, RZ, R45 ;  /* 0x000000ffff199224 */ /* 0x000fe200078e002d */
[----:B------:R-:W-:Y:S04]  /*2d4b0*/  LDS.U8 R44, [R0+UR4+0x880] ;  /* 0x00088004002c7984 */ /* 0x000fe80008000000 */
[----:B------:R-:W-:Y:S04]  /*2d4c0*/  LDS.U8 R45, [R0+UR4+0x808] ;  /* 0x00080804002d7984 */ /* 0x000fe80008000000 */
[----:B------:R0:W4:Y:S02]  /*2d4d0*/  @!P1 LDG.E.U8 R26, desc[UR32][R24.64] ;  /* 0x00000020181a9981 */ /* 0x000124000c1e1100 */
[----:B0-----:R-:W-:-:S02]  /*2d4e0*/  @!P0 IMAD.MOV.U32 R24, RZ, RZ, R42 ;  /* 0x000000ffff188224 */ /* 0x001fc400078e002a */
[----:B------:R-:W-:-:S05]  /*2d4f0*/  @!P0 IMAD.MOV.U32 R25, RZ, RZ, R43 ;  /* 0x000000ffff198224 */ /* 0x000fca00078e002b */
[----:B------:R0:W4:Y:S02]  /*2d500*/  @!P0 LDG.E.U8 R27, desc[UR32][R24.64] ;  /* 0x00000020181b8981 */ /* 0x000124000c1e1100 */
[----:B0-----:R-:W-:Y:S02]  /*2d510*/  @!P1 IMAD.MOV.U32 R24, RZ, RZ, R40 ;  /* 0x000000ffff189224 */ /* 0x001fe400078e0028 */
        /* <DEDUP_REMOVED lines=11> */
[----:B---3--:R-:W-:Y:S02]  /*2d5d0*/  @!P1 IMAD.MOV.U32 R24, RZ, RZ, R6 ;  /* 0x000000ffff189224 */ /* 0x008fe400078e0006 */
[----:B------:R-:W-:-:S05]  /*2d5e0*/  @!P1 IMAD.MOV.U32 R25, RZ, RZ, R7 ;  /* 0x000000ffff199224 */ /* 0x000fca00078e0007 */
[----:B------:R2:W3:Y:S02]  /*2d5f0*/  @!P1 LDG.E.U8 R32, desc[UR32][R24.64] ;  /* 0x0000002018209981 */ /* 0x0004e4000c1e1100 */
[----:B--2---:R-:W-:Y:S02]  /*2d600*/  @!P0 IMAD.MOV.U32 R25, RZ, RZ, R5 ;  /* 0x000000ffff198224 */ /* 0x004fe400078e0005 */
[----:B------:R-:W-:Y:S02]  /*2d610*/  @!P0 IMAD.MOV.U32 R24, RZ, RZ, R4 ;  /* 0x000000ffff188224 */ /* 0x000fe400078e0004 */
[----:B------:R-:W-:Y:S04]  /*2d620*/  LDS.U8 R4, [R0+UR4+0x1000] ;  /* 0x0010000400047984 */ /* 0x000fe80008000000 */
[----:B------:R4:W2:Y:S02]  /*2d630*/  @!P0 LDG.E.U8 R33, desc[UR32][R24.64] ;  /* 0x0000002018218981 */ /* 0x0008a4000c1e1100 */
[----:B----4-:R-:W-:-:S02]  /*2d640*/  @!P1 IMAD.MOV.U32 R25, RZ, RZ, R3 ;  /* 0x000000ffff199224 */ /* 0x010fc400078e0003 */
[----:B------:R-:W-:Y:S01]  /*2d650*/  @!P1 IMAD.MOV.U32 R24, RZ, RZ, R2 ;  /* 0x000000ffff189224 */ /* 0x000fe200078e0002 */
[----:B------:R-:W0:Y:S04]  /*2d660*/  LDS.U8 R3, [R0+UR4+0x110] ;  /* 0x0001100400037984 */ /* 0x000e280008000000 */
[----:B------:R-:W1:Y:S04]  /*2d670*/  LDS.U8 R2, [R0+UR4+0x198] ;  /* 0x0001980400027984 */ /* 0x000e680008000000 */
[----:B------:R4:W2:Y:S04]  /*2d680*/  @!P1 LDG.E.U8 R34, desc[UR32][R24.64] ;  /* 0x0000002018229981 */ /* 0x0008a8000c1e1100 */
[----:B----4-:R-:W-:Y:S04]  /*2d690*/  LDS.U8 R25, [R0+UR4] ;  /* 0x0000000400197984 */ /* 0x010fe80008000000 */
[----:B------:R-:W-:Y:S04]  /*2d6a0*/  LDS.U8 R24, [R0+UR4+0x88] ;  /* 0x0000880400187984 */ /* 0x000fe80008000000 */
[----:B0-----:R-:W-:Y:S04]  /*2d6b0*/  STL [R1+0xfbc], R3 ;  /* 0x000fbc0301007387 */ /* 0x001fe80000100800 */
[----:B-1----:R-:W-:Y:S04]  /*2d6c0*/  STL [R1+0xfb8], R2 ;  /* 0x000fb80201007387 */ /* 0x002fe80000100800 */
[----:B------:R-:W0:Y:S04]  /*2d6d0*/  LDS.U8 R3, [R0+UR4+0x118] ;  /* 0x0001180400037984 */ /* 0x000e280008000000 */
[----:B------:R-:W1:Y:S04]  /*2d6e0*/  LDS.U8 R2, [R0+UR4+0x190] ;  /* 0x0001900400027984 */ /* 0x000e680008000000 */
        /* <DEDUP_REMOVED lines=9> */
[----:B------:R-:W0:Y:S04]  /*2d780*/  LDS.U8 R2, [R0+UR4+0x1088] ;  /* 0x0010880400027984 */ /* 0x000e280008000000 */
[----:B-1----:R-:W-:Y:S04]  /*2d790*/  STL [R1+0xfd0], R3 ;  /* 0x000fd00301007387 */ /* 0x002fe80000100800 */
[----:B------:R-:W1:Y:S04]  /*2d7a0*/  LDS.U8 R3, [R0+UR4+0x1110] ;  /* 0x0011100400037984 */ /* 0x000e680008000000 */
[----:B------:R-:W-:Y:S04]  /*2d7b0*/  STL [R1+0x10c0], R4 ;  /* 0x0010c00401007387 */ /* 0x000fe80000100800 */
[----:B------:R-:W4:Y:S04]  /*2d7c0*/  LDS.U8 R4, [R0+UR4+0x1198] ;  /* 0x0011980400047984 */ /* 0x000f280008000000 */
[----:B0-----:R-:W-:Y:S04]  /*2d7d0*/  STL [R1+0x10bc], R2 ;  /* 0x0010bc0201007387 */ /* 0x001fe80000100800 */
[----:B------:R-:W0:Y:S04]  /*2d7e0*/  LDS.U8 R2, [R0+UR4+0x1008] ;  /* 0x0010080400027984 */ /* 0x000e280008000000 */
[----:B-1----:R-:W-:Y:S04]  /*2d7f0*/  STL [R1+0x21a0], R3 ;  /* 0x0021a00301007387 */ /* 0x002fe80000100800 */
[----:B------:R-:W1:Y:S04]  /*2d800*/  LDS.U8 R3, [R0+UR4+0x1080] ;  /* 0x0010800400037984 */ /* 0x000e680008000000 */
[----:B----4-:R-:W-:Y:S04]  /*2d810*/  STL [R1+0x219c], R4 ;  /* 0x00219c0401007387 */ /* 0x010fe80000100800 */
        /* <DEDUP_REMOVED lines=79> */
[----:B0-----:R0:W-:Y:S04]  /*2dd10*/  STL [R1+0x21cc], R2 ;  /* 0x0021cc0201007387 */ /* 0x0011e80000100800 */
[----:B-1----:R-:W-:Y:S04]  /*2dd20*/  STL [R1+0x10f8], R3 ;  /* 0x0010f80301007387 */ /* 0x002fe80000100800 */
[----:B------:R-:W1:Y:S04]  /*2dd30*/  LDS.U8 R3, [R0+UR4+0x1908] ;  /* 0x0019080400037984 */ /* 0x000e680008000000 */
[----:B----4-:R-:W-:Y:S04]  /*2dd40*/  STL [R1+0x10f4], R4 ;  /* 0x0010f40401007387 */ /* 0x010fe80000100800 */
[----:B------:R-:W-:Y:S04]  /*2dd50*/  STL [R1+0x22b8], R0 ;  /* 0x0022b80001007387 */ /* 0x000fe80000100800 */
[----:B------:R-:W4:Y:S01]  /*2dd60*/  LDS.U8 R4, [R0+UR4+0x1980] ;  /* 0x0019800400047984 */ /* 0x000f220008000000 */
[----:B0-----:R-:W-:-:S05]  /*2dd70*/  LOP3.LUT R2, R0, 0x20, RZ, 0x3c, !PT ;  /* 0x0000002000027812 */ /* 0x001fca00078e3cff */
[----:B------:R-:W-:Y:S01]  /*2dd80*/  LDS.U8 R0, [R2+UR4+0x88] ;  /* 0x0000880402007984 */ /* 0x000fe20008000000 */
[----:B------:R-:W0:Y:S03]  /*2dd90*/  S2R R54, SR_TID.X ;  /* 0x0000000000367919 */ /* 0x000e260000002100 */
[----:B------:R-:W-:Y:S04]  /*2dda0*/  LDS.U8 R5, [R2+UR4+0x1908] ;  /* 0x0019080402057984 */ /* 0x000fe80008000000 */
[----:B-1----:R-:W-:Y:S04]  /*2ddb0*/  STL [R1+0x21d8], R3 ;  /* 0x0021d80301007387 */ /* 0x002fe80000100800 */
[----:B------:R-:W1:Y:S04]  /*2ddc0*/  LDS.U8 R3, [R2+UR4] ;  /* 0x0000000402037984 */ /* 0x000e680008000000 */
[----:B----4-:R-:W-:Y:S04]  /*2ddd0*/  STL [R1+0x21d4], R4 ;  /* 0x0021d40401007387 */ /* 0x010fe80000100800 */
[----:B------:R-:W4:Y:S04]  /*2dde0*/  LDS.U8 R4, [R2+UR4+0x110] ;  /* 0x0001100402047984 */ /* 0x000f280008000000 */
[----:B-1----:R-:W-:Y:S04]  /*2ddf0*/  STL [R1+0x4dc], R3 ;  /* 0x0004dc0301007387 */ /* 0x002fe80000100800 */
[----:B------:R-:W1:Y:S04]  /*2de00*/  LDS.U8 R3, [R2+UR4+0x198] ;  /* 0x0001980402037984 */ /* 0x000e680008000000 */
[----:B------:R-:W-:Y:S04]  /*2de10*/  STL [R1+0x4d8], R0 ;  /* 0x0004d80001007387 */ /* 0x000fe80000100800 */
[----:B------:R-:W3:Y:S04]  /*2de20*/  LDS.U8 R0, [R2+UR4+0x8] ;  /* 0x0000080402007984 */ /* 0x000ee80008000000 */
[----:B----4-:R-:W-:Y:S04]  /*2de30*/  STL [R1+0xffc], R4 ;  /* 0x000ffc0401007387 */ /* 0x010fe80000100800 */
[----:B------:R-:W4:Y:S04]  /*2de40*/  LDS.U8 R4, [R2+UR4+0x80] ;  /* 0x0000800402047984 */ /* 0x000f280008000000 */
[----:B-1----:R-:W-:Y:S04]  /*2de50*/  STL [R1+0xff8], R3 ;  /* 0x000ff80301007387 */ /* 0x002fe80000100800 */
[----:B------:R-:W1:Y:S04]  /*2de60*/  LDS.U8 R3, [R2+UR4+0x118] ;  /* 0x0001180402037984 */ /* 0x000e680008000000 */
[----:B---3--:R-:W-:Y:S04]  /*2de70*/  STL [R1+0x4e4], R0 ;  /* 0x0004e40001007387 */ /* 0x008fe80000100800 */
        /* <DEDUP_REMOVED lines=94> */
[----:B---3--:R-:W-:Y:S04]  /*2e460*/  STL [R1+0x2108], R0 ;  /* 0x0021080001007387 */ /* 0x008fe80000100800 */
[----:B------:R-:W1:Y:S04]  /*2e470*/  LDS.U8 R3, [R2+UR4+0x1108] ;  /* 0x0011080402037984 */ /* 0x000e680008000000 */
[----:B------:R-:W3:Y:S04]  /*2e480*/  LDS.U8 R0, [R2+UR4+0x1180] ;  /* 0x0011800402007984 */ /* 0x000ee80008000000 */
[----:B----4-:R-:W-:Y:S04]  /*2e490*/  STL [R1+0x2104], R4 ;  /* 0x0021040401007387 */ /* 0x010fe80000100800 */
[----:B------:R-:W-:Y:S04]  /*2e4a0*/  LDS.U8 R4, [R2+UR4+0x1988] ;  /* 0x0019880402047984 */ /* 0x000fe80008000000 */
[----:B-1----:R-:W-:Y:S04]  /*2e4b0*/  STL [R1+0x2208], R3 ;  /* 0x0022080301007387 */ /* 0x002fe80000100800 */
[----:B---3--:R-:W-:Y:S04]  /*2e4c0*/  STL [R1+0x2204], R0 ;  /* 0x0022040001007387 */ /* 0x008fe80000100800 */
[----:B------:R-:W1:Y:S04]  /*2e4d0*/  LDS.U8 R3, [R2+UR4+0x1810] ;  /* 0x0018100402037984 */ /* 0x000e680008000000 */
[----:B------:R-:W3:Y:S04]  /*2e4e0*/  LDS.U8 R0, [R2+UR4+0x1898] ;  /* 0x0018980402007984 */ /* 0x000ee80008000000 */
[----:B-1----:R-:W-:Y:S04]  /*2e4f0*/  STL [R1+0x2110], R3 ;  /* 0x0021100301007387 */ /* 0x002fe80000100800 */
[----:B---3--:R-:W-:Y:S04]  /*2e500*/  STL [R1+0x210c], R0 ;  /* 0x00210c0001007387 */ /* 0x008fe80000100800 */
[----:B------:R-:W1:Y:S04]  /*2e510*/  LDS.U8 R0, [R2+UR4+0x1900] ;  /* 0x0019000402007984 */ /* 0x000e680008000000 */
[----:B------:R-:W3:Y:S01]  /*2e520*/  LDS.U8 R3, [R2+UR4+0x1818] ;  /* 0x0018180402037984 */ /* 0x000ee20008000000 */
[----:B0-----:R-:W-:-:S02]  /*2e530*/  LOP3.LUT R55, R54, 0x3, RZ, 0xc0, !PT ;  /* 0x0000000336377812 */ /* 0x001fc400078ec0ff */
[----:B------:R-:W-:-:S03]  /*2e540*/  SHF.R.U32.HI R54, RZ, 0x2, R54 ;  /* 0x00000002ff367819 */ /* 0x000fc60000011636 */
[----:B------:R-:W-:Y:S01]  /*2e550*/  IMAD R55, R55, 0x220, RZ ;  /* 0x0000022037377824 */ /* 0x000fe200078e02ff */
[----:B------:R-:W-:Y:S01]  /*2e560*/  SGXT.U32 R54, R54, 0x3 ;  /* 0x000000033636781a */ /* 0x000fe20000000000 */
[----:B-1----:R0:W-:Y:S04]  /*2e570*/  STL [R1+0x2210], R0 ;  /* 0x0022100001007387 */ /* 0x0021e80000100800 */
[----:B------:R-:W-:Y:S04]  /*2e580*/  STL [R1+0x220c], R4 ;  /* 0x00220c0401007387 */ /* 0x000fe80000100800 */
[----:B---3--:R-:W-:Y:S04]  /*2e590*/  STL [R1+0x2118], R3 ;  /* 0x0021180301007387 */ /* 0x008fe80000100800 */
[----:B------:R-:W1:Y:S04]  /*2e5a0*/  LDS.U8 R3, [R2+UR4+0x1890] ;  /* 0x0018900402037984 */ /* 0x000e680008000000 */
[----:B------:R-:W3:Y:S01]  /*2e5b0*/  LDS.U8 R4, [R2+UR4+0x1980] ;  /* 0x0019800402047984 */ /* 0x000ee20008000000 */
[----:B0-----:R-:W-:-:S04]  /*2e5c0*/  LOP3.LUT R0, R55, R54, RZ, 0xfc, !PT ;  /* 0x0000003637007212 */ /* 0x001fc800078efcff */
[----:B------:R-:W-:-:S05]  /*2e5d0*/  LOP3.LUT R0, R0, 0x40, RZ, 0x3c, !PT ;  /* 0x0000004000007812 */ /* 0x000fca00078e3cff */
[----:B------:R-:W-:Y:S04]  /*2e5e0*/  LDS.U8 R2, [R0+UR4+0x88] ;  /* 0x0000880400027984 */ /* 0x000fe80008000000 */
[----:B-1----:R-:W-:Y:S04]  /*2e5f0*/  STL [R1+0x2114], R3 ;  /* 0x0021140301007387 */ /* 0x002fe80000100800 */
[----:B------:R-:W0:Y:S04]  /*2e600*/  LDS.U8 R3, [R0+UR4] ;  /* 0x0000000400037984 */ /* 0x000e280008000000 */
[----:B------:R-:W-:Y:S04]  /*2e610*/  STL [R1+0x2218], R5 ;  /* 0x0022180501007387 */ /* 0x000fe80000100800 */
[----:B---3--:R-:W-:Y:S04]  /*2e620*/  STL [R1+0x2214], R4 ;  /* 0x0022140401007387 */ /* 0x008fe80000100800 */
[----:B------:R-:W1:Y:S04]  /*2e630*/  LDS.U8 R4, [R0+UR4+0x110] ;  /* 0x0001100400047984 */ /* 0x000e680008000000 */
[----:B0-----:R-:W-:Y:S04]  /*2e640*/  STL [R1+0x734], R3 ;  /* 0x0007340301007387 */ /* 0x001fe80000100800 */
[----:B------:R-:W0:Y:S04]  /*2e650*/  LDS.U8 R3, [R0+UR4+0x198] ;  /* 0x0001980400037984 */ /* 0x000e280008000000 */
[----:B------:R-:W-:Y:S04]  /*2e660*/  STL [R1+0x730], R2 ;  /* 0x0007300201007387 */ /* 0x000fe80000100800 */
[----:B------:R-:W3:Y:S04]  /*2e670*/  LDS.U8 R2, [R0+UR4+0x8] ;  /* 0x0000080400027984 */ /* 0x000ee80008000000 */
[----:B-1----:R-:W-:Y:S04]  /*2e680*/  STL [R1+0x103c], R4 ;  /* 0x00103c0401007387 */ /* 0x002fe80000100800 */
[----:B------:R-:W1:Y:S04]  /*2e690*/  LDS.U8 R4, [R0+UR4+0x80] ;  /* 0x0000800400047984 */ /* 0x000e680008000000 */
[----:B0-----:R-:W-:Y:S04]  /*2e6a0*/  STL [R1+0x1038], R3 ;  /* 0x0010380301007387 */ /* 0x001fe80000100800 */
[----:B------:R-:W0:Y:S04]  /*2e6b0*/  LDS.U8 R3, [R0+UR4+0x118] ;  /* 0x0001180400037984 */ /* 0x000e280008000000 */
[----:B---3--:R-:W-:Y:S04]  /*2e6c0*/  STL [R1+0x73c], R2 ;  /* 0x00073c0201007387 */ /* 0x008fe80000100800 */
        /* <DEDUP_REMOVED lines=107> */
[----:B---3--:R3:W-:Y:S04]  /*2ed80*/  STL [R1+0x2250], R2 ;  /* 0x0022500201007387 */ /* 0x0087e80000100800 */
[----:B-1----:R-:W-:Y:S04]  /*2ed90*/  STL [R1+0x224c], R4 ;  /* 0x00224c0401007387 */ /* 0x002fe80000100800 */
[----:B------:R-:W1:Y:S04]  /*2eda0*/  LDS.U8 R4, [R0+UR4+0x1890] ;  /* 0x0018900400047984 */ /* 0x000e680008000000 */
[----:B0-----:R-:W-:Y:S04]  /*2edb0*/  STL [R1+0x2158], R3 ;  /* 0x0021580301007387 */ /* 0x001fe80000100800 */
[----:B------:R-:W0:Y:S04]  /*2edc0*/  LDS.U8 R3, [R0+UR4+0x1908] ;  /* 0x0019080400037984 */ /* 0x000e280008000000 */
[----:B------:R-:W4:Y:S01]  /*2edd0*/  LDS.U8 R0, [R0+UR4+0x1980] ;  /* 0x0019800400007984 */ /* 0x000f220008000000 */
[----:B---3--:R-:W-:-:S04]  /*2ede0*/  LOP3.LUT R2, R55, R54, RZ, 0xfc, !PT ;  /* 0x0000003637027212 */ /* 0x008fc800078efcff */
[----:B------:R-:W-:Y:S01]  /*2edf0*/  LOP3.LUT R2, R2, 0x60, RZ, 0x3c, !PT ;  /* 0x0000006002027812 */ /* 0x000fe200078e3cff */
[----:B-1----:R-:W-:Y:S04]  /*2ee00*/  STL [R1+0x2154], R4 ;  /* 0x0021540401007387 */ /* 0x002fe80000100800 */
[----:B------:R-:W1:Y:S04]  /*2ee10*/  LDS.U8 R4, [R2+UR4] ;  /* 0x0000000402047984 */ /* 0x000e680008000000 */
[----:B------:R-:W-:Y:S04]  /*2ee20*/  LDS.U8 R60, [R2+UR4+0x18] ;  /* 0x00001804023c7984 */ /* 0x000fe80008000000 */
[----:B------:R-:W-:Y:S04]  /*2ee30*/  LDS.U8 R55, [R2+UR4+0x90] ;  /* 0x0000900402377984 */ /* 0x000fe80008000000 */
[----:B------:R-:W-:Y:S04]  /*2ee40*/  LDS.U8 R54, [R2+UR4+0x810] ;  /* 0x0008100402367984 */ /* 0x000fe80008000000 */
[----:B------:R-:W-:Y:S04]  /*2ee50*/  LDS.U8 R53, [R2+UR4+0x898] ;  /* 0x0008980402357984 */ /* 0x000fe80008000000 */
[----:B------:R-:W-:Y:S04]  /*2ee60*/  LDS.U8 R52, [R2+UR4+0x818] ;  /* 0x0008180402347984 */ /* 0x000fe80008000000 */
[----:B0-----:R-:W-:Y:S04]  /*2ee70*/  STL [R1+0x2258], R3 ;  /* 0x0022580301007387 */ /* 0x001fe80000100800 */
[----:B------:R-:W0:Y:S04]  /*2ee80*/  LDS.U8 R3, [R2+UR4+0x88] ;  /* 0x0000880402037984 */ /* 0x000e280008000000 */
[----:B----4-:R-:W-:Y:S04]  /*2ee90*/  STL [R1+0x2254], R0 ;  /* 0x0022540001007387 */ /* 0x010fe80000100800 */
        /* <DEDUP_REMOVED lines=68> */
[----:B------:R-:W-:Y:S04]  /*2f2e0*/  LDS.U8 R4, [R2+UR4+0x908] ;  /* 0x0009080402047984 */ /* 0x000fe80008000000 */
[----:B0-----:R-:W-:Y:S04]  /*2f2f0*/  STL [R1+0x10a0], R3 ;  /* 0x0010a00301007387 */ /* 0x001fe80000100800 */
[----:B------:R-:W-:Y:S04]  /*2f300*/  STL [R1+0x2f30], R60 ;  /* 0x002f303c01007387 */ /* 0x000fe80000100800 */
[----:B------:R-:W0:Y:S04]  /*2f310*/  LDS.U8 R3, [R2+UR4+0x108] ;  /* 0x0001080402037984 */ /* 0x000e280008000000 */
[----:B---3--:R-:W-:Y:S04]  /*2f320*/  STL [R1+0x109c], R0 ;  /* 0x00109c0001007387 */ /* 0x008fe80000100800 */
[----:B------:R-:W1:Y:S04]  /*2f330*/  LDS.U8 R0, [R2+UR4+0x180] ;  /* 0x0001800402007984 */ /* 0x000e680008000000 */
[----:B0-----:R-:W-:Y:S04]  /*2f340*/  STL [R1+0x10a8], R3 ;  /* 0x0010a80301007387 */ /* 0x001fe80000100800 */
[----:B------:R-:W0:Y:S04]  /*2f350*/  LDS.U8 R3, [R2+UR4+0x900] ;  /* 0x0009000402037984 */ /* 0x000e280008000000 */
[----:B-1----:R-:W-:Y:S04]  /*2f360*/  STL [R1+0x10a4], R0 ;  /* 0x0010a40001007387 */ /* 0x002fe80000100800 */
[----:B------:R-:W1:Y:S04]  /*2f370*/  LDS.U8 R0, [R2+UR4+0x988] ;  /* 0x0009880402007984 */ /* 0x000e680008000000 */
[----:B0-----:R-:W-:Y:S04]  /*2f380*/  STL [R1+0x10b0], R3 ;  /* 0x0010b00301007387 */ /* 0x001fe80000100800 */
[----:B------:R-:W-:Y:S04]  /*2f390*/  STL.64 [R1+0x2e98], R54 ;  /* 0x002e983601007387 */ /* 0x000fe80000100a00 */
[----:B-1----:R-:W-:Y:S04]  /*2f3a0*/  STL [R1+0x10ac], R0 ;  /* 0x0010ac0001007387 */ /* 0x002fe80000100800 */
[----:B------:R-:W0:Y:S04]  /*2f3b0*/  LDS.U8 R0, [R2+UR4+0x890] ;  /* 0x0008900402007984 */ /* 0x000e280008000000 */
[----:B------:R-:W-:Y:S04]  /*2f3c0*/  STL.64 [R1+0x2e90], R52 ;  /* 0x002e903401007387 */ /* 0x000fe80000100a00 */
[----:B------:R-:W1:Y:S04]  /*2f3d0*/  LDS.U8 R3, [R2+UR4+0x980] ;  /* 0x0009800402037984 */ /* 0x000e680008000000 */
[----:B0-----:R-:W-:Y:S04]  /*2f3e0*/  STL [R1+0x2f48], R0 ;  /* 0x002f480001007387 */ /* 0x001fe80000100800 */
[----:B------:R-:W0:Y:S04]  /*2f3f0*/  LDS.U8 R0, [R2+UR4+0x1010] ;  /* 0x0010100402007984 */ /* 0x000e280008000000 */
[----:B------:R-:W-:Y:S04]  /*2f400*/  STL [R1+0x10b8], R4 ;  /* 0x0010b80401007387 */ /* 0x000fe80000100800 */
[----:B------:R-:W3:Y:S04]  /*2f410*/  LDL.LU R37, [R1+0x4ac] ;  /* 0x0004ac0001257983 */ /* 0x000ee80000300800 */
[----:B-1----:R-:W-:Y:S04]  /*2f420*/  STL [R1+0x10b4], R3 ;  /* 0x0010b40301007387 */ /* 0x002fe80000100800 */
[----:B------:R-:W4:Y:S04]  /*2f430*/  LDL.LU R38, [R1+0x4a8] ;  /* 0x0004a80001267983 */ /* 0x000f280000300800 */
[----:B------:R-:W-:Y:S04]  /*2f440*/  LDS.U8 R4, [R2+UR4+0x1100] ;  /* 0x0011000402047984 */ /* 0x000fe80008000000 */
[----:B------:R-:W-:Y:S04]  /*2f450*/  LDS.U8 R3, [R2+UR4+0x1188] ;  /* 0x0011880402037984 */ /* 0x000fe80008000000 */
[----:B0-----:R-:W-:Y:S04]  /*2f460*/  STL [R1+0x2180], R0 ;  /* 0x0021800001007387 */ /* 0x001fe80000100800 */
[----:B------:R-:W0:Y:S04]  /*2f470*/  LDS.U8 R0, [R2+UR4+0x1098] ;  /* 0x0010980402007984 */ /* 0x000e280008000000 */
        /* <DEDUP_REMOVED lines=9> */
[----:B0-----:R-:W-:Y:S04]  /*2f510*/  STL [R1+0x217c], R0 ;  /* 0x00217c0001007387 */ /* 0x001fe80000100800 */
[----:B------:R-:W0:Y:S04]  /*2f520*/  LDS.U8 R0, [R2+UR4+0x1018] ;  /* 0x0010180402007984 */ /* 0x000e280008000000 */
[----:B------:R-:W-:Y:S04]  /*2f530*/  STL [R1+0x2280], R4 ;  /* 0x0022800401007387 */ /* 0x000fe80000100800 */
[----:B------:R-:W1:Y:S04]  /*2f540*/  LDS.U8 R4, [R2+UR4+0x1090] ;  /* 0x0010900402047984 */ /* 0x000e680008000000 */
[----:B------:R-:W-:Y:S04]  /*2f550*/  STL [R1+0x227c], R3 ;  /* 0x00227c0301007387 */ /* 0x000fe80000100800 */
[----:B------:R-:W1:Y:S04]  /*2f560*/  LDS.U8 R3, [R2+UR4+0x1108] ;  /* 0x0011080402037984 */ /* 0x000e680008000000 */
[----:B0-----:R-:W-:Y:S04]  /*2f570*/  STL [R1+0x2188], R0 ;  /* 0x0021880001007387 */ /* 0x001fe80000100800 */
[----:B------:R-:W0:Y:S04]  /*2f580*/  LDS.U8 R0, [R2+UR4+0x1180] ;  /* 0x0011800402007984 */ /* 0x000e280008000000 */
[----:B-1----:R-:W-:Y:S04]  /*2f590*/  STL [R1+0x2184], R4 ;  /* 0x0021840401007387 */ /* 0x002fe80000100800 */
[----:B------:R-:W2:Y:S04]  /*2f5a0*/  LDL.LU R56, [R1+0x460] ;  /* 0x0004600001387983 */ /* 0x000ea80000300800 */
[----:B------:R-:W-:Y:S04]  /*2f5b0*/  STL [R1+0x2288], R3 ;  /* 0x0022880301007387 */ /* 0x000fe80000100800 */
[----:B------:R-:W2:Y:S04]  /*2f5c0*/  LDL.LU R50, [R1+0x44c] ;  /* 0x00044c0001327983 */ /* 0x000ea80000300800 */
[----:B------:R-:W1:Y:S04]  /*2f5d0*/  LDS.U8 R4, [R2+UR4+0x1810] ;  /* 0x0018100402047984 */ /* 0x000e680008000000 */
[----:B------:R-:W1:Y:S04]  /*2f5e0*/  LDS.U8 R3, [R2+UR4+0x1898] ;  /* 0x0018980402037984 */ /* 0x000e680008000000 */
[----:B0-----:R-:W-:Y:S04]  /*2f5f0*/  STL [R1+0x2284], R0 ;  /* 0x0022840001007387 */ /* 0x001fe80000100800 */
[----:B------:R-:W2:Y:S04]  /*2f600*/  LDL.LU R51, [R1+0x448] ;  /* 0x0004480001337983 */ /* 0x000ea80000300800 */
[----:B------:R-:W0:Y:S04]  /*2f610*/  LDS.U8 R0, [R2+UR4+0x1900] ;  /* 0x0019000402007984 */ /* 0x000e280008000000 */
[----:B-1----:R-:W-:Y:S04]  /*2f620*/  STL [R1+0x2190], R4 ;  /* 0x0021900401007387 */ /* 0x002fe80000100800 */
[----:B------:R-:W-:Y:S04]  /*2f630*/  STL [R1+0x218c], R3 ;  /* 0x00218c0301007387 */ /* 0x000fe80000100800 */
[----:B------:R-:W1:Y:S04]  /*2f640*/  LDS.U8 R4, [R2+UR4+0x1988] ;  /* 0x0019880402047984 */ /* 0x000e680008000000 */
[----:B------:R-:W1:Y:S04]  /*2f650*/  LDS.U8 R3, [R2+UR4+0x1818] ;  /* 0x0018180402037984 */ /* 0x000e680008000000 */
[----:B0-----:R-:W-:Y:S04]  /*2f660*/  STL [R1+0x2290], R0 ;  /* 0x0022900001007387 */ /* 0x001fe80000100800 */
[----:B------:R-:W0:Y:S01]  /*2f670*/  LDS.U8 R0, [R2+UR4+0x1890] ;  /* 0x0018900402007984 */ /* 0x000e220008000000 */
[----:B------:R-:W0:Y:S03]  /*2f680*/  S2R R36, SR_TID.X ;  /* 0x0000000000247919 */ /* 0x000e260000002100 */
[----:B-1----:R-:W-:Y:S04]  /*2f690*/  STL [R1+0x228c], R4 ;  /* 0x00228c0401007387 */ /* 0x002fe80000100800 */
[----:B------:R-:W-:Y:S04]  /*2f6a0*/  STL [R1+0x2198], R3 ;  /* 0x0021980301007387 */ /* 0x000fe80000100800 */
[----:B------:R-:W1:Y:S04]  /*2f6b0*/  LDS.U8 R3, [R2+UR4+0x1908] ;  /* 0x0019080402037984 */ /* 0x000e680008000000 */
[----:B0-----:R-:W-:Y:S04]  /*2f6c0*/  STL [R1+0x2194], R0 ;  /* 0x0021940001007387 */ /* 0x001fe80000100800 */
[----:B------:R-:W0:Y:S01]  /*2f6d0*/  LDS.U8 R0, [R2+UR4+0x1980] ;  /* 0x0019800402007984 */ /* 0x000e220008000000 */
[----:B------:R-:W-:Y:S01]  /*2f6e0*/  BAR.SYNC.DEFER_BLOCKING 0x0 ;  /* 0x0000000000007b1d */ /* 0x000fe20000010000 */
[----:B------:R-:W-:-:S05]  /*2f6f0*/  LOP3.LUT R54, R36, 0x1f, RZ, 0xc0, !PT ;  /* 0x0000001f24367812 */ /* 0x000fca00078ec0ff */
[----:B-1----:R-:W-:Y:S04]  /*2f700*/  STL [R1+0x2298], R3 ;  /* 0x0022980301007387 */ /* 0x002fe80000100800 */
[----:B0-----:R0:W-:Y:S04]  /*2f710*/  STL [R1+0x2294], R0 ;  /* 0x0022940001007387 */ /* 0x0011e80000100800 */
[----:B0-----:R-:W2:Y:S04]  /*2f720*/  LDL.LU R0, [R1+0x444] ;  /* 0x0004440001007983 */ /* 0x001ea80000300800 */
[----:B------:R-:W2:Y:S04]  /*2f730*/  LDL.LU R52, [R1+0x440] ;  /* 0x0004400001347983 */ /* 0x000ea80000300800 */
[----:B------:R-:W2:Y:S04]  /*2f740*/  LDL.LU R53, [R1+0x42c] ;  /* 0x00042c0001357983 */ /* 0x000ea80000300800 */
[----:B------:R-:W2:Y:S04]  /*2f750*/  LDL.LU R55, [R1+0x428] ;  /* 0x0004280001377983 */ /* 0x000ea80000300800 */
[----:B---3--:R-:W-:Y:S04]  /*2f760*/  STS.U8 [R54+UR4], R37 ;  /* 0x0000002536007988 */ /* 0x008fe80008000004 */
[----:B----4-:R-:W-:Y:S04]  /*2f770*/  STS.U8 [R54+UR4+0x20], R38 ;  /* 0x0000202636007988 */ /* 0x010fe80008000004 */
[----:B--2---:R-:W-:Y:S04]  /*2f780*/  STS.U8 [R54+UR4+0x40], R39 ;  /* 0x0000402736007988 */ /* 0x004fe80008000004 */
[----:B------:R-:W-:Y:S04]  /*2f790*/  STS.U8 [R54+UR4+0x60], R40 ;  /* 0x0000602836007988 */ /* 0x000fe80008000004 */
[----:B------:R-:W-:Y:S04]  /*2f7a0*/  STS.U8 [R54+UR4+0x120], R41 ;  /* 0x0001202936007988 */ /* 0x000fe80008000004 */
[----:B------:R-:W-:Y:S04]  /*2f7b0*/  STS.U8 [R54+UR4+0x100], R42 ;  /* 0x0001002a36007988 */ /* 0x000fe80008000004 */
[----:B------:R-:W-:Y:S04]  /*2f7c0*/  STS.U8 [R54+UR4+0x160], R43 ;  /* 0x0001602b36007988 */ /* 0x000fe80008000004 */
[----:B------:R-:W-:Y:S04]  /*2f7d0*/  STS.U8 [R54+UR4+0x140], R59 ;  /* 0x0001403b36007988 */ /* 0x000fe80008000004 */
[----:B------:R0:W-:Y:S04]  /*2f7e0*/  STS.U8 [R54+UR4+0x200], R58 ;  /* 0x0002003a36007988 */ /* 0x0001e80008000004 */
[----:B------:R1:W-:Y:S04]  /*2f7f0*/  STS.U8 [R54+UR4+0x220], R61 ;  /* 0x0002203d36007988 */ /* 0x0003e80008000004 */
[----:B0-----:R-:W2:Y:S04]  /*2f800*/  LDL.LU R58, [R1+0x424] ;  /* 0x00042400013a7983 */ /* 0x001ea80000300800 */
[----:B-1----:R-:W3:Y:S04]  /*2f810*/  LDL.LU R61, [R1+0x420] ;  /* 0x00042000013d7983 */ /* 0x002ee80000300800 */
[----:B------:R0:W-:Y:S04]  /*2f820*/  STS.U8 [R54+UR4+0x240], R57 ;  /* 0x0002403936007988 */ /* 0x0001e80008000004 */
[----:B0-----:R-:W4:Y:S04]  /*2f830*/  LDL.LU R57, [R1+0x40c] ;  /* 0x00040c0001397983 */ /* 0x001f280000300800 */
        /* <DEDUP_REMOVED lines=20> */
[----:B0-----:R-:W4:Y:S04]  /*2f980*/  LDL.LU R56, [R1+0x368] ;  /* 0x0003680001387983 */ /* 0x001f280000300800 */
[----:B-1----:R-:W4:Y:S04]  /*2f990*/  LDL.LU R50, [R1+0x354] ;  /* 0x0003540001327983 */ /* 0x002f280000300800 */
[----:B------:R0:W-:Y:S04]  /*2f9a0*/  STS.U8 [R54+UR4+0x300], R51 ;  /* 0x0003003336007988 */ /* 0x0001e80008000004 */
[----:B0-----:R-:W4:Y:S04]  /*2f9b0*/  LDL.LU R51, [R1+0x350] ;  /* 0x0003500001337983 */ /* 0x001f280000300800 */
[----:B------:R-:W-:Y:S04]  /*2f9c0*/  STS.U8 [R54+UR4+0x360], R0 ;  /* 0x0003600036007988 */ /* 0x000fe80008000004 */
[----:B------:R-:W-:Y:S04]  /*2f9d0*/  STS.U8 [R54+UR4+0x340], R52 ;  /* 0x0003403436007988 */ /* 0x000fe80008000004 */
[----:B------:R-:W-:Y:S04]  /*2f9e0*/  STS.U8 [R54+UR4+0x400], R53 ;  /* 0x0004003536007988 */ /* 0x000fe80008000004 */
[----:B------:R-:W-:Y:S04]  /*2f9f0*/  STS.U8 [R54+UR4+0x420], R55 ;  /* 0x0004203736007988 */ /* 0x000fe80008000004 */
[----:B--2---:R0:W-:Y:S04]  /*2fa00*/  STS.U8 [R54+UR4+0x440], R58 ;  /* 0x0004403a36007988 */ /* 0x0041e80008000004 */
[----:B---3--:R1:W-:Y:S04]  /*2fa10*/  STS.U8 [R54+UR4+0x460], R61 ;  /* 0x0004603d36007988 */ /* 0x0083e80008000004 */
[----:B0-----:R-:W2:Y:S04]  /*2fa20*/  LDL.LU R58, [R1+0x34c] ;  /* 0x00034c00013a7983 */ /* 0x001ea80000300800 */
[----:B-1----:R-:W3:Y:S04]  /*2fa30*/  LDL.LU R61, [R1+0x348] ;  /* 0x00034800013d7983 */ /* 0x002ee80000300800 */
[----:B----4-:R0:W-:Y:S04]  /*2fa40*/  STS.U8 [R54+UR4+0x520], R57 ;  /* 0x0005203936007988 */ /* 0x0101e80008000004 */
        /* <DEDUP_REMOVED lines=14> */
[----:B0-----:R-:W4:Y:S04]  /*2fb30*/  LDL.LU R57, [R1+0x334] ;  /* 0x0003340001397983 */ /* 0x001f280000300800 */
[----:B------:R-:W-:Y:S04]  /*2fb40*/  STS.U8 [R54+UR4+0x860], R41 ;  /* 0x0008602936007988 */ /* 0x000fe80008000004 */
[----:B------:R-:W-:Y:S04]  /*2fb50*/  STS.U8 [R54+UR4+0x920], R42 ;  /* 0x0009202a36007988 */ /* 0x000fe80008000004 */
[----:B------:R-:W4:Y:S04]  /*2fb60*/  LDL.LU R0, [R1+0x330] ;  /* 0x0003300001007983 */ /* 0x000f280000300800 */
[----:B------:R-:W-:Y:S04]  /*2fb70*/  STS.U8 [R54+UR4+0x900], R43 ;  /* 0x0009002b36007988 */ /* 0x000fe80008000004 */
[----:B------:R-:W4:Y:S04]  /*2fb80*/  LDL.LU R52, [R1+0x32c] ;  /* 0x00032c0001347983 */ /* 0x000f280000300800 */
[----:B------:R-:W-:Y:S04]  /*2fb90*/  STS.U8 [R54+UR4+0x960], R59 ;  /* 0x0009603b36007988 */ /* 0x000fe80008000004 */
        /* <DEDUP_REMOVED lines=35> */
[----:B0-----:R-:W4:Y:S04]  /*2fdd0*/  LDL.LU R57, [R1+0x254] ;  /* 0x0002540001397983 */ /* 0x001f280000300800 */
[----:B------:R0:W-:Y:S04]  /*2fde0*/  STS.U8 [R54+UR4+0xc20], R56 ;  /* 0x000c203836007988 */ /* 0x0001e80008000004 */
[----:B------:R1:W-:Y:S04]  /*2fdf0*/  STS.U8 [R54+UR4+0xc40], R50 ;  /* 0x000c403236007988 */ /* 0x0003e80008000004 */
[----:B0-----:R-:W4:Y:S04]  /*2fe00*/  LDL.LU R56, [R1+0x250] ;  /* 0x0002500001387983 */ /* 0x001f280000300800 */
[----:B-1----:R-:W4:Y:S04]  /*2fe10*/  LDL.LU R50, [R1+0x24c] ;  /* 0x00024c0001327983 */ /* 0x002f280000300800 */
[----:B------:R0:W-:Y:S04]  /*2fe20*/  STS.U8 [R54+UR4+0xc60], R51 ;  /* 0x000c603336007988 */ /* 0x0001e80008000004 */
[----:B0-----:R-:W4:Y:S04]  /*2fe30*/  LDL.LU R51, [R1+0x248] ;  /* 0x0002480001337983 */ /* 0x001f280000300800 */
[----:B------:R-:W-:Y:S04]  /*2fe40*/  STS.U8 [R54+UR4+0xd20], R60 ;  /* 0x000d203c36007988 */ /* 0x000fe80008000004 */
        /* <DEDUP_REMOVED lines=21> */
[----:B------:R0:W-:Y:S04]  /*2ffa0*/  STS.U8 [R54+UR4+0x1000], R39 ;  /* 0x0010002736007988 */ /* 0x0001e80008000004 */
        /* <DEDUP_REMOVED lines=8> */
[----:B0-----:R-:W4:Y:S04]  /*30030*/  LDL.LU R39, [R1+0x1ac] ;  /* 0x0001ac0001277983 */ /* 0x001f280000300800 */
[----:B------:R0:W-:Y:S04]  /*30040*/  STS.U8 [R54+UR4+0x1100], R59 ;  /* 0x0011003b36007988 */ /* 0x0001e80008000004 */
[----:B-1----:R-:W4:Y:S04]  /*30050*/  LDL.LU R40, [R1+0x1a8] ;  /* 0x0001a80001287983 */ /* 0x002f280000300800 */
[----:B------:R-:W4:Y:S04]  /*30060*/  LDL.LU R41, [R1+0x174] ;  /* 0x0001740001297983 */ /* 0x000f280000300800 */
[----:B------:R-:W4:Y:S04]  /*30070*/  LDL.LU R42, [R1+0x170] ;  /* 0x00017000012a7983 */ /* 0x000f280000300800 */
[----:B------:R-:W4:Y:S04]  /*30080*/  LDL.LU R43, [R1+0x15c] ;  /* 0x00015c00012b7983 */ /* 0x000f280000300800 */
[----:B0-----:R-:W4:Y:S04]  /*30090*/  LDL.LU R59, [R1+0x158] ;  /* 0x00015800013b7983 */ /* 0x001f280000300800 */
[----:B--2---:R-:W-:Y:S04]  /*300a0*/  STS.U8 [R54+UR4+0x1160], R58 ;  /* 0x0011603a36007988 */ /* 0x004fe80008000004 */
[----:B---3--:R0:W-:Y:S04]  /*300b0*/  STS.U8 [R54+UR4+0x1140], R61 ;  /* 0x0011403d36007988 */ /* 0x0081e80008000004 */
[----:B0-----:R-:W2:Y:S04]  /*300c0*/  LDL.LU R61, [R1+0x124] ;  /* 0x00012400013d7983 */ /* 0x001ea80000300800 */
[----:B------:R-:W3:Y:S04]  /*300d0*/  LDL.LU R55, [R1+0x120] ;  /* 0x0001200001377983 */ /* 0x000ee80000300800 */
[----:B------:R-:W3:Y:S04]  /*300e0*/  LDL.LU R60, [R1+0x10c] ;  /* 0x00010c00013c7983 */ /* 0x000ee80000300800 */
[----:B------:R-:W3:Y:S04]  /*300f0*/  LDL.LU R58, [R1+0x108] ;  /* 0x00010800013a7983 */ /* 0x000ee80000300800 */
[----:B----4-:R0:W-:Y:S04]  /*30100*/  STS.U8 [R54+UR4+0x1200], R57 ;  /* 0x0012003936007988 */ /* 0x0101e80008000004 */
[----:B0-----:R-:W4:Y:S04]  /*30110*/  LDL.LU R57, [R1+0x64] ;  /* 0x0000640001397983 */ /* 0x001f280000300800 */
[----:B------:R0:W-:Y:S04]  /*30120*/  STS.U8 [R54+UR4+0x1220], R56 ;  /* 0x0012203836007988 */ /* 0x0001e80008000004 */
[----:B------:R1:W-:Y:S04]  /*30130*/  STS.U8 [R54+UR4+0x1240], R50 ;  /* 0x0012403236007988 */ /* 0x0003e80008000004 */
[----:B0-----:R-:W4:Y:S04]  /*30140*/  LDL.LU R56, [R1+0x60] ;  /* 0x0000600001387983 */ /* 0x001f280000300800 */
[----:B-1----:R-:W4:Y:S04]  /*30150*/  LDL.LU R50, [R1+0x4c] ;  /* 0x00004c0001327983 */ /* 0x002f280000300800 */
[----:B------:R0:W-:Y:S04]  /*30160*/  STS.U8 [R54+UR4+0x1260], R51 ;  /* 0x0012603336007988 */ /* 0x0001e80008000004 */
[----:B0-----:R-:W4:Y:S04]  /*30170*/  LDL.LU R51, [R1+0x48] ;  /* 0x0000480001337983 */ /* 0x001f280000300800 */
        /* <DEDUP_REMOVED lines=40> */
[----:B--2---:R0:W-:Y:S04]  /*30400*/  STS.U8 [R54+UR4+0x1800], R61 ;  /* 0x0018003d36007988 */ /* 0x0041e80008000004 */
[----:B0-----:R-:W2:Y:S04]  /*30410*/  LDL.LU R61, [R1+0x308c] ;  /* 0x00308c00013d7983 */ /* 0x001ea80000300800 */
[----:B---3--:R0:W-:Y:S04]  /*30420*/  STS.U8 [R54+UR4+0x1820], R55 ;  /* 0x0018203736007988 */ /* 0x0081e80008000004 */
[----:B------:R1:W-:Y:S04]  /*30430*/  STS.U8 [R54+UR4+0x1840], R60 ;  /* 0x0018403c36007988 */ /* 0x0003e80008000004 */
[----:B------:R3:W-:Y:S04]  /*30440*/  STS.U8 [R54+UR4+0x1860], R58 ;  /* 0x0018603a36007988 */ /* 0x0007e80008000004 */
[----:B----4-:R4:W-:Y:S04]  /*30450*/  STS.U8 [R54+UR4+0x1920], R57 ;  /* 0x0019203936007988 */ /* 0x0109e80008000004 */
[----:B0-----:R-:W2:Y:S04]  /*30460*/  LDL.LU R55, [R1+0x49c] ;  /* 0x00049c0001377983 */ /* 0x001ea80000300800 */
[----:B-1----:R-:W2:Y:S04]  /*30470*/  LDL.LU R60, [R1+0x498] ;  /* 0x00049800013c7983 */ /* 0x002ea80000300800 */
[----:B---3--:R-:W3:Y:S04]  /*30480*/  LDL.LU R58, [R1+0x494] ;  /* 0x00049400013a7983 */ /* 0x008ee80000300800 */
[----:B----4-:R-:W4:Y:S04]  /*30490*/  LDL.LU R57, [R1+0x490] ;  /* 0x0004900001397983 */ /* 0x010f280000300800 */
        /* <DEDUP_REMOVED lines=9> */
[----:B--2---:R0:W-:Y:S04]  /*30530*/  STS.U8 [R54+UR4+0x1a60], R61 ;  /* 0x001a603d36007988 */ /* 0x0041e80008000004 */
[----:B------:R-:W-:Y:S04]  /*30540*/  STS.U8 [R54+UR4+0x1b20], R41 ;  /* 0x001b202936007988 */ /* 0x000fe80008000004 */
[----:B------:R-:W-:Y:S04]  /*30550*/  STS.U8 [R54+UR4+0x1b00], R40 ;  /* 0x001b002836007988 */ /* 0x000fe80008000004 */
[----:B------:R-:W-:Y:S04]  /*30560*/  STS.U8 [R54+UR4+0x1b60], R39 ;  /* 0x001b602736007988 */ /* 0x000fe80008000004 */
[----:B------:R-:W-:Y:S04]  /*30570*/  STS.U8 [R54+UR4+0x1b40], R38 ;  /* 0x001b402636007988 */ /* 0x000fe80008000004 */
[----:B------:R-:W-:Y:S04]  /*30580*/  STS.U8 [R54+UR4+0x1c00], R3 ;  /* 0x001c000336007988 */ /* 0x000fe80008000004 */
[----:B------:R-:W-:Y:S01]  /*30590*/  STS.U8 [R54+UR4+0x1c20], R4 ;  /* 0x001c200436007988 */ /* 0x000fe20008000004 */
[----:B0-----:R-:W0:Y:S03]  /*305a0*/  S2R R61, SR_TID.X ;  /* 0x00000000003d7919 */ /* 0x001e260000002100 */
        /* <DEDUP_REMOVED lines=27> */
[----:B------:R-:W2:Y:S01]  /*30760*/  LDL.LU R5, [R1+0x3fc] ;  /* 0x0003fc0001057983 */ /* 0x000ea20000300800 */
[----:B0-----:R-:W-:-:S03]  /*30770*/  LOP3.LUT R61, R61, 0x1f, RZ, 0xc0, !PT ;  /* 0x0000001f3d3d7812 */ /* 0x001fc600078ec0ff */
[----:B------:R-:W2:Y:S04]  /*30780*/  LDL.LU R4, [R1+0x3f8] ;  /* 0x0003f80001047983 */ /* 0x000ea80000300800 */
[----:B------:R-:W2:Y:S04]  /*30790*/  LDL.LU R3, [R1+0x3f4] ;  /* 0x0003f40001037983 */ /* 0x000ea80000300800 */
[----:B------:R-:W2:Y:S04]  /*307a0*/  LDL.LU R38, [R1+0x3f0] ;  /* 0x0003f00001267983 */ /* 0x000ea80000300800 */
[----:B------:R-:W2:Y:S01]  /*307b0*/  LDL.LU R39, [R1+0x3cc] ;  /* 0x0003cc0001277983 */ /* 0x000ea20000300800 */
[----:B------:R-:W-:-:S03]  /*307c0*/  LOP3.LUT R61, R61, 0x10, RZ, 0x3c, !PT ;  /* 0x000000103d3d7812 */ /* 0x000fc600078e3cff */
        /* <DEDUP_REMOVED lines=8> */
[----:B---3--:R3:W-:Y:S04]  /*30850*/  STS.U8 [R61+UR4+0xc0], R58 ;  /* 0x0000c03a3d007988 */ /* 0x0087e80008000004 */
        /* <DEDUP_REMOVED lines=11> */
[----:B--2---:R0:W-:Y:S04]  /*30910*/  STS.U8 [R61+UR4+0x1c0], R32 ;  /* 0x0001c0203d007988 */ /* 0x0041e80008000004 */
[----:B------:R1:W-:Y:S04]  /*30920*/  STS.U8 [R61+UR4+0x280], R31 ;  /* 0x0002801f3d007988 */ /* 0x0003e80008000004 */
[----:B------:R2:W-:Y:S04]  /*30930*/  STS.U8 [R61+UR4+0x2a0], R30 ;  /* 0x0002a01e3d007988 */ /* 0x0005e80008000004 */
[----:B------:R2:W-:Y:S04]  /*30940*/  STS.U8 [R61+UR4+0x2c0], R29 ;  /* 0x0002c01d3d007988 */ /* 0x0005e80008000004 */
[----:B------:R2:W-:Y:S04]  /*30950*/  STS.U8 [R61+UR4+0x2e0], R22 ;  /* 0x0002e0163d007988 */ /* 0x0005e80008000004 */
[----:B------:R2:W-:Y:S04]  /*30960*/  STS.U8 [R61+UR4+0x3a0], R21 ;  /* 0x0003a0153d007988 */ /* 0x0005e80008000004 */
[----:B0-----:R-:W4:Y:S04]  /*30970*/  LDL.LU R32, [R1+0x35c] ;  /* 0x00035c0001207983 */ /* 0x001f280000300800 */
[----:B-1----:R-:W4:Y:S04]  /*30980*/  LDL.LU R31, [R1+0x358] ;  /* 0x00035800011f7983 */ /* 0x002f280000300800 */
[----:B--2---:R-:W2:Y:S04]  /*30990*/  LDL.LU R30, [R1+0x344] ;  /* 0x00034400011e7983 */ /* 0x004ea80000300800 */
        /* <DEDUP_REMOVED lines=24> */
[----:B---3--:R-:W3:Y:S04]  /*30b20*/  LDL.LU R3, [R1+0x2e0] ;  /* 0x0002e00001037983 */ /* 0x008ee80000300800 */
[----:B------:R-:W3:Y:S04]  /*30b30*/  LDL.LU R38, [R1+0x2dc] ;  /* 0x0002dc0001267983 */ /* 0x000ee80000300800 */
[----:B------:R0:W-:Y:S04]  /*30b40*/  STS.U8 [R61+UR4+0x6a0], R40 ;  /* 0x0006a0283d007988 */ /* 0x0001e80008000004 */
[----:B------:R-:W3:Y:S04]  /*30b50*/  LDL.LU R39, [R1+0x2d8] ;  /* 0x0002d80001277983 */ /* 0x000ee80000300800 */
[----:B------:R1:W-:Y:S04]  /*30b60*/  STS.U8 [R61+UR4+0x6c0], R41 ;  /* 0x0006c0293d007988 */ /* 0x0003e80008000004 */
[----:B------:R1:W-:Y:S04]  /*30b70*/  STS.U8 [R61+UR4+0x6e0], R0 ;  /* 0x0006e0003d007988 */ /* 0x0003e80008000004 */
[----:B------:R1:W-:Y:S04]  /*30b80*/  STS.U8 [R61+UR4+0x7a0], R52 ;  /* 0x0007a0343d007988 */ /* 0x0003e80008000004 */
[----:B------:R1:W-:Y:S04]  /*30b90*/  STS.U8 [R61+UR4+0x780], R53 ;  /* 0x000780353d007988 */ /* 0x0003e80008000004 */
[----:B------:R1:W-:Y:S04]  /*30ba0*/  STS.U8 [R61+UR4+0x7e0], R54 ;  /* 0x0007e0363d007988 */ /* 0x0003e80008000004 */
[----:B0-----:R-:W3:Y:S04]  /*30bb0*/  LDL.LU R40, [R1+0x2c4] ;  /* 0x0002c40001287983 */ /* 0x001ee80000300800 */
[----:B-1----:R-:W3:Y:S04]  /*30bc0*/  LDL.LU R41, [R1+0x2c0] ;  /* 0x0002c00001297983 */ /* 0x002ee80000300800 */
[----:B------:R-:W3:Y:S04]  /*30bd0*/  LDL.LU R0, [R1+0x2bc] ;  /* 0x0002bc0001007983 */ /* 0x000ee80000300800 */
[----:B------:R-:W3:Y:S04]  /*30be0*/  LDL.LU R52, [R1+0x2b8] ;  /* 0x0002b80001347983 */ /* 0x000ee80000300800 */
[----:B------:R-:W3:Y:S04]  /*30bf0*/  LDL.LU R53, [R1+0x2a4] ;  /* 0x0002a40001357983 */ /* 0x000ee80000300800 */
[----:B------:R0:W-:Y:S04]  /*30c00*/  STS.U8 [R61+UR4+0x7c0], R55 ;  /* 0x0007c0373d007988 */ /* 0x0001e80008000004 */
[----:B------:R-:W3:Y:S04]  /*30c10*/  LDL.LU R54, [R1+0x2a0] ;  /* 0x0002a00001367983 */ /* 0x000ee80000300800 */
[----:B------:R1:W-:Y:S04]  /*30c20*/  STS.U8 [R61+UR4+0x880], R60 ;  /* 0x0008803c3d007988 */ /* 0x0003e80008000004 */
[----:B------:R1:W-:Y:S04]  /*30c30*/  STS.U8 [R61+UR4+0x8a0], R58 ;  /* 0x0008a03a3d007988 */ /* 0x0003e80008000004 */
[----:B----4-:R4:W-:Y:S04]  /*30c40*/  STS.U8 [R61+UR4+0x8c0], R57 ;  /* 0x0008c0393d007988 */ /* 0x0109e80008000004 */
[----:B------:R4:W-:Y:S04]  /*30c50*/  STS.U8 [R61+UR4+0x8e0], R56 ;  /* 0x0008e0383d007988 */ /* 0x0009e80008000004 */
[----:B------:R4:W-:Y:S04]  /*30c60*/  STS.U8 [R61+UR4+0x9a0], R50 ;  /* 0x0009a0323d007988 */ /* 0x0009e80008000004 */
[----:B0-----:R-:W3:Y:S04]  /*30c70*/  LDL.LU R55, [R1+0x29c] ;  /* 0x00029c0001377983 */ /* 0x001ee80000300800 */
[----:B-1----:R-:W3:Y:S04]  /*30c80*/  LDL.LU R60, [R1+0x298] ;  /* 0x00029800013c7983 */ /* 0x002ee80000300800 */
[----:B------:R-:W2:Y:S04]  /*30c90*/  LDL.LU R58, [R1+0x284] ;  /* 0x00028400013a7983 */ /* 0x000ea80000300800 */
[----:B----4-:R-:W4:Y:S04]  /*30ca0*/  LDL.LU R57, [R1+0x280] ;  /* 0x0002800001397983 */ /* 0x010f280000300800 */
[----:B------:R-:W3:Y:S04]  /*30cb0*/  LDL.LU R56, [R1+0x27c] ;  /* 0x00027c0001387983 */ /* 0x000ee80000300800 */
[----:B------:R-:W3:Y:S04]  /*30cc0*/  LDL.LU R50, [R1+0x278] ;  /* 0x0002780001327983 */ /* 0x000ee80000300800 */
[----:B------:R0:W-:Y:S04]  /*30cd0*/  STS.U8 [R61+UR4+0x980], R51 ;  /* 0x000980333d007988 */ /* 0x0001e80008000004 */
[----:B0-----:R-:W3:Y:S04]  /*30ce0*/  LDL.LU R51, [R1+0x264] ;  /* 0x0002640001337983 */ /* 0x001ee80000300800 */
[----:B--2---:R0:W-:Y:S04]  /*30cf0*/  STS.U8 [R61+UR4+0x1080], R58 ;  /* 0x0010803a3d007988 */ /* 0x0041e80008000004 */
[----:B----4-:R1:W-:Y:S04]  /*30d00*/  STS.U8 [R61+UR4+0x10a0], R57 ;  /* 0x0010a0393d007988 */ /* 0x0103e80008000004 */
[----:B---3--:R2:W-:Y:S04]  /*30d10*/  STS.U8 [R61+UR4+0x10c0], R56 ;  /* 0x0010c0383d007988 */ /* 0x0085e80008000004 */
[----:B------:R3:W-:Y:S04]  /*30d20*/  STS.U8 [R61+UR4+0x10e0], R50 ;  /* 0x0010e0323d007988 */ /* 0x0007e80008000004 */
[----:B0-----:R-:W4:Y:S04]  /*30d30*/  LDL.LU R58, [R1+0x260] ;  /* 0x00026000013a7983 */ /* 0x001f280000300800 */
[----:B-1----:R-:W4:Y:S04]  /*30d40*/  LDL.LU R57, [R1+0x25c] ;  /* 0x00025c0001397983 */ /* 0x002f280000300800 */
[----:B--2---:R-:W2:Y:S04]  /*30d50*/  LDL.LU R56, [R1+0x258] ;  /* 0x0002580001387983 */ /* 0x004ea80000300800 */
[----:B---3--:R-:W3:Y:S04]  /*30d60*/  LDL.LU R50, [R1+0x244] ;  /* 0x0002440001327983 */ /* 0x008ee80000300800 */
[----:B------:R0:W-:Y:S04]  /*30d70*/  STS.U8 [R61+UR4+0x11a0], R51 ;  /* 0x0011a0333d007988 */ /* 0x0001e80008000004 */
[----:B0-----:R-:W3:Y:S04]  /*30d80*/  LDL.LU R51, [R1+0x240] ;  /* 0x0002400001337983 */ /* 0x001ee80000300800 */
[----:B------:R0:W-:Y:S04]  /*30d90*/  STS.U8 [R61+UR4+0x9e0], R32 ;  /* 0x0009e0203d007988 */ /* 0x0001e80008000004 */
        /* <DEDUP_REMOVED lines=49> */
[----:B0-----:R-:W3:Y:S04]  /*310b0*/  LDL.LU R55, [R1+0x6c] ;  /* 0x00006c0001377983 */ /* 0x001ee80000300800 */
[----:B-1----:R-:W3:Y:S04]  /*310c0*/  LDL.LU R60, [R1+0x68] ;  /* 0x00006800013c7983 */ /* 0x002ee80000300800 */
[----:B----4-:R0:W-:Y:S04]  /*310d0*/  STS.U8 [R61+UR4+0x1180], R58 ;  /* 0x0011803a3d007988 */ /* 0x0101e80008000004 */
[----:B------:R1:W-:Y:S04]  /*310e0*/  STS.U8 [R61+UR4+0x11e0], R57 ;  /* 0x0011e0393d007988 */ /* 0x0003e80008000004 */
[----:B--2---:R2:W-:Y:S04]  /*310f0*/  STS.U8 [R61+UR4+0x11c0], R56 ;  /* 0x0011c0383d007988 */ /* 0x0045e80008000004 */
[----:B---3--:R3:W-:Y:S04]  /*31100*/  STS.U8 [R61+UR4+0x1280], R50 ;  /* 0x001280323d007988 */ /* 0x0087e80008000004 */
[----:B0-----:R-:W4:Y:S04]  /*31110*/  LDL.LU R58, [R1+0x3088] ;  /* 0x00308800013a7983 */ /* 0x001f280000300800 */
[----:B-1----:R-:W4:Y:S04]  /*31120*/  LDL.LU R57, [R1+0x3084] ;  /* 0x0030840001397983 */ /* 0x002f280000300800 */
[----:B--2---:R-:W2:Y:S04]  /*31130*/  LDL.LU R56, [R1+0x3080] ;  /* 0x0030800001387983 */ /* 0x004ea80000300800 */
[----:B---3--:R-:W3:Y:S04]  /*31140*/  LDL.LU R50, [R1+0x307c] ;  /* 0x00307c0001327983 */ /* 0x008ee80000300800 */
[----:B------:R0:W-:Y:S04]  /*31150*/  STS.U8 [R61+UR4+0x12a0], R51 ;  /* 0x0012a0333d007988 */ /* 0x0001e80008000004 */
[----:B0-----:R-:W4:Y:S04]  /*31160*/  LDL.LU R51, [R1+0x3078] ;  /* 0x0030780001337983 */ /* 0x001f280000300800 */
[----:B---3--:R-:W-:Y:S04]  /*31170*/  STS.U8 [R61+UR4+0x1980], R50 ;  /* 0x001980323d007988 */ /* 0x008fe80008000004 */
[----:B----4-:R0:W-:Y:S04]  /*31180*/  STS.U8 [R61+UR4+0x19a0], R51 ;  /* 0x0019a0333d007988 */ /* 0x0101e80008000004 */
[----:B0-----:R-:W3:Y:S04]  /*31190*/  LDL.LU R51, [R1+0x3074] ;  /* 0x0030740001337983 */ /* 0x001ee80000300800 */
[----:B------:R-:W4:Y:S04]  /*311a0*/  LDL.LU R50, [R1+0x3070] ;  /* 0x0030700001327983 */ /* 0x000f280000300800 */
        /* <DEDUP_REMOVED lines=23> */
[----:B------:R-:W-:Y:S04]  /*31320*/  STS.U8 [R61+UR4+0x17c0], R52 ;  /* 0x0017c0343d007988 */ /* 0x000fe80008000004 */
[----:B------:R-:W-:Y:S04]  /*31330*/  STS.U8 [R61+UR4+0x1880], R53 ;  /* 0x001880353d007988 */ /* 0x000fe80008000004 */
[----:B------:R1:W-:Y:S04]  /*31340*/  STS.U8 [R61+UR4+0x18c0], R55 ;  /* 0x0018c0373d007988 */ /* 0x0003e80008000004 */
[----:B------:R1:W-:Y:S04]  /*31350*/  STS.U8 [R61+UR4+0x18e0], R60 ;  /* 0x0018e03c3d007988 */ /* 0x0003e80008000004 */
[----:B--2---:R2:W-:Y:S04]  /*31360*/  STS.U8 [R61+UR4+0x19e0], R56 ;  /* 0x0019e0383d007988 */ /* 0x0045e80008000004 */
        /* <DEDUP_REMOVED lines=22> */
[----:B------:R-:W-:Y:S01]  /*314d0*/  STS.U8 [R61+UR4+0x1f80], R34 ;  /* 0x001f80223d007988 */ /* 0x000fe20008000004 */
[----:B0-----:R-:W-:-:S02]  /*314e0*/  IMAD.SHL.U32 R0, R54, 0x40, RZ ;  /* 0x0000004036007824 */ /* 0x001fc400078e00ff */
[C---:B-1----:R-:W-:Y:S02]  /*314f0*/  IMAD.SHL.U32 R55, R54.reuse, 0x8, RZ ;  /* 0x0000000836377824 */ /* 0x042fe400078e00ff */
[----:B------:R-:W-:Y:S01]  /*31500*/  IMAD.SHL.U32 R60, R54, 0x2, RZ ;  /* 0x00000002363c7824 */ /* 0x000fe200078e00ff */
[----:B--2---:R-:W2:Y:S04]  /*31510*/  LDL.LU R56, [R1+0x306c] ;  /* 0x00306c0001387983 */ /* 0x004ea80000300800 */
[----:B------:R-:W2:Y:S01]  /*31520*/  LDL.LU R57, [R1+0x3068] ;  /* 0x0030680001397983 */ /* 0x000ea20000300800 */
[----:B------:R-:W-:-:S03]  /*31530*/  LOP3.LUT R0, R0, 0x1c0, RZ, 0xc0, !PT ;  /* 0x000001c000007812 */ /* 0x000fc600078ec0ff */
[----:B------:R-:W2:Y:S04]  /*31540*/  LDL.LU R58, [R1+0x3064] ;  /* 0x00306400013a7983 */ /* 0x000ea80000300800 */
[----:B------:R-:W2:Y:S01]  /*31550*/  LDL.LU R59, [R1+0x3060] ;  /* 0x00306000013b7983 */ /* 0x000ea20000300800 */
[----:B------:R-:W-:-:S04]  /*31560*/  LOP3.LUT R0, R0, 0x30, R55, 0xf8, !PT ;  /* 0x0000003000007812 */ /* 0x000fc800078ef837 */
[----:B------:R-:W-:Y:S01]  /*31570*/  LOP3.LUT R0, R0, 0x30, R60, 0x78, !PT ;  /* 0x0000003000007812 */ /* 0x000fe200078e783c */
[----:B---3--:R-:W-:Y:S04]  /*31580*/  STS.U8 [R61+UR4+0x1fe0], R51 ;  /* 0x001fe0333d007988 */ /* 0x008fe80008000004 */
[----:B----4-:R-:W-:Y:S01]  /*31590*/  STS.U8 [R61+UR4+0x1fc0], R50 ;  /* 0x001fc0323d007988 */ /* 0x010fe20008000004 */
[----:B------:R-:W-:Y:S06]  /*315a0*/  BAR.SYNC.DEFER_BLOCKING 0x0 ;  /* 0x0000000000007b1d */ /* 0x000fec0000010000 */
[----:B------:R-:W0:Y:S04]  /*315b0*/  LDSM.16.M88.4 R4, [R0+UR4] ;  /* 0x000000040004783b */ /* 0x000e280008000200 */
[----:B------:R-:W-:Y:S04]  /*315c0*/  LDSM.16.M88.4 R8, [R0+UR4+0x400] ;  /* 0x000400040008783b */ /* 0x000fe80008000200 */
[----:B------:R-:W-:Y:S04]  /*315d0*/  LDSM.16.M88.4 R12, [R0+UR4+0x800] ;  /* 0x00080004000c783b */ /* 0x000fe80008000200 */
[----:B------:R-:W-:Y:S04]  /*315e0*/  LDSM.16.M88.4 R16, [R0+UR4+0xc00] ;  /* 0x000c00040010783b */ /* 0x000fe80008000200 */
[----:B------:R-:W-:Y:S01]  /*315f0*/  LDSM.16.M88.4 R20, [R0+UR4+0x1000] ;  /* 0x001000040014783b */ /* 0x000fe20008000200 */
[----:B0-----:R-:W-:-:S03]  /*31600*/  IMAD.MOV.U32 R42, RZ, RZ, R4 ;  /* 0x000000ffff2a7224 */ /* 0x001fc600078e0004 */
[----:B------:R-:W-:Y:S01]  /*31610*/  STL.64 [R1+0x8a8], R6 ;  /* 0x0008a80601007387 */ /* 0x000fe20000100a00 */
[----:B------:R-:W-:-:S03]  /*31620*/  IMAD.MOV.U32 R43, RZ, RZ, R5 ;  /* 0x000000ffff2b7224 */ /* 0x000fc600078e0005 */
[----:B------:R-:W0:Y:S04]  /*31630*/  LDSM.16.M88.4 R4, [R0+UR4+0x200] ;  /* 0x000200040004783b */ /* 0x000e280008000200 */
[----:B0-----:R0:W-:Y:S04]  /*31640*/  STL.64 [R1+0x8b0], R4 ;  /* 0x0008b00401007387 */ /* 0x0011e80000100a00 */
[----:B------:R-:W-:Y:S01]  /*31650*/  STL.64 [R1+0x8b8], R6 ;  /* 0x0008b80601007387 */ /* 0x000fe20000100a00 */
[----:B------:R-:W-:Y:S02]  /*31660*/  IMAD.MOV.U32 R2, RZ, RZ, R4 ;  /* 0x000000ffff027224 */ /* 0x000fe400078e0004 */
[----:B------:R-:W-:Y:S01]  /*31670*/  IMAD.MOV.U32 R3, RZ, RZ, R5 ;  /* 0x000000ffff037224 */ /* 0x000fe200078e0005 */
[----:B------:R-:W-:Y:S04]  /*31680*/  STL.64 [R1+0x8c0], R8 ;  /* 0x0008c00801007387 */ /* 0x000fe80000100a00 */
[----:B------:R-:W-:Y:S01]  /*31690*/  STL.64 [R1+0x8c8], R10 ;  /* 0x0008c80a01007387 */ /* 0x000fe20000100a00 */
[----:B0-----:R-:W-:-:S02]  /*316a0*/  IMAD.MOV.U32 R4, RZ, RZ, R8 ;  /* 0x000000ffff047224 */ /* 0x001fc400078e0008 */
[----:B------:R-:W-:Y:S02]  /*316b0*/  IMAD.MOV.U32 R5, RZ, RZ, R9 ;  /* 0x000000ffff057224 */ /* 0x000fe400078e0009 */
[----:B------:R-:W0:Y:S04]  /*316c0*/  LDSM.16.M88.4 R8, [R0+UR4+0x600] ;  /* 0x000600040008783b */ /* 0x000e280008000200 */
[----:B0-----:R0:W-:Y:S04]  /*316d0*/  STL.64 [R1+0x8d0], R8 ;  /* 0x0008d00801007387 */ /* 0x0011e80000100a00 */
[----:B------:R-:W-:Y:S01]  /*316e0*/  STL.64 [R1+0x8d8], R10 ;  /* 0x0008d80a01007387 */ /* 0x000fe20000100a00 */
[----:B------:R-:W-:-:S02]  /*316f0*/  IMAD.MOV.U32 R6, RZ, RZ, R8 ;  /* 0x000000ffff067224 */ /* 0x000fc400078e0008 */
[----:B------:R-:W-:Y:S01]  /*31700*/  IMAD.MOV.U32 R7, RZ, RZ, R9 ;  /* 0x000000ffff077224 */ /* 0x000fe200078e0009 */
[----:B------:R-:W-:Y:S04]  /*31710*/  STL.64 [R1+0x8e0], R12 ;  /* 0x0008e00c01007387 */ /* 0x000fe80000100a00 */
[----:B------:R-:W-:Y:S01]  /*31720*/  STL.64 [R1+0x8e8], R14 ;  /* 0x0008e80e01007387 */ /* 0x000fe20000100a00 */
[----:B0-----:R-:W-:Y:S02]  /*31730*/  IMAD.MOV.U32 R8, RZ, RZ, R12 ;  /* 0x000000ffff087224 */ /* 0x001fe400078e000c */
        /* <DEDUP_REMOVED lines=12> */
[----:B------:R-:W-:Y:S04]  /*31800*/  STL.64 [R1+0x918], R18 ;  /* 0x0009181201007387 */ /* 0x000fe80000100a00 */
[----:B------:R-:W3:Y:S04]  /*31810*/  LDL.LU.64 R28, [R1+0x80] ;  /* 0x00008000011c7983 */ /* 0x000ee80000300a00 */
[----:B------:R-:W3:Y:S01]  /*31820*/  LDL.LU.64 R30, [R1+0x88] ;  /* 0x00008800011e7983 */ /* 0x000ee20000300a00 */
[----:B------:R-:W-:-:S02]  /*31830*/  IMAD.MOV.U32 R14, RZ, RZ, R16 ;  /* 0x000000ffff0e7224 */ /* 0x000fc400078e0010 */
[----:B------:R-:W-:Y:S01]  /*31840*/  IMAD.MOV.U32 R15, RZ, RZ, R17 ;  /* 0x000000ffff0f7224 */ /* 0x000fe200078e0011 */
[----:B------:R-:W-:Y:S04]  /*31850*/  STL.64 [R1+0x920], R20 ;  /* 0x0009201401007387 */ /* 0x000fe80000100a00 */
[----:B------:R-:W-:Y:S01]  /*31860*/  STL.64 [R1+0x928], R22 ;  /* 0x0009281601007387 */ /* 0x000fe20000100a00 */
[----:B------:R-:W-:-:S03]  /*31870*/  IMAD R32, R24, 0x100, R25 ;  /* 0x0000010018207824 */ /* 0x000fc600078e0219 */
[----:B------:R-:W-:Y:S01]  /*31880*/  LDSM.16.M88.4 R24, [R0+UR4+0x1400] ;  /* 0x001400040018783b */ /* 0x000fe20008000200 */
[----:B0-----:R-:W-:Y:S02]  /*31890*/  IMAD.MOV.U32 R16, RZ, RZ, R20 ;  /* 0x000000ffff107224 */ /* 0x001fe400078e0014 */
[----:B------:R-:W-:Y:S02]  /*318a0*/  IMAD.MOV.U32 R17, RZ, RZ, R21 ;  /* 0x000000ffff117224 */ /* 0x000fe400078e0015 */
[----:B------:R-:W0:Y:S01]  /*318b0*/  LDSM.16.M88.4 R20, [R0+UR4+0x1200] ;  /* 0x001200040014783b */ /* 0x000e220008000200 */
[----:B------:R-:W-:Y:S02]  /*318c0*/  IMAD R33, R48, 0x100, R49 ;  /* 0x0000010030217824 */ /* 0x000fe400078e0231 */
[----:B------:R-:W-:Y:S02]  /*318d0*/  IMAD R34, R46, 0x100, R47 ;  /* 0x000001002e227824 */ /* 0x000fe400078e022f */
[----:B------:R-:W-:Y:S01]  /*318e0*/  IMAD R35, R44, 0x100, R45 ;  /* 0x000001002c237824 */ /* 0x000fe200078e022d */
[----:B------:R-:W-:-:S02]  /*318f0*/  F2FP.F16.E4M3.UNPACK_B R32, R32 ;  /* 0x00000020ff20723e */ /* 0x000fc400020006ff */
[----:B------:R-:W-:Y:S02]  /*31900*/  F2FP.F16.E4M3.UNPACK_B R38, R42 ;  /* 0x0000002aff26723e */ /* 0x000fe400020006ff */
[----:B------:R-:W-:Y:S02]  /*31910*/  F2FP.F16.E4M3.UNPACK_B R33, R33 ;  /* 0x00000021ff21723e */ /* 0x000fe400020006ff */
[----:B------:R-:W-:Y:S02]  /*31920*/  F2FP.F16.E4M3.UNPACK_B R34, R34 ;  /* 0x00000022ff22723e */ /* 0x000fe400020006ff */
[----:B------:R-:W-:Y:S02]  /*31930*/  F2FP.F16.E4M3.UNPACK_B R35, R35 ;  /* 0x00000023ff23723e */ /* 0x000fe400020006ff */
[----:B------:R-:W-:Y:S02]  /*31940*/  F2FP.F16.E4M3.UNPACK_B R39, R43 ;  /* 0x0000002bff27723e */ /* 0x000fe400020006ff */
[----:B------:R-:W-:-:S02]  /*31950*/  F2FP.F16.E4M3.UNPACK_B R2, R2 ;  /* 0x00000002ff02723e */ /* 0x000fc400020006ff */
[----:B------:R-:W-:Y:S01]  /*31960*/  F2FP.F16.E4M3.UNPACK_B R3, R3 ;  /* 0x00000003ff03723e */ /* 0x000fe200020006ff */
[----:B------:R-:W-:Y:S04]  /*31970*/  STL [R1+0x2df0], R42 ;  /* 0x002df02a01007387 */ /* 0x000fe80000100800 */
[----:B------:R-:W-:Y:S01]  /*31980*/  LDSM.16.M88.4 R44, [R0+UR4+0x1800] ;  /* 0x00180004002c783b */ /* 0x000fe20008000200 */
[----:B--2---:R-:W-:Y:S03]  /*31990*/  HMMA.16816.F32 R56, R32, R38, R56 ;  /* 0x000000262038723c */ /* 0x004fe60000001838 */
[----:B------:R-:W-:Y:S04]  /*319a0*/  STL [R1+0x2df4], R43 ;  /* 0x002df42b01007387 */ /* 0x000fe80000100800 */
[----:B------:R-:W1:Y:S04]  /*319b0*/  LDSM.16.M88.4 R40, [R0+UR4+0x1600] ;  /* 0x001600040028783b */ /* 0x000e680008000200 */
[----:B0-----:R0:W-:Y:S04]  /*319c0*/  STL.64 [R1+0x930], R20 ;  /* 0x0009301401007387 */ /* 0x0011e80000100a00 */
[----:B------:R-:W-:Y:S08]  /*319d0*/  STL.64 [R1+0x938], R22 ;  /* 0x0009381601007387 */ /* 0x000ff00000100a00 */
[----:B------:R-:W-:Y:S04]  /*319e0*/  STL [R1+0x2dfc], R58 ;  /* 0x002dfc3a01007387 */ /* 0x000fe80000100800 */
[----:B------:R-:W-:Y:S01]  /*319f0*/  STL [R1+0x2df8], R59 ;  /* 0x002df83b01007387 */ /* 0x000fe20000100800 */
[----:B------:R-:W-:-:S02]  /*31a00*/  IMAD.MOV.U32 R18, RZ, RZ, R20 ;  /* 0x000000ffff127224 */ /* 0x000fc400078e0014 */
[----:B------:R-:W-:Y:S01]  /*31a10*/  IMAD.MOV.U32 R19, RZ, RZ, R21 ;  /* 0x000000ffff137224 */ /* 0x000fe200078e0015 */
[----:B------:R2:W-:Y:S04]  /*31a20*/  STL.64 [R1+0x940], R24 ;  /* 0x0009401801007387 */ /* 0x0005e80000100a00 */
[----:B------:R4:W-:Y:S01]  /*31a30*/  STL.64 [R1+0x948], R26 ;  /* 0x0009481a01007387 */ /* 0x0009e20000100a00 */
[----:B0-----:R-:W-:Y:S02]  /*31a40*/  IMAD.MOV.U32 R20, RZ, RZ, R24 ;  /* 0x000000ffff147224 */ /* 0x001fe400078e0018 */
[----:B------:R-:W-:Y:S02]  /*31a50*/  IMAD.MOV.U32 R21, RZ, RZ, R25 ;  /* 0x000000ffff157224 */ /* 0x000fe400078e0019 */
[----:B--2---:R-:W2:Y:S04]  /*31a60*/  LDL.LU.64 R24, [R1+0xf0] ;  /* 0x0000f00001187983 */ /* 0x004ea80000300a00 */
[----:B----4-:R-:W2:Y:S01]  /*31a70*/  LDL.LU.64 R26, [R1+0xf8] ;  /* 0x0000f800011a7983 */ /* 0x010ea20000300a00 */
[----:B---3--:R-:W-:-:S15]  /*31a80*/  HMMA.16816.F32 R28, R32, R2, R28 ;  /* 0x00000002201c723c */ /* 0x008fde000000181c */
[----:B------:R-:W-:-:S09]  /*31a90*/  NOP ;  /* 0x0000000000007918 */ /* 0x000fd20000000000 */
[----:B------:R-:W-:Y:S02]  /*31aa0*/  IMAD.MOV.U32 R48, RZ, RZ, R28 ;  /* 0x000000ffff307224 */ /* 0x000fe400078e001c */
[----:B------:R-:W-:Y:S02]  /*31ab0*/  IMAD.MOV.U32 R49, RZ, RZ, R29 ;  /* 0x000000ffff317224 */ /* 0x000fe400078e001d */
[----:B------:R-:W-:Y:S02]  /*31ac0*/  IMAD.MOV.U32 R50, RZ, RZ, R30 ;  /* 0x000000ffff327224 */ /* 0x000fe400078e001e */
[----:B------:R-:W-:Y:S01]  /*31ad0*/  IMAD.MOV.U32 R51, RZ, RZ, R31 ;  /* 0x000000ffff337224 */ /* 0x000fe200078e001f */
[----:B------:R-:W3:Y:S04]  /*31ae0*/  LDL.LU.64 R28, [R1+0x140] ;  /* 0x00014000011c7983 */ /* 0x000ee80000300a00 */
[----:B------:R-:W3:Y:S01]  /*31af0*/  LDL.LU.64 R30, [R1+0x148] ;  /* 0x00014800011e7983 */ /* 0x000ee20000300a00 */
[----:B------:R-:W-:-:S02]  /*31b00*/  F2FP.F16.E4M3.UNPACK_B R4, R4 ;  /* 0x00000004ff04723e */ /* 0x000fc400020006ff */
[----:B------:R-:W-:Y:S02]  /*31b10*/  F2FP.F16.E4M3.UNPACK_B R5, R5 ;  /* 0x00000005ff05723e */ /* 0x000fe400020006ff */
[----:B------:R-:W-:Y:S02]  /*31b20*/  F2FP.F16.E4M3.UNPACK_B R6, R6 ;  /* 0x00000006ff06723e */ /* 0x000fe400020006ff */
[----:B------:R-:W-:Y:S01]  /*31b30*/  F2FP.F16.E4M3.UNPACK_B R7, R7 ;  /* 0x00000007ff07723e */ /* 0x000fe200020006ff */
[----:B------:R-:W-:Y:S04]  /*31b40*/  STL.64 [R1+0x2e18], R50 ;  /* 0x002e183201007387 */ /* 0x000fe80000100a00 */
[----:B------:R-:W-:Y:S04]  /*31b50*/  STL.64 [R1+0x2e10], R48 ;  /* 0x002e103001007387 */ /* 0x000fe80000100a00 */
[----:B-1----:R-:W-:Y:S04]  /*31b60*/  STL.64 [R1+0x950], R40 ;  /* 0x0009502801007387 */ /* 0x002fe80000100a00 */
[----:B------:R-:W-:Y:S04]  /*31b70*/  STL.64 [R1+0x958], R42 ;  /* 0x0009582a01007387 */ /* 0x000fe80000100a00 */
[----:B------:R-:W0:Y:S01]  /*31b80*/  LDSM.16.M88.4 R48, [R0+UR4+0x1a00] ;  /* 0x001a00040030783b */ /* 0x000e220008000200 */
[----:B--2---:R-:W-:-:S15]  /*31b90*/  HMMA.16816.F32 R24, R32, R4, R24 ;  /* 0x000000042018723c */ /* 0x004fde0000001818 */
[----:B------:R-:W-:-:S09]  /*31ba0*/  NOP ;  /* 0x0000000000007918 */ /* 0x000fd20000000000 */
[----:B------:R-:W-:Y:S02]  /*31bb0*/  IMAD.MOV.U32 R58, RZ, RZ, R24 ;  /* 0x000000ffff3a7224 */ /* 0x000fe400078e0018 */
[----:B------:R-:W-:Y:S02]  /*31bc0*/  IMAD.MOV.U32 R59, RZ, RZ, R25 ;  /* 0x000000ffff3b7224 */ /* 0x000fe400078e0019 */
[----:B------:R-:W-:Y:S02]  /*31bd0*/  IMAD.MOV.U32 R24, RZ, RZ, R44 ;  /* 0x000000ffff187224 */ /* 0x000fe400078e002c */
[----:B------:R-:W-:Y:S01]  /*31be0*/  IMAD.MOV.U32 R25, RZ, RZ, R45 ;  /* 0x000000ffff197224 */ /* 0x000fe200078e002d */
[----:B------:R-:W-:Y:S04]  /*31bf0*/  STL.64 [R1+0x2e28], R58 ;  /* 0x002e283a01007387 */ /* 0x000fe80000100a00 */
[----:B------:R-:W-:Y:S04]  /*31c00*/  STL.64 [R1+0x2e20], R56 ;  /* 0x002e203801007387 */ /* 0x000fe80000100a00 */
[----:B------:R1:W-:Y:S04]  /*31c10*/  STL.64 [R1+0x960], R44 ;  /* 0x0009602c01007387 */ /* 0x0003e80000100a00 */
[----:B------:R2:W-:Y:S01]  /*31c20*/  STL.64 [R1+0x968], R46 ;  /* 0x0009682e01007387 */ /* 0x0005e20000100a00 */
[----:B---3--:R-:W-:-:S15]  /*31c30*/  HMMA.16816.F32 R28, R32, R6, R28 ;  /* 0x00000006201c723c */ /* 0x008fde000000181c */
[----:B------:R-:W-:-:S09]  /*31c40*/  NOP ;  /* 0x0000000000007918 */ /* 0x000fd20000000000 */
[----:B-1----:R-:W-:Y:S02]  /*31c50*/  IMAD.MOV.U32 R44, RZ, RZ, R28 ;  /* 0x000000ffff2c7224 */ /* 0x002fe400078e001c */
[----:B------:R-:W-:Y:S02]  /*31c60*/  IMAD.MOV.U32 R45, RZ, RZ, R29 ;  /* 0x000000ffff2d7224 */ /* 0x000fe400078e001d */
[----:B--2---:R-:W-:Y:S02]  /*31c70*/  IMAD.MOV.U32 R46, RZ, RZ, R30 ;  /* 0x000000ffff2e7224 */ /* 0x004fe400078e001e */
[----:B------:R-:W-:Y:S01]  /*31c80*/  IMAD.MOV.U32 R47, RZ, RZ, R31 ;  /* 0x000000ffff2f7224 */ /* 0x000fe200078e001f */
[----:B------:R-:W2:Y:S04]  /*31c90*/  LDL.LU.64 R28, [R1+0x190] ;  /* 0x00019000011c7983 */ /* 0x000ea80000300a00 */
[----:B------:R-:W2:Y:S04]  /*31ca0*/  LDL.LU.64 R30, [R1+0x198] ;  /* 0x00019800011e7983 */ /* 0x000ea80000300a00 */
[----:B------:R-:W-:Y:S04]  /*31cb0*/  STL.64 [R1+0x3058], R6 ;  /* 0x0030580601007387 */ /* 0x000fe80000100a00 */
[----:B------:R-:W-:Y:S04]  /*31cc0*/  STL.64 [R1+0x3050], R4 ;  /* 0x0030500401007387 */ /* 0x000fe80000100a00 */
[----:B------:R-:W1:Y:S01]  /*31cd0*/  LDSM.16.M88.4 R4, [R0+UR4+0x1c00] ;  /* 0x001c00040004783b */ /* 0x000e620008000200 */
[----:B------:R-:W-:-:S02]  /*31ce0*/  F2FP.F16.E4M3.UNPACK_B R8, R8 ;  /* 0x00000008ff08723e */ /* 0x000fc400020006ff */
[----:B------:R-:W-:Y:S01]  /*31cf0*/  F2FP.F16.E4M3.UNPACK_B R9, R9 ;  /* 0x00000009ff09723e */ /* 0x000fe200020006ff */
[----:B------:R-:W-:Y:S04]  /*31d00*/  STL.64 [R1+0x2e38], R46 ;  /* 0x002e382e01007387 */ /* 0x000fe80000100a00 */
[----:B------:R-:W-:Y:S04]  /*31d10*/  STL.64 [R1+0x2e30], R44 ;  /* 0x002e302c01007387 */ /* 0x000fe80000100a00 */
[----:B0-----:R0:W-:Y:S04]  /*31d20*/  STL.64 [R1+0x970], R48 ;  /* 0x0009703001007387 */ /* 0x0011e80000100a00 */
[----:B------:R3:W-:Y:S01]  /*31d30*/  STL.64 [R1+0x978], R50 ;  /* 0x0009783201007387 */ /* 0x0007e20000100a00 */
[----:B------:R-:W-:-:S02]  /*31d40*/  IMAD.MOV.U32 R43, RZ, RZ, R26 ;  /* 0x000000ffff2b7224 */ /* 0x000fc400078e001a */
[----:B------:R-:W-:Y:S02]  /*31d50*/  IMAD.MOV.U32 R42, RZ, RZ, R27 ;  /* 0x000000ffff2a7224 */ /* 0x000fe400078e001b */
[----:B------:R-:W-:Y:S02]  /*31d60*/  IMAD.MOV.U32 R26, RZ, RZ, R48 ;  /* 0x000000ffff1a7224 */ /* 0x000fe400078e0030 */
[----:B------:R-:W-:Y:S01]  /*31d70*/  IMAD.MOV.U32 R27, RZ, RZ, R49 ;  /* 0x000000ffff1b7224 */ /* 0x000fe200078e0031 */
[----:B-1----:R-:W-:Y:S01]  /*31d80*/  STL.64 [R1+0x980], R4 ;  /* 0x0009800401007387 */ /* 0x002fe20000100a00 */
[----:B------:R-:W-:-:S03]  /*31d90*/  IMAD.MOV.U32 R36, RZ, RZ, R4 ;  /* 0x000000ffff247224 */ /* 0x000fc600078e0004 */
[----:B------:R2:W-:Y:S01]  /*31da0*/  STL.64 [R1+0x988], R6 ;  /* 0x0009880601007387 */ /* 0x0005e20000100a00 */
[----:B------:R-:W-:-:S03]  /*31db0*/  IMAD.MOV.U32 R37, RZ, RZ, R5 ;  /* 0x000000ffff257224 */ /* 0x000fc600078e0005 */
[----:B0-----:R-:W4:Y:S04]  /*31dc0*/  LDL.LU.64 R48, [R1+0xa0] ;  /* 0x0000a00001307983 */ /* 0x001f280000300a00 */
[----:B---3--:R-:W4:Y:S01]  /*31dd0*/  LDL.LU.64 R50, [R1+0xa8] ;  /* 0x0000a80001327983 */ /* 0x008f220000300a00 */
[----:B------:R-:W-:Y:S02]  /*31de0*/  IMAD.MOV.U32 R23, RZ, RZ, R41 ;  /* 0x000000ffff177224 */ /* 0x000fe400078e0029 */
[----:B------:R-:W-:Y:S01]  /*31df0*/  IMAD.MOV.U32 R22, RZ, RZ, R40 ;  /* 0x000000ffff167224 */ /* 0x000fe200078e0028 */
[----:B--2---:R-:W-:-:S15]  /*31e00*/  HMMA.16816.F32 R4, R32, R8, R28 ;  /* 0x000000082004723c */ /* 0x004fde000000181c */
[----:B------:R-:W-:-:S08]  /*31e10*/  NOP ;  /* 0x0000000000007918 */ /* 0x000fd00000000000 */
[----:B------:R-:W-:Y:S04]  /*31e20*/  STL.64 [R1+0x60], R4 ;  /* 0x0000600401007387 */ /* 0x000fe80000100a00 */
[----:B------:R-:W-:Y:S04]  /*31e30*/  STL.64 [R1+0x68], R6 ;  /* 0x0000680601007387 */ /* 0x000fe80000100a00 */
[----:B------:R-:W0:Y:S04]  /*31e40*/  LDSM.16.M88.4 R4, [R0+UR4+0x1e00] ;  /* 0x001e00040004783b */ /* 0x000e280008000200 */
[----:B------:R-:W2:Y:S04]  /*31e50*/  LDL.LU.64 R44, [R1+0xc0] ;  /* 0x0000c000012c7983 */ /* 0x000ea80000300a00 */
[----:B------:R-:W2:Y:S04]  /*31e60*/  LDL.LU.64 R46, [R1+0xc8] ;  /* 0x0000c800012e7983 */ /* 0x000ea80000300a00 */
[----:B------:R-:W3:Y:S04]  /*31e70*/  LDL.LU R30, [R1+0x4bc] ;  /* 0x0004bc00011e7983 */ /* 0x000ee80000300800 */
[----:B------:R-:W3:Y:S04]  /*31e80*/  LDL.LU R29, [R1+0x4b8] ;  /* 0x0004b800011d7983 */ /* 0x000ee80000300800 */
[----:B------:R-:W3:Y:S04]  /*31e90*/  LDL.LU R41, [R1+0x4c4] ;  /* 0x0004c40001297983 */ /* 0x000ee80000300800 */
[----:B------:R-:W3:Y:S04]  /*31ea0*/  LDL.LU R52, [R1+0x4c0] ;  /* 0x0004c00001347983 */ /* 0x000ee80000300800 */
[----:B------:R-:W3:Y:S04]  /*31eb0*/  LDL.LU R53, [R1+0x4cc] ;  /* 0x0004cc0001357983 */ /* 0x000ee80000300800 */
[----:B------:R-:W3:Y:S04]  /*31ec0*/  LDL.LU R54, [R1+0x4c8] ;  /* 0x0004c80001367983 */ /* 0x000ee80000300800 */
[----:B0-----:R0:W-:Y:S01]  /*31ed0*/  STL.64 [R1+0x990], R4 ;  /* 0x0009900401007387 */ /* 0x0011e20000100a00 */
[----:B------:R-:W-:-:S03]  /*31ee0*/  IMAD.MOV.U32 R40, RZ, RZ, R4 ;  /* 0x000000ffff287224 */ /* 0x000fc600078e0004 */
[----:B------:R1:W-:Y:S01]  /*31ef0*/  STL.64 [R1+0x998], R6 ;  /* 0x0009980601007387 */ /* 0x0003e20000100a00 */
[----:B------:R-:W-:-:S03]  /*31f00*/  IMAD.MOV.U32 R0, RZ, RZ, R5 ;  /* 0x000000ffff007224 */ /* 0x000fc600078e0005 */
[----:B0-----:R-:W3:Y:S04]  /*31f10*/  LDL.LU.64 R4, [R1+0xe0] ;  /* 0x0000e00001047983 */ /* 0x001ee80000300a00 */
[----:B-1----:R-:W3:Y:S01]  /*31f20*/  LDL.LU.64 R6, [R1+0xe8] ;  /* 0x0000e80001067983 */ /* 0x002ee20000300a00 */
[----:B------:R-:W-:Y:S02]  /*31f30*/  F2FP.F16.E4M3.UNPACK_B R10, R10 ;  /* 0x0000000aff0a723e */ /* 0x000fe400020006ff */
[----:B------:R-:W-:-:S07]  /*31f40*/  F2FP.F16.E4M3.UNPACK_B R11, R11 ;  /* 0x0000000bff0b723e */ /* 0x000fce00020006ff */
[----:B----4-:R-:W-:Y:S01]  /*31f50*/  HMMA.16816.F32 R48, R32, R10, R48 ;  /* 0x0000000a2030723c */ /* 0x010fe20000001830 */
[----:B------:R-:W-:Y:S02]  /*31f60*/  F2FP.F16.E4M3.UNPACK_B R12, R12 ;  /* 0x0000000cff0c723e */ /* 0x000fe400020006ff */
[----:B------:R-:W-:-:S03]  /*31f70*/  F2FP.F16.E4M3.UNPACK_B R13, R13 ;  /* 0x0000000dff0d723e */ /* 0x000fc600020006ff */
[----:B------:R-:W-:Y:S04]  /*31f80*/  STL.64 [R1+0x3038], R10 ;  /* 0x0030380a01007387 */ /* 0x000fe80000100a00 */
[----:B------:R-:W-:-:S13]  /*31f90*/  STL.64 [R1+0x3030], R8 ;  /* 0x0030300801007387 */ /* 0x000fda0000100a00 */
[----:B------:R0:W-:Y:S04]  /*31fa0*/  STL.64 [R1+0x80], R48 ;  /* 0x0000803001007387 */ /* 0x0001e80000100a00 */
[----:B------:R1:W-:Y:S04]  /*31fb0*/  STL.64 [R1+0x88], R50 ;  /* 0x0000883201007387 */ /* 0x0003e80000100a00 */
[----:B0-----:R-:W4:Y:S04]  /*31fc0*/  LDL.LU.64 R48, [R1+0x110] ;  /* 0x0001100001307983 */ /* 0x001f280000300a00 */
[----:B-1----:R-:W4:Y:S01]  /*31fd0*/  LDL.LU.64 R50, [R1+0x118] ;  /* 0x0001180001327983 */ /* 0x002f220000300a00 */
[----:B------:R-:W-:-:S02]  /*31fe0*/  F2FP.F16.E4M3.UNPACK_B R14, R14 ;  /* 0x0000000eff0e723e */ /* 0x000fc400020006ff */
[----:B------:R-:W-:Y:S01]  /*31ff0*/  F2FP.F16.E4M3.UNPACK_B R15, R15 ;  /* 0x0000000fff0f723e */ /* 0x000fe200020006ff */
[----:B--2---:R-:W-:Y:S01]  /*32000*/  HMMA.16816.F32 R8, R32, R12, R44 ;  /* 0x0000000c2008723c */ /* 0x004fe2000000182c */
[----:B------:R-:W2:Y:S04]  /*32010*/  LDL.LU.64 R44, [R1+0x130] ;  /* 0x00013000012c7983 */ /* 0x000ea80000300a00 */
[----:B------:R-:W2:-:S15]  /*32020*/  LDL.LU.64 R46, [R1+0x138] ;  /* 0x00013800012e7983 */ /* 0x000e9e0000300a00 */
[----:B------:R-:W-:-:S03]  /*32030*/  NOP ;  /* 0x0000000000007918 */ /* 0x000fc60000000000 */
[----:B------:R0:W-:Y:S04]  /*32040*/  STL.64 [R1+0xc0], R8 ;  /* 0x0000c00801007387 */ /* 0x0001e80000100a00 */
[----:B------:R1:W-:Y:S04]  /*32050*/  STL.64 [R1+0xc8], R10 ;  /* 0x0000c80a01007387 */ /* 0x0003e80000100a00 */
[----:B0-----:R-:W2:Y:S04]  /*32060*/  LDL.LU.64 R8, [R1+0x160] ;  /* 0x0001600001087983 */ /* 0x001ea80000300a00 */
[----:B-1----:R-:W2:Y:S04]  /*32070*/  LDL.LU.64 R10, [R1+0x168] ;  /* 0x00016800010a7983 */ /* 0x002ea80000300a00 */
[----:B------:R-:W2:Y:S04]  /*32080*/  LDL.LU R55, [R1+0x4d4] ;  /* 0x0004d40001377983 */ /* 0x000ea80000300800 */
[----:B------:R-:W2:Y:S01]  /*32090*/  LDL.LU R60, [R1+0x4d0] ;  /* 0x0004d000013c7983 */ /* 0x000ea20000300800 */
[----:B---3--:R-:W-:Y:S06]  /*320a0*/  HMMA.16816.F32 R4, R32, R14, R4 ;  /* 0x0000000e2004723c */ /* 0x008fec0000001804 */
[----:B------:R-:W-:Y:S04]  /*320b0*/  STL.64 [R1+0x3018], R14 ;  /* 0x0030180e01007387 */ /* 0x000fe80000100a00 */
[----:B------:R-:W-:-:S13]  /*320c0*/  STL.64 [R1+0x3010], R12 ;  /* 0x0030100c01007387 */ /* 0x000fda0000100a00 */
[----:B------:R0:W-:Y:S04]  /*320d0*/  STL.64 [R1+0xe0], R4 ;  /* 0x0000e00401007387 */ /* 0x0001e80000100a00 */
[----:B------:R1:W-:Y:S04]  /*320e0*/  STL.64 [R1+0xe8], R6 ;  /* 0x0000e80601007387 */ /* 0x0003e80000100a00 */
[----:B0-----:R-:W3:Y:S04]  /*320f0*/  LDL.LU.64 R4, [R1+0x180] ;  /* 0x0001800001047983 */ /* 0x001ee80000300a00 */
[----:B-1----:R-:W3:Y:S01]  /*32100*/  LDL.LU.64 R6, [R1+0x188] ;  /* 0x0001880001067983 */ /* 0x002ee20000300a00 */
[----:B------:R-:W-:-:S02]  /*32110*/  F2FP.F16.E4M3.UNPACK_B R16, R16 ;  /* 0x00000010ff10723e */ /* 0x000fc400020006ff */
[----:B------:R-:W-:-:S07]  /*32120*/  F2FP.F16.E4M3.UNPACK_B R17, R17 ;  /* 0x00000011ff11723e */ /* 0x000fce00020006ff */
[----:B----4-:R-:W-:Y:S01]  /*32130*/  HMMA.16816.F32 R12, R32, R16, R48 ;  /* 0x00000010200c723c */ /* 0x010fe20000001830 */
[----:B------:R-:W-:Y:S02]  /*32140*/  F2FP.F16.E4M3.UNPACK_B R18, R18 ;  /* 0x00000012ff12723e */ /* 0x000fe400020006ff */
[----:B------:R-:W-:Y:S02]  /*32150*/  F2FP.F16.E4M3.UNPACK_B R19, R19 ;  /* 0x00000013ff13723e */ /* 0x000fe400020006ff */
[----:B------:R-:W-:Y:S02]  /*32160*/  F2FP.F16.E4M3.UNPACK_B R20, R20 ;  /* 0x00000014ff14723e */ /* 0x000fe400020006ff */
[----:B------:R-:W-:-:S15]  /*32170*/  F2FP.F16.E4M3.UNPACK_B R21, R21 ;  /* 0x00000015ff15723e */ /* 0x000fde00020006ff */
[----:B------:R-:W-:-:S01]  /*32180*/  NOP ;  /* 0x0000000000007918 */ /* 0x000fc20000000000 */
[----:B------:R-:W-:Y:S04]  /*32190*/  STL.64 [R1+0x100], R12 ;  /* 0x0001000c01007387 */ /* 0x000fe80000100a00 */
[----:B------:R2:W-:Y:S04]  /*321a0*/  STL.64 [R1+0x108], R14 ;  /* 0x0001080e01007387 */ /* 0x0005e80000100a00 */
[----:B------:R-:W-:Y:S04]  /*321b0*/  STL.64 [R1+0x3028], R18 ;  /* 0x0030281201007387 */ /* 0x000fe80000100a00 */
[----:B------:R0:W-:Y:S01]  /*321c0*/  STL.64 [R1+0x3020], R16 ;  /* 0x0030201001007387 */ /* 0x0001e20000100a00 */
[----:B------:R-:W-:-:S02]  /*321d0*/  F2FP.F16.E4M3.UNPACK_B R22, R22 ;  /* 0x00000016ff16723e */ /* 0x000fc400020006ff */
[----:B------:R-:W-:Y:S01]  /*321e0*/  F2FP.F16.E4M3.UNPACK_B R23, R23 ;  /* 0x00000017ff17723e */ /* 0x000fe200020006ff */
[C---:B--2---:R-:W-:Y:S06]  /*321f0*/  HMMA.16816.F32 R12, R32.reuse, R18, R44 ;  /* 0x00000012200c723c */ /* 0x044fec000000182c */
[----:B------:R-:W-:-:S15]  /*32200*/  HMMA.16816.F32 R8, R32, R20, R8 ;  /* 0x000000142008723c */ /* 0x000fde0000001808 */
[----:B------:R-:W-:-:S02]  /*32210*/  NOP ;  /* 0x0000000000007918 */ /* 0x000fc40000000000 */
[----:B------:R1:W-:Y:S04]  /*32220*/  STL.64 [R1+0x120], R12 ;  /* 0x0001200c01007387 */ /* 0x0003e80000100a00 */
[----:B------:R2:W-:Y:S04]  /*32230*/  STL.64 [R1+0x128], R14 ;  /* 0x0001280e01007387 */ /* 0x0005e80000100a00 */
[----:B------:R4:W-:Y:S04]  /*32240*/  STL.64 [R1+0x140], R8 ;  /* 0x0001400801007387 */ /* 0x0009e80000100a00 */
[----:B------:R4:W-:Y:S04]  /*32250*/  STL.64 [R1+0x148], R10 ;  /* 0x0001480a01007387 */ /* 0x0009e80000100a00 */
[----:B0-----:R-:W4:Y:S04]  /*32260*/  LDL.LU.64 R16, [R1+0x1b0] ;  /* 0x0001b00001107983 */ /* 0x001f280000300a00 */
[----:B------:R-:W4:Y:S04]  /*32270*/  LDL.LU.64 R18, [R1+0x1b8] ;  /* 0x0001b80001127983 */ /* 0x000f280000300a00 */
[----:B-1----:R-:W4:Y:S04]  /*32280*/  LDL.LU.64 R12, [R1+0xf10] ;  /* 0x000f1000010c7983 */ /* 0x002f280000300a00 */
[----:B--2---:R-:W2:Y:S01]  /*32290*/  LDL.LU.64 R14, [R1+0xf18] ;  /* 0x000f1800010e7983 */ /* 0x004ea20000300a00 */
[----:B---3--:R-:W-:-:S15]  /*322a0*/  HMMA.16816.F32 R4, R32, R22, R4 ;  /* 0x000000162004723c */ /* 0x008fde0000001804 */
[----:B------:R-:W-:-:S08]  /*322b0*/  NOP ;  /* 0x0000000000007918 */ /* 0x000fd00000000000 */
[----:B------:R0:W-:Y:S04]  /*322c0*/  STL.64 [R1+0x160], R4 ;  /* 0x0001600401007387 */ /* 0x0001e80000100a00 */
[----:B------:R1:W-:Y:S04]  /*322d0*/  STL.64 [R1+0x168], R6 ;  /* 0x0001680601007387 */ /* 0x0003e80000100a00 */
[----:B----4-:R-:W3:Y:S04]  /*322e0*/  LDL.LU.64 R8, [R1+0xf00] ;  /* 0x000f000001087983 */ /* 0x010ee80000300a00 */
[----:B------:R-:W3:Y:S04]  /*322f0*/  LDL.LU.64 R10, [R1+0xf08] ;  /* 0x000f0800010a7983 */ /* 0x000ee80000300a00 */
[----:B0-----:R-:W4:Y:S04]  /*32300*/  LDL.LU.64 R4, [R1+0xe30] ;  /* 0x000e300001047983 */ /* 0x001f280000300a00 */
[----:B-1----:R-:W4:Y:S01]  /*32310*/  LDL.LU.64 R6, [R1+0xe38] ;  /* 0x000e380001067983 */ /* 0x002f220000300a00 */
[----:B------:R-:W-:-:S02]  /*32320*/  F2FP.F16.E4M3.UNPACK_B R24, R24 ;  /* 0x00000018ff18723e */ /* 0x000fc400020006ff */
[----:B------:R-:W-:Y:S02]  /*32330*/  F2FP.F16.E4M3.UNPACK_B R25, R25 ;  /* 0x00000019ff19723e */ /* 0x000fe400020006ff */
[----:B------:R-:W-:Y:S02]  /*32340*/  F2FP.F16.E4M3.UNPACK_B R26, R26 ;  /* 0x0000001aff1a723e */ /* 0x000fe400020006ff */
[----:B------:R-:W-:Y:S01]  /*32350*/  F2FP.F16.E4M3.UNPACK_B R27, R27 ;  /* 0x0000001bff1b723e */ /* 0x000fe200020006ff */
[----:B------:R-:W-:Y:S04]  /*32360*/  STL.64 [R1+0x3048], R22 ;  /* 0x0030481601007387 */ /* 0x000fe80000100a00 */
[----:B------:R-:W-:Y:S01]  /*32370*/  STL.64 [R1+0x3040], R20 ;  /* 0x0030401401007387 */ /* 0x000fe20000100a00 */
[----:B------:R-:W-:-:S02]  /*32380*/  F2FP.F16.E4M3.UNPACK_B R36, R36 ;  /* 0x00000024ff24723e */ /* 0x000fc400020006ff */
[----:B------:R-:W-:Y:S01]  /*32390*/  F2FP.F16.E4M3.UNPACK_B R37, R37 ;  /* 0x00000025ff25723e */ /* 0x000fe200020006ff */
[----:B------:R-:W-:Y:S02]  /*323a0*/  IMAD R28, R29, 0x100, R30 ;  /* 0x000001001d1c7824 */ /* 0x000fe400078e021e */
[----:B------:R-:W-:Y:S01]  /*323b0*/  IMAD R29, R52, 0x100, R41 ;  /* 0x00000100341d7824 */ /* 0x000fe200078e0229 */
[----:B------:R-:W-:Y:S02]  /*323c0*/  F2FP.F16.E4M3.UNPACK_B R40, R40 ;  /* 0x00000028ff28723e */ /* 0x000fe400020006ff */
[----:B------:R-:W-:Y:S01]  /*323d0*/  F2FP.F16.E4M3.UNPACK_B R41, R0 ;  /* 0x00000000ff29723e */ /* 0x000fe200020006ff */
[C---:B------:R-:W-:Y:S06]  /*323e0*/  HMMA.16816.F32 R16, R32.reuse, R24, R16 ;  /* 0x000000182010723c */ /* 0x040fec0000001810 */
[----:B--2---:R-:W-:-:S15]  /*323f0*/  HMMA.16816.F32 R12, R32, R26, R12 ;  /* 0x0000001a200c723c */ /* 0x004fde000000180c */
[----:B------:R-:W-:-:S02]  /*32400*/  NOP ;  /* 0x0000000000007918 */ /* 0x000fc40000000000 */
[----:B------:R-:W-:Y:S04]  /*32410*/  STL.64 [R1+0x190], R16 ;  /* 0x0001901001007387 */ /* 0x000fe80000100a00 */
[----:B------:R-:W-:Y:S04]  /*32420*/  STL.64 [R1+0x198], R18 ;  /* 0x0001981201007387 */ /* 0x000fe80000100a00 */
[----:B------:R-:W-:Y:S04]  /*32430*/  STL.64 [R1+0x3008], R26 ;  /* 0x0030081a01007387 */ /* 0x000fe80000100a00 */
[----:B------:R-:W-:Y:S04]  /*32440*/  STL.64 [R1+0x3000], R24 ;  /* 0x0030001801007387 */ /* 0x000fe80000100a00 */
[----:B------:R-:W-:Y:S04]  /*32450*/  STL.64 [R1+0x7c0], R12 ;  /* 0x0007c00c01007387 */ /* 0x000fe80000100a00 */
[----:B------:R3:W-:Y:S02]  /*32460*/  STL.64 [R1+0x7c8], R14 ;  /* 0x0007c80e01007387 */ /* 0x0007e40000100a00 */
[C---:B---3--:R-:W-:Y:S06]  /*32470*/  HMMA.16816.F32 R12, R32.reuse, R36, R8 ;  /* 0x00000024200c723c */ /* 0x048fec0000001808 */
[----:B----4-:R-:W-:Y:S01]  /*32480*/  HMMA.16816.F32 R8, R32, R40, R4 ;  /* 0x000000282008723c */ /* 0x010fe20000001804 */
[----:B------:R-:W2:-:S15]  /*32490*/  LDL.LU.64 R4, [R1+0xe20] ;  /* 0x000e200001047983 */ /* 0x000e9e0000300a00 */
[----:B------:R-:W-:-:S01]  /*324a0*/  NOP ;  /* 0x0000000000007918 */ /* 0x000fc20000000000 */
[----:B------:R-:W-:Y:S04]  /*324b0*/  STL.64 [R1+0x7b0], R12 ;  /* 0x0007b00c01007387 */ /* 0x000fe80000100a00 */
[----:B------:R-:W-:Y:S04]  /*324c0*/  STL.64 [R1+0x7b8], R14 ;  /* 0x0007b80e01007387 */ /* 0x000fe80000100a00 */
[----:B------:R-:W2:Y:S01]  /*324d0*/  LDL.LU.64 R6, [R1+0xe28] ;  /* 0x000e280001067983 */ /* 0x000ea20000300a00 */
[----:B------:R-:W-:Y:S02]  /*324e0*/  IMAD R30, R54, 0x100, R53 ;  /* 0x00000100361e7824 */ /* 0x000fe400078e0235 */
[----:B------:R-:W-:Y:S01]  /*324f0*/  IMAD R31, R60, 0x100, R55 ;  /* 0x000001003c1f7824 */ /* 0x000fe200078e0237 */
[----:B------:R-:W-:-:S02]  /*32500*/  F2FP.F16.E4M3.UNPACK_B R28, R28 ;  /* 0x0000001cff1c723e */ /* 0x000fc400020006ff */
[----:B------:R-:W-:Y:S02]  /*32510*/  F2FP.F16.E4M3.UNPACK_B R29, R29 ;  /* 0x0000001dff1d723e */ /* 0x000fe400020006ff */
[----:B------:R-:W-:Y:S02]  /*32520*/  F2FP.F16.E4M3.UNPACK_B R30, R30 ;  /* 0x0000001eff1e723e */ /* 0x000fe400020006ff */
[----:B------:R-:W-:Y:S01]  /*32530*/  F2FP.F16.E4M3.UNPACK_B R31, R31 ;  /* 0x0000001fff1f723e */ /* 0x000fe200020006ff */
[----:B------:R0:W-:Y:S04]  /*32540*/  STL.64 [R1+0x6e0], R8 ;  /* 0x0006e00801007387 */ /* 0x0001e80000100a00 */
[----:B------:R1:W-:Y:S04]  /*32550*/  STL.64 [R1+0x6e8], R10 ;  /* 0x0006e80a01007387 */ /* 0x0003e80000100a00 */
[----:B------:R-:W3:Y:S04]  /*32560*/  LDL.LU.64 R44, [R1+0xe10] ;  /* 0x000e1000012c7983 */ /* 0x000ee80000300a00 */
[----:B------:R-:W3:Y:S04]  /*32570*/  LDL.LU.64 R46, [R1+0xe18] ;  /* 0x000e1800012e7983 */ /* 0x000ee80000300a00 */
[----:B------:R-:W4:Y:S04]  /*32580*/  LDL.LU.64 R20, [R1+0xe00] ;  /* 0x000e000001147983 */ /* 0x000f280000300a00 */
[----:B------:R-:W4:Y:S04]  /*32590*/  LDL.LU.64 R22, [R1+0xe08] ;  /* 0x000e080001167983 */ /* 0x000f280000300a00 */
[----:B0-----:R-:W4:Y:S04]  /*325a0*/  LDL.LU.64 R8, [R1+0xdf0] ;  /* 0x000df00001087983 */ /* 0x001f280000300a00 */
[----:B-1----:R-:W4:Y:S04]  /*325b0*/  LDL.LU.64 R10, [R1+0xdf8] ;  /* 0x000df800010a7983 */ /* 0x002f280000300a00 */
[----:B------:R-:W4:Y:S04]  /*325c0*/  LDL.LU.64 R16, [R1+0xde0] ;  /* 0x000de00001107983 */ /* 0x000f280000300a00 */
        /* <DEDUP_REMOVED lines=9> */
[----:B------:R-:W4:Y:S04]  /*32660*/  LDL.LU R35, [R1+0x4dc] ;  /* 0x0004dc0001237983 */ /* 0x000f280000300800 */
[----:B------:R-:W4:Y:S04]  /*32670*/  LDL.LU R56, [R1+0x4d8] ;  /* 0x0004d80001387983 */ /* 0x000f280000300800 */
[----:B------:R-:W4:Y:S04]  /*32680*/  LDL.LU R57, [R1+0x4e4] ;  /* 0x0004e40001397983 */ /* 0x000f280000300800 */
[----:B------:R-:W4:Y:S04]  /*32690*/  LDL.LU R58, [R1+0x4e0] ;  /* 0x0004e000013a7983 */ /* 0x000f280000300800 */
[----:B------:R-:W-:Y:S04]  /*326a0*/  STL.64 [R1+0x2ff8], R42 ;  /* 0x002ff82a01007387 */ /* 0x000fe80000100a00 */
[----:B------:R0:W-:Y:S04]  /*326b0*/  STL.64 [R1+0x2ff0], R40 ;  /* 0x002ff02801007387 */ /* 0x0001e80000100a00 */
[----:B0-----:R-:W4:Y:S04]  /*326c0*/  LDL.LU.64 R40, [R1+0xdc0] ;  /* 0x000dc00001287983 */ /* 0x001f280000300a00 */
[----:B------:R-:W4:Y:S04]  /*326d0*/  LDL.LU.64 R42, [R1+0xdc8] ;  /* 0x000dc800012a7983 */ /* 0x000f280000300a00 */
[----:B------:R-:W4:Y:S04]  /*326e0*/  LDL.LU R59, [R1+0x4ec] ;  /* 0x0004ec00013b7983 */ /* 0x000f280000300800 */
[----:B------:R-:W4:Y:S04]  /*326f0*/  LDL.LU R61, [R1+0x4e8] ;  /* 0x0004e800013d7983 */ /* 0x000f280000300800 */
[----:B------:R-:W4:Y:S04]  /*32700*/  LDL.LU R0, [R1+0x4f4] ;  /* 0x0004f40001007983 */ /* 0x000f280000300800 */
[----:B------:R-:W4:Y:S01]  /*32710*/  LDL.LU R60, [R1+0x4f0] ;  /* 0x0004f000013c7983 */ /* 0x000f220000300800 */
[----:B--2---:R-:W-:-:S15]  /*32720*/  HMMA.16816.F32 R4, R28, R38, R4 ;  /* 0x000000261c04723c */ /* 0x004fde0000001804 */
[----:B------:R-:W-:-:S08]  /*32730*/  NOP ;  /* 0x0000000000007918 */ /* 0x000fd00000000000 */
[----:B------:R-:W-:Y:S04]  /*32740*/  STL.64 [R1+0x6d0], R4 ;  /* 0x0006d00401007387 */ /* 0x000fe80000100a00 */
[----:B------:R0:W-:Y:S04]  /*32750*/  STL.64 [R1+0x6d8], R6 ;  /* 0x0006d80601007387 */ /* 0x0001e80000100a00 */
[----:B0-----:R-:W2:Y:S04]  /*32760*/  LDL.LU.64 R6, [R1+0x3058] ;  /* 0x0030580001067983 */ /* 0x001ea80000300a00 */
[----:B------:R-:W4:Y:S01]  /*32770*/  LDL.LU.64 R4, [R1+0x3050] ;  /* 0x0030500001047983 */ /* 0x000f220000300a00 */
[----:B---3--:R-:W-:-:S15]  /*32780*/  HMMA.16816.F32 R44, R28, R2, R44 ;  /* 0x000000021c2c723c */ /* 0x008fde000000182c */
[----:B------:R-:W-:-:S08]  /*32790*/  NOP ;  /* 0x0000000000007918 */ /* 0x000fd00000000000 */
[----:B------:R0:W-:Y:S04]  /*327a0*/  STL.64 [R1+0x6c0], R44 ;  /* 0x0006c02c01007387 */ /* 0x0001e80000100a00 */
[----:B------:R1:W-:Y:S04]  /*327b0*/  STL.64 [R1+0x6c8], R46 ;  /* 0x0006c82e01007387 */ /* 0x0003e80000100a00 */
[----:B0-----:R-:W3:Y:S04]  /*327c0*/  LDL.LU.64 R44, [R1+0xd80] ;  /* 0x000d8000012c7983 */ /* 0x001ee80000300a00 */
[----:B-1----:R-:W3:Y:S01]  /*327d0*/  LDL.LU.64 R46, [R1+0xd88] ;  /* 0x000d8800012e7983 */ /* 0x002ee20000300a00 */
[C---:B----4-:R-:W-:Y:S06]  /*327e0*/  HMMA.16816.F32 R20, R28.reuse, R4, R20 ;  /* 0x000000041c14723c */ /* 0x050fec0000001814 */
[----:B--2---:R-:W-:-:S15]  /*327f0*/  HMMA.16816.F32 R8, R28, R6, R8 ;  /* 0x000000061c08723c */ /* 0x004fde0000001808 */
[----:B------:R-:W-:-:S02]  /*32800*/  NOP ;  /* 0x0000000000007918 */ /* 0x000fc40000000000 */
[----:B------:R-:W-:Y:S04]  /*32810*/  STL.64 [R1+0x6b0], R20 ;  /* 0x0006b01401007387 */ /* 0x000fe80000100a00 */
[----:B------:R0:W-:Y:S04]  /*32820*/  STL.64 [R1+0x6b8], R22 ;  /* 0x0006b81601007387 */ /* 0x0001e80000100a00 */
[----:B0-----:R-:W2:Y:S04]  /*32830*/  LDL.LU.64 R22, [R1+0x3048] ;  /* 0x0030480001167983 */ /* 0x001ea80000300a00 */
[----:B------:R-:W3:Y:S04]  /*32840*/  LDL.LU.64 R20, [R1+0x3040] ;  /* 0x0030400001147983 */ /* 0x000ee80000300a00 */
[----:B------:R-:W-:Y:S04]  /*32850*/  STL.64 [R1+0x6a0], R8 ;  /* 0x0006a00801007387 */ /* 0x000fe80000100a00 */
[----:B------:R0:W-:Y:S04]  /*32860*/  STL.64 [R1+0x6a8], R10 ;  /* 0x0006a80a01007387 */ /* 0x0001e80000100a00 */
[----:B0-----:R-:W4:Y:S04]  /*32870*/  LDL.LU.64 R10, [R1+0x3038] ;  /* 0x00303800010a7983 */ /* 0x001f280000300a00 */
[----:B------:R-:W2:Y:S02]  /*32880*/  LDL.LU.64 R8, [R1+0x3030] ;  /* 0x0030300001087983 */ /* 0x000ea40000300a00 */
[C---:B--2---:R-:W-:Y:S06]  /*32890*/  HMMA.16816.F32 R16, R28.reuse, R8, R16 ;  /* 0x000000081c10723c */ /* 0x044fec0000001810 */
[----:B----4-:R-:W-:-:S15]  /*328a0*/  HMMA.16816.F32 R12, R28, R10, R12 ;  /* 0x0000000a1c0c723c */ /* 0x010fde000000180c */
[----:B------:R-:W-:-:S02]  /*328b0*/  NOP ;  /* 0x0000000000007918 */ /* 0x000fc40000000000 */
[----:B------:R-:W-:Y:S04]  /*328c0*/  STL.64 [R1+0x690], R16 ;  /* 0x0006901001007387 */ /* 0x000fe80000100a00 */
[----:B------:R0:W-:Y:S04]  /*328d0*/  STL.64 [R1+0x698], R18 ;  /* 0x0006981201007387 */ /* 0x0001e80000100a00 */
[----:B0-----:R-:W2:Y:S04]  /*328e0*/  LDL.LU.64 R18, [R1+0x3028] ;  /* 0x0030280001127983 */ /* 0x001ea80000300a00 */
[----:B------:R-:W4:Y:S04]  /*328f0*/  LDL.LU.64 R16, [R1+0x3020] ;  /* 0x0030200001107983 */ /* 0x000f280000300a00 */
[----:B------:R-:W-:Y:S04]  /*32900*/  STL.64 [R1+0x680], R12 ;  /* 0x0006800c01007387 */ /* 0x000fe80000100a00 */
[----:B------:R0:W-:Y:S04]  /*32910*/  STL.64 [R1+0x688], R14 ;  /* 0x0006880e01007387 */ /* 0x0001e80000100a00 */
[----:B0-----:R-:W3:Y:S04]  /*32920*/  LDL.LU.64 R14, [R1+0x3018] ;  /* 0x00301800010e7983 */ /* 0x001ee80000300a00 */
[----:B------:R-:W2:Y:S02]  /*32930*/  LDL.LU.64 R12, [R1+0x3010] ;  /* 0x00301000010c7983 */ /* 0x000ea40000300a00 */
[----:B--2---:R-:W-:-:S15]  /*32940*/  HMMA.16816.F32 R40, R28, R12, R40 ;  /* 0x0000000c1c28723c */ /* 0x004fde0000001828 */
[----:B------:R-:W-:-:S08]  /*32950*/  NOP ;  /* 0x0000000000007918 */ /* 0x000fd00000000000 */
[----:B------:R-:W-:Y:S04]  /*32960*/  STL.64 [R1+0x670], R40 ;  /* 0x0006702801007387 */ /* 0x000fe80000100a00 */
[----:B------:R3:W-:Y:S02]  /*32970*/  STL.64 [R1+0x678], R42 ;  /* 0x0006782a01007387 */ /* 0x0007e40000100a00 */
[C---:B---3--:R-:W-:Y:S06]  /*32980*/  HMMA.16816.F32 R40, R28.reuse, R14, R52 ;  /* 0x0000000e1c28723c */ /* 0x048fec0000001834 */
[----:B------:R-:W-:Y:S04]  /*32990*/  STL.64 [R1+0x2fe8], R14 ;  /* 0x002fe80e01007387 */ /* 0x000fe80000100a00 */
[----:B------:R4:W-:Y:S02]  /*329a0*/  STL.64 [R1+0x2fe0], R12 ;  /* 0x002fe00c01007387 */ /* 0x0009e40000100a00 */
[C---:B----4-:R-:W-:Y:S11]  /*329b0*/  HMMA.16816.F32 R12, R28.reuse, R16, R24 ;  /* 0x000000101c0c723c */ /* 0x050ff60000001818 */
[----:B------:R0:W-:Y:S04]  /*329c0*/  STL.64 [R1+0x660], R40 ;  /* 0x0006602801007387 */ /* 0x0001e80000100a00 */
[----:B------:R1:W-:Y:S04]  /*329d0*/  STL.64 [R1+0x668], R42 ;  /* 0x0006682a01007387 */ /* 0x0003e80000100a00 */
[----:B------:R-:W2:Y:S04]  /*329e0*/  LDL.LU.64 R24, [R1+0xd70] ;  /* 0x000d700001187983 */ /* 0x000ea80000300a00 */
[----:B------:R-:W2:Y:S04]  /*329f0*/  LDL.LU.64 R26, [R1+0xd78] ;  /* 0x000d7800011a7983 */ /* 0x000ea80000300a00 */
[----:B------:R-:W-:Y:S04]  /*32a00*/  STL.64 [R1+0x650], R12 ;  /* 0x0006500c01007387 */ /* 0x000fe80000100a00 */
[----:B------:R3:W-:Y:S04]  /*32a10*/  STL.64 [R1+0x658], R14 ;  /* 0x0006580e01007387 */ /* 0x0007e80000100a00 */
[----:B0-----:R-:W4:Y:S04]  /*32a20*/  LDL.LU.64 R40, [R1+0xd60] ;  /* 0x000d600001287983 */ /* 0x001f280000300a00 */
[----:B-1----:R-:W4:Y:S01]  /*32a30*/  LDL.LU.64 R42, [R1+0xd68] ;  /* 0x000d6800012a7983 */ /* 0x002f220000300a00 */
[----:B---3--:R-:W-:-:S15]  /*32a40*/  HMMA.16816.F32 R12, R28, R18, R48 ;  /* 0x000000121c0c723c */ /* 0x008fde0000001830 */
[----:B------:R-:W-:-:S08]  /*32a50*/  NOP ;  /* 0x0000000000007918 */ /* 0x000fd00000000000 */
[----:B------:R-:W-:Y:S04]  /*32a60*/  STL.64 [R1+0x640], R12 ;  /* 0x0006400c01007387 */ /* 0x000fe80000100a00 */
[----:B------:R0:W-:Y:S02]  /*32a70*/  STL.64 [R1+0x648], R14 ;  /* 0x0006480e01007387 */ /* 0x0001e40000100a00 */
[C---:B0-----:R-:W-:Y:S02]  /*32a80*/  HMMA.16816.F32 R12, R28.reuse, R20, R44 ;  /* 0x000000141c0c723c */ /* 0x041fe4000000182c */
[----:B------:R-:W-:Y:S04]  /*32a90*/  STL.64 [R1+0x2fd8], R18 ;  /* 0x002fd81201007387 */ /* 0x000fe80000100a00 */
[----:B------:R0:W-:Y:S04]  /*32aa0*/  STL.64 [R1+0x2fd0], R16 ;  /* 0x002fd01001007387 */ /* 0x0001e80000100a00 */
[----:B------:R-:W3:Y:S04]  /*32ab0*/  LDL.LU.64 R52, [R1+0xef0] ;  /* 0x000ef00001347983 */ /* 0x000ee80000300a00 */
[----:B------:R-:W3:Y:S09]  /*32ac0*/  LDL.LU.64 R54, [R1+0xef8] ;  /* 0x000ef80001367983 */ /* 0x000ef20000300a00 */
[----:B------:R1:W-:Y:S04]  /*32ad0*/  STL.64 [R1+0x630], R12 ;  /* 0x0006300c01007387 */ /* 0x0003e80000100a00 */
[----:B------:R1:W-:Y:S04]  /*32ae0*/  STL.64 [R1+0x638], R14 ;  /* 0x0006380e01007387 */ /* 0x0003e80000100a00 */
[----:B------:R-:W3:Y:S04]  /*32af0*/  LDL.LU.64 R48, [R1+0xee0] ;  /* 0x000ee00001307983 */ /* 0x000ee80000300a00 */
[----:B------:R-:W3:Y:S04]  /*32b00*/  LDL.LU.64 R50, [R1+0xee8] ;  /* 0x000ee80001327983 */ /* 0x000ee80000300a00 */
[----:B0-----:R-:W3:Y:S04]  /*32b10*/  LDL.LU.64 R16, [R1+0xd50] ;  /* 0x000d500001107983 */ /* 0x001ee80000300a00 */
[----:B------:R-:W3:Y:S04]  /*32b20*/  LDL.LU.64 R18, [R1+0xd58] ;  /* 0x000d580001127983 */ /* 0x000ee80000300a00 */
[----:B------:R-:W3:Y:S04]  /*32b30*/  LDL.LU.64 R44, [R1+0xd40] ;  /* 0x000d4000012c7983 */ /* 0x000ee80000300a00 */
[----:B------:R-:W3:Y:S04]  /*32b40*/  LDL.LU.64 R46, [R1+0xd48] ;  /* 0x000d4800012e7983 */ /* 0x000ee80000300a00 */
[----:B-1----:R-:W3:Y:S04]  /*32b50*/  LDL.LU.64 R12, [R1+0xd30] ;  /* 0x000d3000010c7983 */ /* 0x002ee80000300a00 */
[----:B------:R-:W3:Y:S01]  /*32b60*/  LDL.LU.64 R14, [R1+0xd38] ;  /* 0x000d3800010e7983 */ /* 0x000ee20000300a00 */
[----:B--2---:R-:W-:-:S15]  /*32b70*/  HMMA.16816.F32 R24, R28, R22, R24 ;  /* 0x000000161c18723c */ /* 0x004fde0000001818 */
[----:B------:R-:W-:-:S08]  /*32b80*/  NOP ;  /* 0x0000000000007918 */ /* 0x000fd00000000000 */
[----:B------:R-:W-:Y:S04]  /*32b90*/  STL.64 [R1+0x620], R24 ;  /* 0x0006201801007387 */ /* 0x000fe80000100a00 */
[----:B------:R0:W-:Y:S04]  /*32ba0*/  STL.64 [R1+0x628], R26 ;  /* 0x0006281a01007387 */ /* 0x0001e80000100a00 */
[----:B0-----:R-:W3:Y:S04]  /*32bb0*/  LDL.LU.64 R26, [R1+0x3008] ;  /* 0x00300800011a7983 */ /* 0x001ee80000300a00 */
[----:B------:R-:W4:Y:S02]  /*32bc0*/  LDL.LU.64 R24, [R1+0x3000] ;  /* 0x0030000001187983 */ /* 0x000f240000300a00 */
[----:B----4-:R-:W-:-:S15]  /*32bd0*/  HMMA.16816.F32 R40, R28, R24, R40 ;  /* 0x000000181c28723c */ /* 0x010fde0000001828 */
[----:B------:R-:W-:-:S08]  /*32be0*/  NOP ;  /* 0x0000000000007918 */ /* 0x000fd00000000000 */
[----:B------:R-:W-:Y:S04]  /*32bf0*/  STL.64 [R1+0x610], R40 ;  /* 0x0006102801007387 */ /* 0x000fe80000100a00 */
[----:B------:R0:W-:Y:S04]  /*32c00*/  STL.64 [R1+0x618], R42 ;  /* 0x0006182a01007387 */ /* 0x0001e80000100a00 */
[----:B0-----:R-:W2:Y:S04]  /*32c10*/  LDL.LU.64 R42, [R1+0x2ff8] ;  /* 0x002ff800012a7983 */ /* 0x001ea80000300a00 */
[----:B------:R-:W4:Y:S01]  /*32c20*/  LDL.LU.64 R40, [R1+0x2ff0] ;  /* 0x002ff00001287983 */ /* 0x000f220000300a00 */
[C---:B---3--:R-:W-:Y:S06]  /*32c30*/  HMMA.16816.F32 R52, R28.reuse, R26, R52 ;  /* 0x0000001a1c34723c */ /* 0x048fec0000001834 */
[----:B------:R-:W-:Y:S01]  /*32c40*/  HMMA.16816.F32 R48, R28, R36, R48 ;  /* 0x000000241c30723c */ /* 0x000fe20000001830 */
[----:B------:R-:W-:-:S02]  /*32c50*/  IMAD R32, R56, 0x100, R35 ;  /* 0x0000010038207824 */ /* 0x000fc400078e0223 */
[----:B------:R-:W-:Y:S02]  /*32c60*/  IMAD R33, R58, 0x100, R57 ;  /* 0x000001003a217824 */ /* 0x000fe400078e0239 */
[----:B------:R-:W-:Y:S02]  /*32c70*/  IMAD R34, R61, 0x100, R59 ;  /* 0x000001003d227824 */ /* 0x000fe400078e023b */
[----:B------:R-:W-:Y:S01]  /*32c80*/  IMAD R35, R60, 0x100, R0 ;  /* 0x000001003c237824 */ /* 0x000fe200078e0200 */
[----:B------:R-:W-:Y:S02]  /*32c90*/  F2FP.F16.E4M3.UNPACK_B R32, R32 ;  /* 0x00000020ff20723e */ /* 0x000fe400020006ff */
[----:B------:R-:W-:Y:S02]  /*32ca0*/  F2FP.F16.E4M3.UNPACK_B R33, R33 ;  /* 0x00000021ff21723e */ /* 0x000fe400020006ff */
[----:B------:R-:W-:Y:S02]  /*32cb0*/  F2FP.F16.E4M3.UNPACK_B R34, R34 ;  /* 0x00000022ff22723e */ /* 0x000fe400020006ff */
[----:B------:R-:W-:-:S03]  /*32cc0*/  F2FP.F16.E4M3.UNPACK_B R35, R35 ;  /* 0x00000023ff23723e */ /* 0x000fc600020006ff */
[----:B------:R-:W-:Y:S04]  /*32cd0*/  STL.64 [R1+0x7a0], R52 ;  /* 0x0007a03401007387 */ /* 0x000fe80000100a00 */
[----:B------:R-:W-:Y:S01]  /*32ce0*/  STL.64 [R1+0x7a8], R54 ;  /* 0x0007a83601007387 */ /* 0x000fe20000100a00 */
[----:B------:R-:W-:Y:S06]  /*32cf0*/  HMMA.16816.F32 R12, R32, R2, R12 ;  /* 0x00000002200c723c */ /* 0x000fec000000180c */
[----:B----4-:R-:W-:Y:S01]  /*32d00*/  HMMA.16816.F32 R28, R28, R40, R16 ;  /* 0x000000281c1c723c */ /* 0x010fe20000001810 */
[----:B------:R-:W3:Y:S04]  /*32d10*/  LDL.LU.64 R16, [R1+0xd20] ;  /* 0x000d200001107983 */ /* 0x000ee80000300a00 */
[----:B------:R-:W-:Y:S04]  /*32d20*/  STL.64 [R1+0x790], R48 ;  /* 0x0007903001007387 */ /* 0x000fe80000100a00 */
[----:B------:R-:W-:Y:S04]  /*32d30*/  STL.64 [R1+0x798], R50 ;  /* 0x0007983201007387 */ /* 0x000fe80000100a00 */
[----:B------:R-:W3:Y:S10]  /*32d40*/  LDL.LU.64 R18, [R1+0xd28] ;  /* 0x000d280001127983 */ /* 0x000ef40000300a00 */
[----:B------:R-:W-:Y:S04]  /*32d50*/  STL.64 [R1+0x600], R28 ;  /* 0x0006001c01007387 */ /* 0x000fe80000100a00 */
[----:B------:R0:W-:Y:S04]  /*32d60*/  STL.64 [R1+0x608], R30 ;  /* 0x0006081e01007387 */ /* 0x0001e80000100a00 */
[----:B------:R-:W4:Y:S01]  /*32d70*/  LDL.LU.64 R56, [R1+0xd10] ;  /* 0x000d100001387983 */ /* 0x000f220000300a00 */
[----:B0-----:R-:W-:-:S15]  /*32d80*/  HMMA.16816.F32 R28, R32, R38, R44 ;  /* 0x00000026201c723c */ /* 0x001fde000000182c */
[----:B------:R-:W-:-:S08]  /*32d90*/  NOP ;  /* 0x0000000000007918 */ /* 0x000fd00000000000 */
[----:B------:R0:W-:Y:S04]  /*32da0*/  STL.64 [R1+0x5f0], R28 ;  /* 0x0005f01c01007387 */ /* 0x0001e80000100a00 */
[----:B------:R1:W-:Y:S04]  /*32db0*/  STL.64 [R1+0x5f8], R30 ;  /* 0x0005f81e01007387 */ /* 0x0003e80000100a00 */
[----:B------:R-:W4:Y:S04]  /*32dc0*/  LDL.LU.64 R58, [R1+0xd18] ;  /* 0x000d1800013a7983 */ /* 0x000f280000300a00 */
[----:B------:R2:W-:Y:S04]  /*32dd0*/  STL.64 [R1+0x5e0], R12 ;  /* 0x0005e00c01007387 */ /* 0x0005e80000100a00 */
[----:B------:R2:W-:Y:S04]  /*32de0*/  STL.64 [R1+0x5e8], R14 ;  /* 0x0005e80e01007387 */ /* 0x0005e80000100a00 */
[----:B0-----:R-:W4:Y:S04]  /*32df0*/  LDL.LU.64 R28, [R1+0xd00] ;  /* 0x000d0000011c7983 */ /* 0x001f280000300a00 */
[----:B-1----:R-:W4:Y:S04]  /*32e00*/  LDL.LU.64 R30, [R1+0xd08] ;  /* 0x000d0800011e7983 */ /* 0x002f280000300a00 */
[----:B--2---:R-:W2:Y:S04]  /*32e10*/  LDL.LU.64 R12, [R1+0xcf0] ;  /* 0x000cf000010c7983 */ /* 0x004ea80000300a00 */
[----:B------:R-:W2:Y:S04]  /*32e20*/  LDL.LU.64 R14, [R1+0xcf8] ;  /* 0x000cf800010e7983 */ /* 0x000ea80000300a00 */
        /* <DEDUP_REMOVED lines=8> */
[----:B---3--:R-:W-:Y:S03]  /*32eb0*/  HMMA.16816.F32 R44, R32, R4, R16 ;  /* 0x00000004202c723c */ /* 0x008fe60000001810 */
[----:B------:R-:W3:Y:S04]  /*32ec0*/  LDL.LU.64 R16, [R1+0xce0] ;  /* 0x000ce00001107983 */ /* 0x000ee80000300a00 */
[----:B------:R-:W3:-:S15]  /*32ed0*/  LDL.LU.64 R18, [R1+0xce8] ;  /* 0x000ce80001127983 */ /* 0x000ede0000300a00 */
[----:B------:R-:W-:-:S01]  /*32ee0*/  NOP ;  /* 0x0000000000007918 */ /* 0x000fc20000000000 */
[----:B------:R0:W-:Y:S04]  /*32ef0*/  STL.64 [R1+0x5d0], R44 ;  /* 0x0005d02c01007387 */ /* 0x0001e80000100a00 */
[----:B------:R1:W-:Y:S04]  /*32f00*/  STL.64 [R1+0x5d8], R46 ;  /* 0x0005d82e01007387 */ /* 0x0003e80000100a00 */
[----:B0-----:R-:W3:Y:S04]  /*32f10*/  LDL.LU.64 R44, [R1+0xcd0] ;  /* 0x000cd000012c7983 */ /* 0x001ee80000300a00 */
[----:B-1----:R-:W3:Y:S01]  /*32f20*/  LDL.LU.64 R46, [R1+0xcd8] ;  /* 0x000cd800012e7983 */ /* 0x002ee20000300a00 */
[----:B----4-:R-:W-:-:S15]  /*32f30*/  HMMA.16816.F32 R56, R32, R6, R56 ;  /* 0x000000062038723c */ /* 0x010fde0000001838 */
[----:B------:R-:W-:-:S08]  /*32f40*/  NOP ;  /* 0x0000000000007918 */ /* 0x000fd00000000000 */
[----:B------:R0:W-:Y:S04]  /*32f50*/  STL.64 [R1+0x5c0], R56 ;  /* 0x0005c03801007387 */ /* 0x0001e80000100a00 */
[----:B------:R1:W-:Y:S01]  /*32f60*/  STL.64 [R1+0x5c8], R58 ;  /* 0x0005c83a01007387 */ /* 0x0003e20000100a00 */
[C---:B--2---:R-:W-:Y:S03]  /*32f70*/  HMMA.16816.F32 R12, R32.reuse, R10, R12 ;  /* 0x0000000a200c723c */ /* 0x044fe6000000180c */
[----:B0-----:R-:W2:Y:S04]  /*32f80*/  LDL.LU.64 R56, [R1+0xcb0] ;  /* 0x000cb00001387983 */ /* 0x001ea80000300a00 */
[----:B-1----:R-:W2:Y:S04]  /*32f90*/  LDL.LU.64 R58, [R1+0xcb8] ;  /* 0x000cb800013a7983 */ /* 0x002ea80000300a00 */
[----:B------:R-:W-:Y:S04]  /*32fa0*/  STL.64 [R1+0x2fb8], R6 ;  /* 0x002fb80601007387 */ /* 0x000fe80000100a00 */
[----:B------:R0:W-:Y:S02]  /*32fb0*/  STL.64 [R1+0x2fb0], R4 ;  /* 0x002fb00401007387 */ /* 0x0001e40000100a00 */
[----:B0-----:R-:W-:Y:S02]  /*32fc0*/  HMMA.16816.F32 R4, R32, R8, R28 ;  /* 0x000000082004723c */ /* 0x001fe4000000181c */
[----:B------:R-:W4:Y:S04]  /*32fd0*/  LDL.LU.64 R28, [R1+0xca0] ;  /* 0x000ca000011c7983 */ /* 0x000f280000300a00 */
[----:B------:R-:W4:-:S15]  /*32fe0*/  LDL.LU.64 R30, [R1+0xca8] ;  /* 0x000ca800011e7983 */ /* 0x000f1e0000300a00 */
[----:B------:R-:W-:-:S02]  /*32ff0*/  NOP ;  /* 0x0000000000007918 */ /* 0x000fc40000000000 */
[----:B------:R0:W-:Y:S04]  /*33000*/  STL.64 [R1+0x5b0], R4 ;  /* 0x0005b00401007387 */ /* 0x0001e80000100a00 */
[----:B------:R1:W-:Y:S04]  /*33010*/  STL.64 [R1+0x5b8], R6 ;  /* 0x0005b80601007387 */ /* 0x0003e80000100a00 */
[----:B0-----:R-:W2:Y:S04]  /*33020*/  LDL.LU.64 R4, [R1+0xc90] ;  /* 0x000c900001047983 */ /* 0x001ea80000300a00 */
[----:B-1----:R-:W2:Y:S04]  /*33030*/  LDL.LU.64 R6, [R1+0xc98] ;  /* 0x000c980001067983 */ /* 0x002ea80000300a00 */
[----:B------:R-:W-:Y:S04]  /*33040*/  STL.64 [R1+0x5a0], R12 ;  /* 0x0005a00c01007387 */ /* 0x000fe80000100a00 */
[----:B------:R0:W-:Y:S04]  /*33050*/  STL.64 [R1+0x5a8], R14 ;  /* 0x0005a80e01007387 */ /* 0x0001e80000100a00 */
[----:B0-----:R-:W4:Y:S04]  /*33060*/  LDL.LU.64 R14, [R1+0x2fe8] ;  /* 0x002fe800010e7983 */ /* 0x001f280000300a00 */
[----:B------:R-:W3:Y:S04]  /*33070*/  LDL.LU.64 R12, [R1+0x2fe0] ;  /* 0x002fe000010c7983 */ /* 0x000ee80000300a00 */
[----:B------:R-:W-:Y:S04]  /*33080*/  STL.64 [R1+0x2f98], R10 ;  /* 0x002f980a01007387 */ /* 0x000fe80000100a00 */
[----:B------:R0:W-:Y:S04]  /*33090*/  STL.64 [R1+0x2f90], R8 ;  /* 0x002f900801007387 */ /* 0x0001e80000100a00 */
[----:B0-----:R-:W2:Y:S04]  /*330a0*/  LDL.LU.64 R8, [R1+0xcc0] ;  /* 0x000cc00001087983 */ /* 0x001ea80000300a00 */
[----:B------:R-:W2:Y:S01]  /*330b0*/  LDL.LU.64 R10, [R1+0xcc8] ;  /* 0x000cc800010a7983 */ /* 0x000ea20000300a00 */
[----:B---3--:R-:W-:-:S15]  /*330c0*/  HMMA.16816.F32 R16, R32, R12, R16 ;  /* 0x0000000c2010723c */ /* 0x008fde0000001810 */
[----:B------:R-:W-:-:S08]  /*330d0*/  NOP ;  /* 0x0000000000007918 */ /* 0x000fd00000000000 */
[----:B------:R-:W-:Y:S04]  /*330e0*/  STL.64 [R1+0x590], R16 ;  /* 0x0005901001007387 */ /* 0x000fe80000100a00 */
[----:B------:R0:W-:Y:S04]  /*330f0*/  STL.64 [R1+0x598], R18 ;  /* 0x0005981201007387 */ /* 0x0001e80000100a00 */
[----:B0-----:R-:W3:Y:S04]  /*33100*/  LDL.LU.64 R18, [R1+0x2fd8] ;  /* 0x002fd80001127983 */ /* 0x001ee80000300a00 */
[----:B------:R-:W3:Y:S01]  /*33110*/  LDL.LU.64 R16, [R1+0x2fd0] ;  /* 0x002fd00001107983 */ /* 0x000ee20000300a00 */
[----:B----4-:R-:W-:-:S15]  /*33120*/  HMMA.16816.F32 R44, R32, R14, R44 ;  /* 0x0000000e202c723c */ /* 0x010fde000000182c */
[----:B------:R-:W-:-:S08]  /*33130*/  NOP ;  /* 0x0000000000007918 */ /* 0x000fd00000000000 */
[----:B------:R0:W-:Y:S04]  /*33140*/  STL.64 [R1+0x580], R44 ;  /* 0x0005802c01007387 */ /* 0x0001e80000100a00 */
[----:B------:R1:W-:Y:S04]  /*33150*/  STL.64 [R1+0x588], R46 ;  /* 0x0005882e01007387 */ /* 0x0003e80000100a00 */
[----:B0-----:R-:W4:Y:S04]  /*33160*/  LDL.LU.64 R44, [R1+0xc80] ;  /* 0x000c8000012c7983 */ /* 0x001f280000300a00 */
[----:B-1----:R-:W4:Y:S04]  /*33170*/  LDL.LU.64 R46, [R1+0xc88] ;  /* 0x000c8800012e7983 */ /* 0x002f280000300a00 */
[----:B------:R-:W-:Y:S04]  /*33180*/  STL.64 [R1+0x2f78], R14 ;  /* 0x002f780e01007387 */ /* 0x000fe80000100a00 */
[----:B------:R3:W-:Y:S01]  /*33190*/  STL.64 [R1+0x2f70], R12 ;  /* 0x002f700c01007387 */ /* 0x0007e20000100a00 */
[C---:B--2---:R-:W-:Y:S06]  /*331a0*/  HMMA.16816.F32 R4, R32.reuse, R22, R4 ;  /* 0x000000162004723c */ /* 0x044fec0000001804 */
[C---:B---3--:R-:W-:Y:S06]  /*331b0*/  HMMA.16816.F32 R12, R32.reuse, R16, R8 ;  /* 0x00000010200c723c */ /* 0x048fec0000001808 */
[----:B------:R-:W-:-:S15]  /*331c0*/  HMMA.16816.F32 R8, R32, R18, R56 ;  /* 0x000000122008723c */ /* 0x000fde0000001838 */
[----:B------:R-:W-:-:S02]  /*331d0*/  NOP ;  /* 0x0000000000007918 */ /* 0x000fc40000000000 */
[----:B------:R0:W-:Y:S04]  /*331e0*/  STL.64 [R1+0x570], R12 ;  /* 0x0005700c01007387 */ /* 0x0001e80000100a00 */
[----:B------:R1:W-:Y:S04]  /*331f0*/  STL.64 [R1+0x578], R14 ;  /* 0x0005780e01007387 */ /* 0x0003e80000100a00 */
[----:B0-----:R-:W2:Y:S04]  /*33200*/  LDL.LU.64 R12, [R1+0xed0] ;  /* 0x000ed000010c7983 */ /* 0x001ea80000300a00 */
[----:B-1----:R-:W2:Y:S04]  /*33210*/  LDL.LU.64 R14, [R1+0xed8] ;  /* 0x000ed800010e7983 */ /* 0x002ea80000300a00 */
[----:B------:R0:W-:Y:S04]  /*33220*/  STL.64 [R1+0x560], R8 ;  /* 0x0005600801007387 */ /* 0x0001e80000100a00 */
[----:B------:R-:W-:Y:S04]  /*33230*/  STL.64 [R1+0x568], R10 ;  /* 0x0005680a01007387 */ /* 0x000fe80000100a00 */
[----:B------:R-:W-:Y:S04]  /*33240*/  STL.64 [R1+0x2f58], R18 ;  /* 0x002f581201007387 */ /* 0x000fe80000100a00 */
[----:B------:R1:W-:Y:S04]  /*33250*/  STL.64 [R1+0x2f50], R16 ;  /* 0x002f501001007387 */ /* 0x0003e80000100a00 */
[----:B0-----:R-:W3:Y:S01]  /*33260*/  LDL.LU.64 R8, [R1+0xec0] ;  /* 0x000ec00001087983 */ /* 0x001ee20000300a00 */
[----:B-1----:R-:W-:-:S15]  /*33270*/  HMMA.16816.F32 R16, R32, R20, R28 ;  /* 0x000000142010723c */ /* 0x002fde000000181c */
[----:B------:R-:W-:-:S08]  /*33280*/  NOP ;  /* 0x0000000000007918 */ /* 0x000fd00000000000 */
[----:B------:R-:W-:Y:S04]  /*33290*/  STL.64 [R1+0x550], R16 ;  /* 0x0005501001007387 */ /* 0x000fe80000100a00 */
[----:B------:R-:W-:Y:S04]  /*332a0*/  STL.64 [R1+0x558], R18 ;  /* 0x0005581201007387 */ /* 0x000fe80000100a00 */
[----:B------:R-:W3:Y:S04]  /*332b0*/  LDL.LU.64 R10, [R1+0xec8] ;  /* 0x000ec800010a7983 */ /* 0x000ee80000300a00 */
[----:B------:R0:W-:Y:S04]  /*332c0*/  STL.64 [R1+0x540], R4 ;  /* 0x0005400401007387 */ /* 0x0001e80000100a00 */
[----:B------:R1:W-:Y:S04]  /*332d0*/  STL.64 [R1+0x548], R6 ;  /* 0x0005480601007387 */ /* 0x0003e80000100a00 */
[----:B0-----:R-:W3:Y:S04]  /*332e0*/  LDL.LU.64 R4, [R1+0xc70] ;  /* 0x000c700001047983 */ /* 0x001ee80000300a00 */
[----:B-1----:R-:W3:Y:S01]  /*332f0*/  LDL.LU.64 R6, [R1+0xc78] ;  /* 0x000c780001067983 */ /* 0x002ee20000300a00 */
[----:B----4-:R-:W-:Y:S03]  /*33300*/  HMMA.16816.F32 R16, R32, R24, R44 ;  /* 0x000000182010723c */ /* 0x010fe6000000182c */
[----:B------:R-:W-:Y:S04]  /*33310*/  STL.64 [R1+0x2f68], R22 ;  /* 0x002f681601007387 */ /* 0x000fe80000100a00 */
[----:B------:R-:W-:-:S15]  /*33320*/  STL.64 [R1+0x2f60], R20 ;  /* 0x002f601401007387 */ /* 0x000fde0000100a00 */
[----:B------:R-:W-:-:S01]  /*33330*/  NOP ;  /* 0x0000000000007918 */ /* 0x000fc20000000000 */
[----:B------:R-:W-:Y:S04]  /*33340*/  STL.64 [R1+0x530], R16 ;  /* 0x0005301001007387 */ /* 0x000fe80000100a00 */
[----:B------:R-:W-:Y:S04]  /*33350*/  STL.64 [R1+0x538], R18 ;  /* 0x0005381201007387 */ /* 0x000fe80000100a00 */
[----:B------:R-:W-:Y:S04]  /*33360*/  STL.64 [R1+0x2f88], R26 ;  /* 0x002f881a01007387 */ /* 0x000fe80000100a00 */
[----:B------:R-:W-:Y:S01]  /*33370*/  STL.64 [R1+0x2f80], R24 ;  /* 0x002f801801007387 */ /* 0x000fe20000100a00 */
[----:B------:R-:W-:-:S02]  /*33380*/  IMAD R28, R61, 0x100, R51 ;  /* 0x000001003d1c7824 */ /* 0x000fc400078e0233 */
[----:B------:R-:W-:Y:S01]  /*33390*/  IMAD R31, R60, 0x100, R55 ;  /* 0x000001003c1f7824 */ /* 0x000fe200078e0237 */
[----:B--2---:R-:W-:-:S15]  /*333a0*/  HMMA.16816.F32 R12, R32, R26, R12 ;  /* 0x0000001a200c723c */ /* 0x004fde000000180c */
[----:B------:R-:W-:-:S08]  /*333b0*/  NOP ;  /* 0x0000000000007918 */ /* 0x000fd00000000000 */
[----:B------:R-:W-:Y:S04]  /*333c0*/  STL.64 [R1+0x780], R12 ;  /* 0x0007800c01007387 */ /* 0x000fe80000100a00 */
[----:B------:R3:W-:Y:S04]  /*333d0*/  STL.64 [R1+0x788], R14 ;  /* 0x0007880e01007387 */ /* 0x0007e80000100a00 */
[----:B------:R-:W2:Y:S04]  /*333e0*/  LDL.LU R61, [R1+0x748] ;  /* 0x00074800013d7983 */ /* 0x000ea80000300800 */
[----:B------:R-:W4:Y:S01]  /*333f0*/  LDL.LU R60, [R1+0x744] ;  /* 0x00074400013c7983 */ /* 0x000f220000300800 */
[C---:B---3--:R-:W-:Y:S06]  /*33400*/  HMMA.16816.F32 R12, R32.reuse, R36, R8 ;  /* 0x00000024200c723c */ /* 0x048fec0000001808 */
[----:B------:R-:W-:-:S15]  /*33410*/  HMMA.16816.F32 R8, R32, R40, R4 ;  /* 0x000000282008723c */ /* 0x000fde0000001804 */
[----:B------:R-:W-:-:S02]  /*33420*/  NOP ;  /* 0x0000000000007918 */ /* 0x000fc40000000000 */
[----:B------:R-:W-:Y:S04]  /*33430*/  STL.64 [R1+0x770], R12 ;  /* 0x0007700c01007387 */ /* 0x000fe80000100a00 */
[----:B------:R-:W-:Y:S04]  /*33440*/  STL.64 [R1+0x778], R14 ;  /* 0x0007780e01007387 */ /* 0x000fe80000100a00 */
[----:B------:R-:W3:Y:S04]  /*33450*/  LDL.LU.64 R4, [R1+0xc50] ;  /* 0x000c500001047983 */ /* 0x000ee80000300a00 */
[----:B------:R-:W2:Y:S04]  /*33460*/  LDL.LU.64 R6, [R1+0xc58] ;  /* 0x000c580001067983 */ /* 0x000ea80000300a00 */
[----:B------:R-:W-:Y:S04]  /*33470*/  STL.64 [R1+0x520], R8 ;  /* 0x0005200801007387 */ /* 0x000fe80000100a00 */
[----:B------:R-:W-:Y:S04]  /*33480*/  STL.64 [R1+0x528], R10 ;  /* 0x0005280a01007387 */ /* 0x000fe80000100a00 */
[----:B--2---:R-:W-:Y:S04]  /*33490*/  STL.64 [R1+0x2fc8], R6 ;  /* 0x002fc80601007387 */ /* 0x004fe80000100a00 */
[----:B---3--:R0:W-:Y:S04]  /*334a0*/  STL.64 [R1+0x2fc0], R4 ;  /* 0x002fc00401007387 */ /* 0x0081e80000100a00 */
[----:B0-----:R-:W2:Y:S04]  /*334b0*/  LDL.LU.64 R4, [R1+0xc60] ;  /* 0x000c600001047983 */ /* 0x001ea80000300a00 */
[----:B------:R-:W2:Y:S04]  /*334c0*/  LDL.LU.64 R6, [R1+0xc68] ;  /* 0x000c680001067983 */ /* 0x000ea80000300a00 */
[----:B------:R-:W3:Y:S04]  /*334d0*/  LDL.LU.64 R8, [R1+0xc30] ;  /* 0x000c300001087983 */ /* 0x000ee80000300a00 */
[----:B------:R-:W4:Y:S01]  /*334e0*/  LDL.LU.64 R10, [R1+0xc38] ;  /* 0x000c3800010a7983 */ /* 0x000f220000300a00 */
[----:B------:R-:W-:-:S02]  /*334f0*/  IMAD R29, R52, 0x100, R0 ;  /* 0x00000100341d7824 */ /* 0x000fc400078e0200 */
[----:B------:R-:W-:Y:S01]  /*33500*/  IMAD R30, R54, 0x100, R53 ;  /* 0x00000100361e7824 */ /* 0x000fe200078e0235 */
[----:B------:R-:W-:Y:S02]  /*33510*/  F2FP.F16.E4M3.UNPACK_B R28, R28 ;  /* 0x0000001cff1c723e */ /* 0x000fe400020006ff */
[----:B------:R-:W-:Y:S02]  /*33520*/  F2FP.F16.E4M3.UNPACK_B R31, R31 ;  /* 0x0000001fff1f723e */ /* 0x000fe400020006ff */
[----:B------:R-:W-:Y:S02]  /*33530*/  F2FP.F16.E4M3.UNPACK_B R29, R29 ;  /* 0x0000001dff1d723e */ /* 0x000fe400020006ff */
[----:B------:R-:W-:Y:S01]  /*33540*/  F2FP.F16.E4M3.UNPACK_B R30, R30 ;  /* 0x0000001eff1e723e */ /* 0x000fe200020006ff */
[----:B----4-:R-:W-:Y:S04]  /*33550*/  STL.64 [R1+0x2fa8], R10 ;  /* 0x002fa80a01007387 */ /* 0x010fe80000100a00 */
[----:B---3--:R0:W-:Y:S02]  /*33560*/  STL.64 [R1+0x2fa0], R8 ;  /* 0x002fa00801007387 */ /* 0x0081e40000100a00 */
[C---:B--2---:R-:W-:Y:S02]  /*33570*/  HMMA.16816.F32 R4, R28.reuse, R38, R4 ;  /* 0x000000261c04723c */ /* 0x044fe40000001804 */
[----:B0-----:R-:W2:Y:S04]  /*33580*/  LDL.LU.64 R8, [R1+0xc40] ;  /* 0x000c400001087983 */ /* 0x001ea80000300a00 */
[----:B------:R-:W2:Y:S04]  /*33590*/  LDL.LU.64 R10, [R1+0xc48] ;  /* 0x000c4800010a7983 */ /* 0x000ea80000300a00 */
[----:B------:R-:W3:Y:S04]  /*335a0*/  LDL.LU.64 R24, [R1+0xc20] ;  /* 0x000c200001187983 */ /* 0x000ee80000300a00 */
[----:B------:R-:W3:Y:S04]  /*335b0*/  LDL.LU.64 R26, [R1+0xc28] ;  /* 0x000c2800011a7983 */ /* 0x000ee80000300a00 */
        /* <DEDUP_REMOVED lines=22> */
[----:B------:R-:W-:Y:S04]  /*33720*/  STL.64 [R1+0x510], R4 ;  /* 0x0005100401007387 */ /* 0x000fe80000100a00 */
[----:B------:R0:W-:Y:S04]  /*33730*/  STL.64 [R1+0x518], R6 ;  /* 0x0005180601007387 */ /* 0x0001e80000100a00 */
[----:B0-----:R-:W2:Y:S04]  /*33740*/  LDL.LU.64 R6, [R1+0x2fc8] ;  /* 0x002fc80001067983 */ /* 0x001ea80000300a00 */
[----:B------:R-:W2:Y:S02]  /*33750*/  LDL.LU.64 R4, [R1+0x2fc0] ;  /* 0x002fc00001047983 */ /* 0x000ea40000300a00 */
[----:B--2---:R-:W-:-:S15]  /*33760*/  HMMA.16816.F32 R4, R28, R2, R4 ;  /* 0x000000021c04723c */ /* 0x004fde0000001804 */
[----:B------:R-:W-:-:S08]  /*33770*/  NOP ;  /* 0x0000000000007918 */ /* 0x000fd00000000000 */
[----:B------:R-:W-:Y:S04]  /*33780*/  STL.64 [R1+0x500], R4 ;  /* 0x0005000401007387 */ /* 0x000fe80000100a00 */
[----:B------:R0:W-:Y:S04]  /*33790*/  STL.64 [R1+0x508], R6 ;  /* 0x0005080601007387 */ /* 0x0001e80000100a00 */
[----:B0-----:R-:W2:Y:S04]  /*337a0*/  LDL.LU.64 R6, [R1+0x2fb8] ;  /* 0x002fb80001067983 */ /* 0x001ea80000300a00 */
[----:B------:R-:W3:Y:S02]  /*337b0*/  LDL.LU.64 R4, [R1+0x2fb0] ;  /* 0x002fb00001047983 */ /* 0x000ee40000300a00 */
[----:B---3--:R-:W-:-:S15]  /*337c0*/  HMMA.16816.F32 R8, R28, R4, R8 ;  /* 0x000000041c08723c */ /* 0x008fde0000001808 */
[----:B------:R-:W-:-:S08]  /*337d0*/  NOP ;  /* 0x0000000000007918 */ /* 0x000fd00000000000 */
        /* <DEDUP_REMOVED lines=34> */
[----:B------:R0:W-:Y:S04]  /*33a00*/  STL.64 [R1+0x490], R40 ;  /* 0x0004902801007387 */ /* 0x0001e80000100a00 */
[----:B------:R1:W-:Y:S04]  /*33a10*/  STL.64 [R1+0x498], R42 ;  /* 0x0004982a01007387 */ /* 0x0003e80000100a00 */
[----:B0-----:R-:W2:Y:S04]  /*33a20*/  LDL.LU.64 R40, [R1+0xba0] ;  /* 0x000ba00001287983 */ /* 0x001ea80000300a00 */
[----:B-1----:R-:W2:Y:S01]  /*33a30*/  LDL.LU.64 R42, [R1+0xba8] ;  /* 0x000ba800012a7983 */ /* 0x002ea20000300a00 */
[C---:B---3--:R-:W-:Y:S06]  /*33a40*/  HMMA.16816.F32 R56, R28.reuse, R18, R56 ;  /* 0x000000121c38723c */ /* 0x048fec0000001838 */
[C---:B----4-:R-:W-:Y:S06]  /*33a50*/  HMMA.16816.F32 R52, R28.reuse, R20, R52 ;  /* 0x000000141c34723c */ /* 0x050fec0000001834 */
[----:B------:R-:W-:Y:S01]  /*33a60*/  HMMA.16816.F32 R48, R28, R22, R48 ;  /* 0x000000161c30723c */ /* 0x000fe20000001830 */
[----:B------:R-:W-:-:S02]  /*33a70*/  IMAD R32, R47, 0x100, R46 ;  /* 0x000001002f207824 */ /* 0x000fc400078e022e */
[----:B------:R-:W-:-:S08]  /*33a80*/  IMAD R33, R33, 0x100, R0 ;  /* 0x0000010021217824 */ /* 0x000fd000078e0200 */
[----:B------:R-:W-:Y:S04]  /*33a90*/  STL.64 [R1+0x480], R56 ;  /* 0x0004803801007387 */ /* 0x000fe80000100a00 */
[----:B------:R-:W-:Y:S04]  /*33aa0*/  STL.64 [R1+0x488], R58 ;  /* 0x0004883a01007387 */ /* 0x000fe80000100a00 */
[----:B------:R-:W-:Y:S04]  /*33ab0*/  STL.64 [R1+0x2f28], R18 ;  /* 0x002f281201007387 */ /* 0x000fe80000100a00 */
[----:B------:R0:W-:Y:S04]  /*33ac0*/  STL.64 [R1+0x2f20], R16 ;  /* 0x002f201001007387 */ /* 0x0001e80000100a00 */
[----:B0-----:R-:W3:Y:S04]  /*33ad0*/  LDL.LU.64 R16, [R1+0xeb0] ;  /* 0x000eb00001107983 */ /* 0x001ee80000300a00 */
[----:B------:R0:W-:Y:S04]  /*33ae0*/  STL.64 [R1+0x470], R52 ;  /* 0x0004703401007387 */ /* 0x0001e80000100a00 */
[----:B------:R1:W-:Y:S04]  /*33af0*/  STL.64 [R1+0x478], R54 ;  /* 0x0004783601007387 */ /* 0x0003e80000100a00 */
[----:B------:R-:W3:Y:S04]  /*33b00*/  LDL.LU.64 R18, [R1+0xeb8] ;  /* 0x000eb80001127983 */ /* 0x000ee80000300a00 */
[----:B------:R4:W-:Y:S04]  /*33b10*/  STL.64 [R1+0x460], R48 ;  /* 0x0004603001007387 */ /* 0x0009e80000100a00 */
[----:B------:R4:W-:Y:S04]  /*33b20*/  STL.64 [R1+0x468], R50 ;  /* 0x0004683201007387 */ /* 0x0009e80000100a00 */
[----:B------:R-:W3:Y:S04]  /*33b30*/  LDL.LU.64 R56, [R1+0xea0] ;  /* 0x000ea00001387983 */ /* 0x000ee80000300a00 */
[----:B------:R-:W3:Y:S04]  /*33b40*/  LDL.LU.64 R58, [R1+0xea8] ;  /* 0x000ea800013a7983 */ /* 0x000ee80000300a00 */
[----:B0-----:R-:W3:Y:S04]  /*33b50*/  LDL.LU.64 R52, [R1+0xb90] ;  /* 0x000b900001347983 */ /* 0x001ee80000300a00 */
[----:B-1----:R-:W3:Y:S04]  /*33b60*/  LDL.LU.64 R54, [R1+0xb98] ;  /* 0x000b980001367983 */ /* 0x002ee80000300a00 */
[----:B----4-:R-:W4:Y:S04]  /*33b70*/  LDL.LU.64 R48, [R1+0xb80] ;  /* 0x000b800001307983 */ /* 0x010f280000300a00 */
[----:B------:R-:W4:Y:S04]  /*33b80*/  LDL.LU.64 R50, [R1+0xb88] ;  /* 0x000b880001327983 */ /* 0x000f280000300a00 */
[----:B------:R-:W4:Y:S04]  /*33b90*/  LDL.LU.64 R44, [R1+0xb70] ;  /* 0x000b7000012c7983 */ /* 0x000f280000300a00 */
[----:B------:R-:W4:Y:S04]  /*33ba0*/  LDL.LU.64 R46, [R1+0xb78] ;  /* 0x000b7800012e7983 */ /* 0x000f280000300a00 */
[----:B------:R-:W4:Y:S01]  /*33bb0*/  LDL.LU R0, [R1+0x2f48] ;  /* 0x002f480001007983 */ /* 0x000f220000300800 */
[----:B--2---:R-:W-:-:S15]  /*33bc0*/  HMMA.16816.F32 R40, R28, R24, R40 ;  /* 0x000000181c28723c */ /* 0x004fde0000001828 */
        /* <DEDUP_REMOVED lines=8> */
[----:B------:R-:W3:-:S14]  /*33c50*/  LDL.LU R60, [R1+0x2f30] ;  /* 0x002f3000013c7983 */ /* 0x000edc0000300800 */
[----:B------:R0:W-:Y:S04]  /*33c60*/  STL.64 [R1+0x760], R16 ;  /* 0x0007601001007387 */ /* 0x0001e80000100a00 */
[----:B------:R1:W-:Y:S04]  /*33c70*/  STL.64 [R1+0x768], R18 ;  /* 0x0007681201007387 */ /* 0x0003e80000100a00 */
[----:B0-----:R-:W2:Y:S04]  /*33c80*/  LDL.LU.64 R16, [R1+0xb60] ;  /* 0x000b600001107983 */ /* 0x001ea80000300a00 */
[----:B-1----:R-:W2:Y:S04]  /*33c90*/  LDL.LU.64 R18, [R1+0xb68] ;  /* 0x000b680001127983 */ /* 0x002ea80000300a00 */
[----:B------:R0:W-:Y:S04]  /*33ca0*/  STL.64 [R1+0x750], R56 ;  /* 0x0007503801007387 */ /* 0x0001e80000100a00 */
[----:B------:R1:W-:Y:S04]  /*33cb0*/  STL.64 [R1+0x758], R58 ;  /* 0x0007583a01007387 */ /* 0x0003e80000100a00 */
[----:B0-----:R-:W3:Y:S01]  /*33cc0*/  LDL.LU.64 R56, [R1+0xb50] ;  /* 0x000b500001387983 */ /* 0x001ee20000300a00 */
[----:B----4-:R-:W-:-:S15]  /*33cd0*/  HMMA.16816.F32 R52, R28, R40, R52 ;  /* 0x000000281c34723c */ /* 0x010fde0000001834 */
[----:B------:R-:W-:-:S08]  /*33ce0*/  NOP ;  /* 0x0000000000007918 */ /* 0x000fd00000000000 */
[----:B------:R-:W-:Y:S04]  /*33cf0*/  STL.64 [R1+0x440], R52 ;  /* 0x0004403401007387 */ /* 0x000fe80000100a00 */
[----:B------:R-:W-:Y:S04]  /*33d00*/  STL.64 [R1+0x448], R54 ;  /* 0x0004483601007387 */ /* 0x000fe80000100a00 */
[----:B-1----:R-:W3:Y:S01]  /*33d10*/  LDL.LU.64 R58, [R1+0xb58] ;  /* 0x000b5800013a7983 */ /* 0x002ee20000300a00 */
[----:B------:R-:W-:Y:S01]  /*33d20*/  IMAD R35, R61, 0x100, R35 ;  /* 0x000001003d237824 */ /* 0x000fe200078e0223 */
[----:B------:R-:W-:-:S02]  /*33d30*/  F2FP.F16.E4M3.UNPACK_B R32, R32 ;  /* 0x00000020ff20723e */ /* 0x000fc400020006ff */
[----:B------:R-:W-:Y:S02]  /*33d40*/  F2FP.F16.E4M3.UNPACK_B R33, R33 ;  /* 0x00000021ff21723e */ /* 0x000fe400020006ff */
[----:B------:R-:W-:Y:S02]  /*33d50*/  F2FP.F16.E4M3.UNPACK_B R34, R34 ;  /* 0x00000022ff22723e */ /* 0x000fe400020006ff */
[----:B------:R-:W-:-:S07]  /*33d60*/  F2FP.F16.E4M3.UNPACK_B R35, R35 ;  /* 0x00000023ff23723e */ /* 0x000fce00020006ff */
[C---:B------:R-:W-:Y:S06]  /*33d70*/  HMMA.16816.F32 R28, R32.reuse, R38, R48 ;  /* 0x00000026201c723c */ /* 0x040fec0000001830 */
[----:B------:R-:W-:-:S15]  /*33d80*/  HMMA.16816.F32 R44, R32, R2, R44 ;  /* 0x00000002202c723c */ /* 0x000fde000000182c */
[----:B------:R-:W-:-:S02]  /*33d90*/  NOP ;  /* 0x0000000000007918 */ /* 0x000fc40000000000 */
[----:B------:R0:W-:Y:S04]  /*33da0*/  STL.64 [R1+0x430], R28 ;  /* 0x0004301c01007387 */ /* 0x0001e80000100a00 */
[----:B------:R1:W-:Y:S04]  /*33db0*/  STL.64 [R1+0x438], R30 ;  /* 0x0004381e01007387 */ /* 0x0003e80000100a00 */
[----:B0-----:R-:W4:Y:S04]  /*33dc0*/  LDL.LU.64 R28, [R1+0xb30] ;  /* 0x000b3000011c7983 */ /* 0x001f280000300a00 */
[----:B-1----:R-:W4:Y:S04]  /*33dd0*/  LDL.LU.64 R30, [R1+0xb38] ;  /* 0x000b3800011e7983 */ /* 0x002f280000300a00 */
[----:B------:R-:W-:Y:S04]  /*33de0*/  STL.64 [R1+0x420], R44 ;  /* 0x0004202c01007387 */ /* 0x000fe80000100a00 */
[----:B------:R2:W-:Y:S04]  /*33df0*/  STL.64 [R1+0x428], R46 ;  /* 0x0004282e01007387 */ /* 0x0005e80000100a00 */
        /* <DEDUP_REMOVED lines=8> */
[----:B--2---:R-:W-:Y:S03]  /*33e80*/  HMMA.16816.F32 R44, R32, R4, R16 ;  /* 0x00000004202c723c */ /* 0x004fe60000001810 */
[----:B------:R-:W2:Y:S04]  /*33e90*/  LDL.LU.64 R16, [R1+0xb20] ;  /* 0x000b200001107983 */ /* 0x000ea80000300a00 */
[----:B------:R-:W2:-:S15]  /*33ea0*/  LDL.LU.64 R18, [R1+0xb28] ;  /* 0x000b280001127983 */ /* 0x000e9e0000300a00 */
[----:B------:R-:W-:-:S01]  /*33eb0*/  NOP ;  /* 0x0000000000007918 */ /* 0x000fc20000000000 */
[----:B------:R0:W-:Y:S04]  /*33ec0*/  STL.64 [R1+0x410], R44 ;  /* 0x0004102c01007387 */ /* 0x0001e80000100a00 */
[----:B------:R1:W-:Y:S04]  /*33ed0*/  STL.64 [R1+0x418], R46 ;  /* 0x0004182e01007387 */ /* 0x0003e80000100a00 */
[----:B0-----:R-:W4:Y:S04]  /*33ee0*/  LDL.LU.64 R44, [R1+0xb10] ;  /* 0x000b1000012c7983 */ /* 0x001f280000300a00 */
[----:B-1----:R-:W4:Y:S01]  /*33ef0*/  LDL.LU.64 R46, [R1+0xb18] ;  /* 0x000b1800012e7983 */ /* 0x002f220000300a00 */
[----:B---3--:R-:W-:-:S15]  /*33f00*/  HMMA.16816.F32 R56, R32, R6, R56 ;  /* 0x000000062038723c */ /* 0x008fde0000001838 */
[----:B------:R-:W-:-:S08]  /*33f10*/  NOP ;  /* 0x0000000000007918 */ /* 0x000fd00000000000 */
[----:B------:R0:W-:Y:S04]  /*33f20*/  STL.64 [R1+0x400], R56 ;  /* 0x0004003801007387 */ /* 0x0001e80000100a00 */
[----:B------:R1:W-:Y:S04]  /*33f30*/  STL.64 [R1+0x408], R58 ;  /* 0x0004083a01007387 */ /* 0x0003e80000100a00 */
[----:B0-----:R-:W3:Y:S04]  /*33f40*/  LDL.LU.64 R56, [R1+0xaf0] ;  /* 0x000af00001387983 */ /* 0x001ee80000300a00 */
[----:B-1----:R-:W3:Y:S04]  /*33f50*/  LDL.LU.64 R58, [R1+0xaf8] ;  /* 0x000af800013a7983 */ /* 0x002ee80000300a00 */
[----:B------:R-:W-:Y:S04]  /*33f60*/  STL.64 [R1+0x2f18], R6 ;  /* 0x002f180601007387 */ /* 0x000fe80000100a00 */
[----:B------:R0:W-:Y:S04]  /*33f70*/  STL.64 [R1+0x2f10], R4 ;  /* 0x002f100401007387 */ /* 0x0001e80000100a00 */
[----:B0-----:R-:W4:Y:S04]  /*33f80*/  LDL.LU.64 R4, [R1+0xb40] ;  /* 0x000b400001047983 */ /* 0x001f280000300a00 */
[----:B------:R-:W4:Y:S01]  /*33f90*/  LDL.LU.64 R6, [R1+0xb48] ;  /* 0x000b480001067983 */ /* 0x000f220000300a00 */
[C---:B--2---:R-:W-:Y:S06]  /*33fa0*/  HMMA.16816.F32 R16, R32.reuse, R12, R16 ;  /* 0x0000000c2010723c */ /* 0x044fec0000001810 */
[----:B----4-:R-:W-:-:S15]  /*33fb0*/  HMMA.16816.F32 R4, R32, R8, R4 ;  /* 0x000000082004723c */ /* 0x010fde0000001804 */
[----:B------:R-:W-:-:S08]  /*33fc0*/  NOP ;  /* 0x0000000000007918 */ /* 0x000fd00000000000 */
[----:B------:R-:W-:Y:S04]  /*33fd0*/  STL.64 [R1+0x3f0], R4 ;  /* 0x0003f00401007387 */ /* 0x000fe80000100a00 */
[----:B------:R0:W-:Y:S02]  /*33fe0*/  STL.64 [R1+0x3f8], R6 ;  /* 0x0003f80601007387 */ /* 0x0001e40000100a00 */
[----:B0-----:R-:W-:Y:S02]  /*33ff0*/  HMMA.16816.F32 R4, R32, R10, R28 ;  /* 0x0000000a2004723c */ /* 0x001fe4000000181c */
[----:B------:R-:W2:Y:S04]  /*34000*/  LDL.LU.64 R28, [R1+0xae0] ;  /* 0x000ae000011c7983 */ /* 0x000ea80000300a00 */
[----:B------:R-:W2:-:S15]  /*34010*/  LDL.LU.64 R30, [R1+0xae8] ;  /* 0x000ae800011e7983 */ /* 0x000e9e0000300a00 */
[----:B------:R-:W-:-:S02]  /*34020*/  NOP ;  /* 0x0000000000007918 */ /* 0x000fc40000000000 */
[----:B------:R0:W-:Y:S04]  /*34030*/  STL.64 [R1+0x3e0], R4 ;  /* 0x0003e00401007387 */ /* 0x0001e80000100a00 */
[----:B------:R1:W-:Y:S04]  /*34040*/  STL.64 [R1+0x3e8], R6 ;  /* 0x0003e80601007387 */ /* 0x0003e80000100a00 */
[----:B0-----:R-:W4:Y:S04]  /*34050*/  LDL.LU.64 R4, [R1+0xad0] ;  /* 0x000ad00001047983 */ /* 0x001f280000300a00 */
[----:B-1----:R-:W4:Y:S04]  /*34060*/  LDL.LU.64 R6, [R1+0xad8] ;  /* 0x000ad80001067983 */ /* 0x002f280000300a00 */
[----:B------:R-:W-:Y:S04]  /*34070*/  STL.64 [R1+0x2f08], R10 ;  /* 0x002f080a01007387 */ /* 0x000fe80000100a00 */
[----:B------:R0:W-:Y:S04]  /*34080*/  STL.64 [R1+0x2f00], R8 ;  /* 0x002f000801007387 */ /* 0x0001e80000100a00 */
[----:B0-----:R-:W3:Y:S04]  /*34090*/  LDL.LU.64 R8, [R1+0xb00] ;  /* 0x000b000001087983 */ /* 0x001ee80000300a00 */
[----:B------:R-:W3:Y:S04]  /*340a0*/  LDL.LU.64 R10, [R1+0xb08] ;  /* 0x000b0800010a7983 */ /* 0x000ee80000300a00 */
[----:B------:R-:W-:Y:S04]  /*340b0*/  STL.64 [R1+0x3d0], R16 ;  /* 0x0003d01001007387 */ /* 0x000fe80000100a00 */
[----:B------:R0:W-:Y:S04]  /*340c0*/  STL.64 [R1+0x3d8], R18 ;  /* 0x0003d81201007387 */ /* 0x0001e80000100a00 */
[----:B0-----:R-:W4:Y:S04]  /*340d0*/  LDL.LU.64 R18, [R1+0x2f28] ;  /* 0x002f280001127983 */ /* 0x001f280000300a00 */
[----:B------:R-:W3:Y:S01]  /*340e0*/  LDL.LU.64 R16, [R1+0x2f20] ;  /* 0x002f200001107983 */ /* 0x000ee20000300a00 */
[----:B------:R-:W-:-:S15]  /*340f0*/  HMMA.16816.F32 R44, R32, R14, R44 ;  /* 0x0000000e202c723c */ /* 0x000fde000000182c */
        /* <DEDUP_REMOVED lines=9> */
[----:B----4-:R-:W-:-:S15]  /*34190*/  HMMA.16816.F32 R8, R32, R18, R56 ;  /* 0x000000122008723c */ /* 0x010fde0000001838 */
[----:B------:R-:W-:-:S02]  /*341a0*/  NOP ;  /* 0x0000000000007918 */ /* 0x000fc40000000000 */
[----:B------:R0:W-:Y:S04]  /*341b0*/  STL.64 [R1+0x3b0], R12 ;  /* 0x0003b00c01007387 */ /* 0x0001e80000100a00 */
[----:B------:R1:W-:Y:S04]  /*341c0*/  STL.64 [R1+0x3b8], R14 ;  /* 0x0003b80e01007387 */ /* 0x0003e80000100a00 */
[----:B0-----:R-:W2:Y:S04]  /*341d0*/  LDL.LU.64 R12, [R1+0xe90] ;  /* 0x000e9000010c7983 */ /* 0x001ea80000300a00 */
[----:B-1----:R-:W2:Y:S04]  /*341e0*/  LDL.LU.64 R14, [R1+0xe98] ;  /* 0x000e9800010e7983 */ /* 0x002ea80000300a00 */
[----:B------:R0:W-:Y:S04]  /*341f0*/  STL.64 [R1+0x3a0], R8 ;  /* 0x0003a00801007387 */ /* 0x0001e80000100a00 */
[----:B------:R1:W-:Y:S04]  /*34200*/  STL.64 [R1+0x3a8], R10 ;  /* 0x0003a80a01007387 */ /* 0x0003e80000100a00 */
[----:B0-----:R-:W3:Y:S04]  /*34210*/  LDL.LU.64 R8, [R1+0xe80] ;  /* 0x000e800001087983 */ /* 0x001ee80000300a00 */
[----:B-1----:R-:W3:Y:S04]  /*34220*/  LDL.LU.64 R10, [R1+0xe88] ;  /* 0x000e8800010a7983 */ /* 0x002ee80000300a00 */
[----:B------:R-:W-:Y:S04]  /*34230*/  STL.64 [R1+0x2ed8], R18 ;  /* 0x002ed81201007387 */ /* 0x000fe80000100a00 */
[----:B------:R0:W-:Y:S02]  /*34240*/  STL.64 [R1+0x2ed0], R16 ;  /* 0x002ed01001007387 */ /* 0x0001e40000100a00 */
[C---:B0-----:R-:W-:Y:S02]  /*34250*/  HMMA.16816.F32 R16, R32.reuse, R22, R4 ;  /* 0x000000162010723c */ /* 0x041fe40000001804 */
[----:B------:R-:W4:Y:S04]  /*34260*/  LDL.LU.64 R4, [R1+0xab0] ;  /* 0x000ab00001047983 */ /* 0x000f280000300a00 */
[----:B------:R-:W-:Y:S04]  /*34270*/  STL.64 [R1+0x390], R28 ;  /* 0x0003901c01007387 */ /* 0x000fe80000100a00 */
[----:B------:R-:W-:Y:S04]  /*34280*/  STL.64 [R1+0x398], R30 ;  /* 0x0003981e01007387 */ /* 0x000fe80000100a00 */
[----:B------:R-:W4:Y:S09]  /*34290*/  LDL.LU.64 R6, [R1+0xab8] ;  /* 0x000ab80001067983 */ /* 0x000f320000300a00 */
[----:B------:R-:W-:Y:S04]  /*342a0*/  STL.64 [R1+0x380], R16 ;  /* 0x0003801001007387 */ /* 0x000fe80000100a00 */
[----:B------:R0:W-:Y:S02]  /*342b0*/  STL.64 [R1+0x388], R18 ;  /* 0x0003881201007387 */ /* 0x0001e40000100a00 */
[----:B0-----:R-:W-:Y:S02]  /*342c0*/  HMMA.16816.F32 R16, R32, R24, R44 ;  /* 0x000000182010723c */ /* 0x001fe4000000182c */
[----:B------:R-:W-:Y:S04]  /*342d0*/  STL.64 [R1+0x2ef8], R22 ;  /* 0x002ef81601007387 */ /* 0x000fe80000100a00 */
[----:B------:R-:W-:Y:S01]  /*342e0*/  STL.64 [R1+0x2ef0], R20 ;  /* 0x002ef01401007387 */ /* 0x000fe20000100a00 */
[----:B------:R-:W-:-:S02]  /*342f0*/  IMAD R28, R50, 0x100, R49 ;  /* 0x00000100321c7824 */ /* 0x000fc400078e0231 */
[----:B------:R-:W-:-:S14]  /*34300*/  IMAD R29, R61, 0x100, R51 ;  /* 0x000001003d1d7824 */ /* 0x000fdc00078e0233 */
[----:B------:R-:W-:Y:S04]  /*34310*/  STL.64 [R1+0x370], R16 ;  /* 0x0003701001007387 */ /* 0x000fe80000100a00 */
[----:B------:R-:W-:Y:S01]  /*34320*/  STL.64 [R1+0x378], R18 ;  /* 0x0003781201007387 */ /* 0x000fe20000100a00 */
[C---:B--2---:R-:W-:Y:S06]  /*34330*/  HMMA.16816.F32 R12, R32.reuse, R26, R12 ;  /* 0x0000001a200c723c */ /* 0x044fec000000180c */
[----:B---3--:R-:W-:-:S15]  /*34340*/  HMMA.16816.F32 R8, R32, R36, R8 ;  /* 0x000000242008723c */ /* 0x008fde0000001808 */
[----:B------:R-:W-:-:S02]  /*34350*/  NOP ;  /* 0x0000000000007918 */ /* 0x000fc40000000000 */
[----:B------:R-:W-:Y:S04]  /*34360*/  STL.64 [R1+0x740], R12 ;  /* 0x0007400c01007387 */ /* 0x000fe80000100a00 */
[----:B------:R-:W-:Y:S04]  /*34370*/  STL.64 [R1+0x748], R14 ;  /* 0x0007480e01007387 */ /* 0x000fe80000100a00 */
[----:B------:R-:W2:Y:S04]  /*34380*/  LDL.LU R49, [R1+0xf7c] ;  /* 0x000f7c0001317983 */ /* 0x000ea80000300800 */
[----:B------:R-:W2:Y:S04]  /*34390*/  LDL.LU R50, [R1+0xf78] ;  /* 0x000f780001327983 */ /* 0x000ea80000300800 */
[----:B------:R-:W-:Y:S04]  /*343a0*/  STL.64 [R1+0x730], R8 ;  /* 0x0007300801007387 */ /* 0x000fe80000100a00 */
[----:B------:R4:W-:Y:S04]  /*343b0*/  STL.64 [R1+0x738], R10 ;  /* 0x0007380a01007387 */ /* 0x0009e80000100a00 */
[----:B------:R-:W3:Y:S04]  /*343c0*/  LDL.LU R51, [R1+0xf84] ;  /* 0x000f840001337983 */ /* 0x000ee80000300800 */
[----:B------:R-:W3:Y:S01]  /*343d0*/  LDL.LU R61, [R1+0xf80] ;  /* 0x000f8000013d7983 */ /* 0x000ee20000300800 */
[----:B----4-:R-:W-:Y:S03]  /*343e0*/  HMMA.16816.F32 R8, R32, R40, R4 ;  /* 0x000000282008723c */ /* 0x010fe60000001804 */
[----:B------:R-:W4:Y:S04]  /*343f0*/  LDL.LU.64 R4, [R1+0xaa0] ;  /* 0x000aa00001047983 */ /* 0x000f280000300a00 */
[----:B------:R-:W4:Y:S01]  /*34400*/  LDL.LU.64 R6, [R1+0xaa8] ;  /* 0x000aa80001067983 */ /* 0x000f220000300a00 */
[----:B------:R-:W-:-:S02]  /*34410*/  IMAD R30, R53, 0x100, R52 ;  /* 0x00000100351e7824 */ /* 0x000fc400078e0234 */
[----:B------:R-:W-:Y:S01]  /*34420*/  IMAD R31, R55, 0x100, R54 ;  /* 0x00000100371f7824 */ /* 0x000fe200078e0236 */
[----:B------:R-:W-:Y:S02]  /*34430*/  F2FP.F16.E4M3.UNPACK_B R28, R28 ;  /* 0x0000001cff1c723e */ /* 0x000fe400020006ff */
[----:B------:R-:W-:Y:S02]  /*34440*/  F2FP.F16.E4M3.UNPACK_B R29, R29 ;  /* 0x0000001dff1d723e */ /* 0x000fe400020006ff */
[----:B------:R-:W-:Y:S02]  /*34450*/  F2FP.F16.E4M3.UNPACK_B R30, R30 ;  /* 0x0000001eff1e723e */ /* 0x000fe400020006ff */
[----:B------:R-:W-:-:S06]  /*34460*/  F2FP.F16.E4M3.UNPACK_B R31, R31 ;  /* 0x0000001fff1f723e */ /* 0x000fcc00020006ff */
[----:B------:R0:W-:Y:S04]  /*34470*/  STL.64 [R1+0x360], R8 ;  /* 0x0003600801007387 */ /* 0x0001e80000100a00 */
[----:B------:R1:W-:Y:S04]  /*34480*/  STL.64 [R1+0x368], R10 ;  /* 0x0003680a01007387 */ /* 0x0003e80000100a00 */
[----:B------:R-:W2:Y:S04]  /*34490*/  LDL.LU.64 R32, [R1+0xa90] ;  /* 0x000a900001207983 */ /* 0x000ea80000300a00 */
[----:B------:R-:W2:Y:S04]  /*344a0*/  LDL.LU.64 R34, [R1+0xa98] ;  /* 0x000a980001227983 */ /* 0x000ea80000300a00 */
[----:B------:R-:W3:Y:S04]  /*344b0*/  LDL.LU.64 R56, [R1+0xa80] ;  /* 0x000a800001387983 */ /* 0x000ee80000300a00 */
[----:B------:R-:W3:Y:S04]  /*344c0*/  LDL.LU.64 R58, [R1+0xa88] ;  /* 0x000a8800013a7983 */ /* 0x000ee80000300a00 */
[----:B0-----:R-:W3:Y:S04]  /*344d0*/  LDL.LU.64 R8, [R1+0xa70] ;  /* 0x000a700001087983 */ /* 0x001ee80000300a00 */
[----:B-1----:R-:W3:Y:S04]  /*344e0*/  LDL.LU.64 R10, [R1+0xa78] ;  /* 0x000a7800010a7983 */ /* 0x002ee80000300a00 */
[----:B------:R-:W3:Y:S04]  /*344f0*/  LDL.LU.64 R20, [R1+0xa60] ;  /* 0x000a600001147983 */ /* 0x000ee80000300a00 */
[----:B------:R-:W3:Y:S04]  /*34500*/  LDL.LU.64 R22, [R1+0xa68] ;  /* 0x000a680001167983 */ /* 0x000ee80000300a00 */
[----:B------:R-:W3:Y:S04]  /*34510*/  LDL.LU.64 R12, [R1+0xa50] ;  /* 0x000a5000010c7983 */ /* 0x000ee80000300a00 */
[----:B------:R-:W3:Y:S04]  /*34520*/  LDL.LU.64 R14, [R1+0xa58] ;  /* 0x000a5800010e7983 */ /* 0x000ee80000300a00 */
[----:B------:R-:W3:Y:S04]  /*34530*/  LDL.LU.64 R16, [R1+0xa40] ;  /* 0x000a400001107983 */ /* 0x000ee80000300a00 */
[----:B------:R-:W3:Y:S04]  /*34540*/  LDL.LU.64 R18, [R1+0xa48] ;  /* 0x000a480001127983 */ /* 0x000ee80000300a00 */
[----:B------:R-:W3:Y:S04]  /*34550*/  LDL.LU.64 R44, [R1+0xa30] ;  /* 0x000a3000012c7983 */ /* 0x000ee80000300a00 */
[----:B------:R-:W3:Y:S04]  /*34560*/  LDL.LU.64 R46, [R1+0xa38] ;  /* 0x000a3800012e7983 */ /* 0x000ee80000300a00 */
[----:B------:R-:W3:Y:S04]  /*34570*/  LDL.LU R52, [R1+0xf8c] ;  /* 0x000f8c0001347983 */ /* 0x000ee80000300800 */
[----:B------:R-:W3:Y:S04]  /*34580*/  LDL.LU R53, [R1+0xf88] ;  /* 0x000f880001357983 */ /* 0x000ee80000300800 */
[----:B------:R-:W3:Y:S04]  /*34590*/  LDL.LU R54, [R1+0xf94] ;  /* 0x000f940001367983 */ /* 0x000ee80000300800 */
[----:B------:R-:W3:Y:S01]  /*345a0*/  LDL.LU R55, [R1+0xf90] ;  /* 0x000f900001377983 */ /* 0x000ee20000300800 */
[----:B----4-:R-:W-:-:S15]  /*345b0*/  HMMA.16816.F32 R4, R28, R38, R4 ;  /* 0x000000261c04723c */ /* 0x010fde0000001804 */
[----:B------:R-:W-:-:S08]  /*345c0*/  NOP ;  /* 0x0000000000007918 */ /* 0x000fd00000000000 */
[----:B------:R-:W-:Y:S04]  /*345d0*/  STL.64 [R1+0x350], R4 ;  /* 0x0003500401007387 */ /* 0x000fe80000100a00 */
[----:B------:R0:W-:Y:S04]  /*345e0*/  STL.64 [R1+0x358], R6 ;  /* 0x0003580601007387 */ /* 0x0001e80000100a00 */
[----:B0-----:R-:W4:Y:S04]  /*345f0*/  LDL.LU.64 R6, [R1+0x2f18] ;  /* 0x002f180001067983 */ /* 0x001f280000300a00 */
[----:B------:R-:W3:Y:S01]  /*34600*/  LDL.LU.64 R4, [R1+0x2f10] ;  /* 0x002f100001047983 */ /* 0x000ee20000300a00 */
[----:B--2---:R-:W-:-:S15]  /*34610*/  HMMA.16816.F32 R32, R28, R2, R32 ;  /* 0x000000021c20723c */ /* 0x004fde0000001820 */
[----:B------:R-:W-:-:S08]  /*34620*/  NOP ;  /* 0x0000000000007918 */ /* 0x000fd00000000000 */
[----:B------:R-:W-:Y:S04]  /*34630*/  STL.64 [R1+0x340], R32 ;  /* 0x0003402001007387 */ /* 0x000fe80000100a00 */
[----:B------:R3:W-:Y:S02]  /*34640*/  STL.64 [R1+0x348], R34 ;  /* 0x0003482201007387 */ /* 0x0007e40000100a00 */
[C---:B---3--:R-:W-:Y:S06]  /*34650*/  HMMA.16816.F32 R32, R28.reuse, R4, R56 ;  /* 0x000000041c20723c */ /* 0x048fec0000001838 */
[----:B----4-:R-:W-:Y:S01]  /*34660*/  HMMA.16816.F32 R8, R28, R6, R8 ;  /* 0x000000061c08723c */ /* 0x010fe20000001808 */
[----:B------:R-:W2:Y:S04]  /*34670*/  LDL.LU.64 R56, [R1+0xa00] ;  /* 0x000a000001387983 */ /* 0x000ea80000300a00 */
[----:B------:R-:W2:-:S12]  /*34680*/  LDL.LU.64 R58, [R1+0xa08] ;  /* 0x000a0800013a7983 */ /* 0x000e980000300a00 */
[----:B------:R0:W-:Y:S04]  /*34690*/  STL.64 [R1+0x330], R32 ;  /* 0x0003302001007387 */ /* 0x0001e80000100a00 */
[----:B------:R1:W-:Y:S04]  /*346a0*/  STL.64 [R1+0x338], R34 ;  /* 0x0003382201007387 */ /* 0x0003e80000100a00 */
[----:B0-----:R-:W3:Y:S04]  /*346b0*/  LDL.LU.64 R32, [R1+0x720] ;  /* 0x0007200001207983 */ /* 0x001ee80000300a00 */
[----:B-1----:R-:W3:Y:S04]  /*346c0*/  LDL.LU.64 R34, [R1+0x728] ;  /* 0x0007280001227983 */ /* 0x002ee80000300a00 */
        /* <DEDUP_REMOVED lines=9> */
[----:B0-----:R-:W3:Y:S04]  /*34760*/  LDL.LU.64 R22, [R1+0x2ef8] ;  /* 0x002ef80001167983 */ /* 0x001ee80000300a00 */
[----:B------:R-:W2:Y:S04]  /*34770*/  LDL.LU.64 R20, [R1+0x2ef0] ;  /* 0x002ef00001147983 */ /* 0x000ea80000300a00 */
        /* <DEDUP_REMOVED lines=8> */
[C---:B---3--:R-:W-:Y:S06]  /*34800*/  HMMA.16816.F32 R16, R28.reuse, R12, R16 ;  /* 0x0000000c1c10723c */ /* 0x048fec0000001810 */
[----:B----4-:R-:W-:-:S15]  /*34810*/  HMMA.16816.F32 R44, R28, R14, R44 ;  /* 0x0000000e1c2c723c */ /* 0x010fde000000182c */
[----:B------:R-:W-:-:S02]  /*34820*/  NOP ;  /* 0x0000000000007918 */ /* 0x000fc40000000000 */
[----:B------:R-:W-:Y:S04]  /*34830*/  STL.64 [R1+0x2f0], R16 ;  /* 0x0002f01001007387 */ /* 0x000fe80000100a00 */
[----:B------:R0:W-:Y:S04]  /*34840*/  STL.64 [R1+0x2f8], R18 ;  /* 0x0002f81201007387 */ /* 0x0001e80000100a00 */
[----:B0-----:R-:W2:Y:S04]  /*34850*/  LDL.LU.64 R18, [R1+0x2ed8] ;  /* 0x002ed80001127983 */ /* 0x001ea80000300a00 */
[----:B------:R-:W3:Y:S04]  /*34860*/  LDL.LU.64 R16, [R1+0x2ed0] ;  /* 0x002ed00001107983 */ /* 0x000ee80000300a00 */
[----:B------:R0:W-:Y:S04]  /*34870*/  STL.64 [R1+0x2e0], R44 ;  /* 0x0002e02c01007387 */ /* 0x0001e80000100a00 */
[----:B------:R1:W-:Y:S04]  /*34880*/  STL.64 [R1+0x2e8], R46 ;  /* 0x0002e82e01007387 */ /* 0x0003e80000100a00 */
[----:B0-----:R-:W4:Y:S04]  /*34890*/  LDL.LU.64 R44, [R1+0x710] ;  /* 0x00071000012c7983 */ /* 0x001f280000300a00 */
[----:B-1----:R-:W4:Y:S04]  /*348a0*/  LDL.LU.64 R46, [R1+0x718] ;  /* 0x00071800012e7983 */ /* 0x002f280000300a00 */
[----:B------:R-:W-:Y:S04]  /*348b0*/  STL.64 [R1+0x2ea8], R14 ;  /* 0x002ea80e01007387 */ /* 0x000fe80000100a00 */
[----:B------:R0:W-:Y:S04]  /*348c0*/  STL.64 [R1+0x2ea0], R12 ;  /* 0x002ea00c01007387 */ /* 0x0001e80000100a00 */
[----:B0-----:R-:W3:Y:S04]  /*348d0*/  LDL.LU.64 R12, [R1+0xa20] ;  /* 0x000a2000010c7983 */ /* 0x001ee80000300a00 */
[----:B------:R-:W3:Y:S01]  /*348e0*/  LDL.LU.64 R14, [R1+0xa28] ;  /* 0x000a2800010e7983 */ /* 0x000ee20000300a00 */
[C---:B--2---:R-:W-:Y:S06]  /*348f0*/  HMMA.16816.F32 R8, R28.reuse, R18, R8 ;  /* 0x000000121c08723c */ /* 0x044fec0000001808 */
[----:B------:R-:W-:Y:S01]  /*34900*/  STL.64 [R1+0x2ec8], R18 ;  /* 0x002ec81201007387 */ /* 0x000fe20000100a00 */
[----:B---3--:R-:W-:-:S15]  /*34910*/  HMMA.16816.F32 R12, R28, R16, R12 ;  /* 0x000000101c0c723c */ /* 0x008fde000000180c */
[----:B------:R-:W-:-:S08]  /*34920*/  NOP ;  /* 0x0000000000007918 */ /* 0x000fd00000000000 */
[----:B------:R-:W-:Y:S04]  /*34930*/  STL.64 [R1+0x2d0], R12 ;  /* 0x0002d00c01007387 */ /* 0x000fe80000100a00 */
[----:B------:R0:W-:Y:S04]  /*34940*/  STL.64 [R1+0x2d8], R14 ;  /* 0x0002d80e01007387 */ /* 0x0001e80000100a00 */
[----:B------:R-:W-:Y:S04]  /*34950*/  STL.64 [R1+0x2ec0], R16 ;  /* 0x002ec01001007387 */ /* 0x000fe80000100a00 */
[----:B------:R-:W-:Y:S04]  /*34960*/  STL.64 [R1+0x2c0], R8 ;  /* 0x0002c00801007387 */ /* 0x000fe80000100a00 */
[----:B------:R1:W-:Y:S01]  /*34970*/  STL.64 [R1+0x2c8], R10 ;  /* 0x0002c80a01007387 */ /* 0x0003e20000100a00 */
[C---:B0-----:R-:W-:Y:S06]  /*34980*/  HMMA.16816.F32 R12, R28.reuse, R20, R56 ;  /* 0x000000141c0c723c */ /* 0x041fec0000001838 */
[----:B-1----:R-:W-:Y:S01]  /*34990*/  HMMA.16816.F32 R8, R28, R22, R32 ;  /* 0x000000161c08723c */ /* 0x002fe20000001820 */
[----:B------:R-:W2:-:S15]  /*349a0*/  LDL.LU.64 R16, [R1+0xe70] ;  /* 0x000e700001107983 */ /* 0x000e9e0000300a00 */
[----:B------:R-:W-:-:S01]  /*349b0*/  NOP ;  /* 0x0000000000007918 */ /* 0x000fc20000000000 */
[----:B------:R-:W-:Y:S04]  /*349c0*/  STL.64 [R1+0x2b0], R12 ;  /* 0x0002b00c01007387 */ /* 0x000fe80000100a00 */
[----:B------:R-:W-:Y:S04]  /*349d0*/  STL.64 [R1+0x2b8], R14 ;  /* 0x0002b80e01007387 */ /* 0x000fe80000100a00 */
[----:B------:R-:W2:Y:S04]  /*349e0*/  LDL.LU.64 R18, [R1+0xe78] ;  /* 0x000e780001127983 */ /* 0x000ea80000300a00 */
[----:B------:R0:W-:Y:S04]  /*349f0*/  STL.64 [R1+0x2a0], R8 ;  /* 0x0002a00801007387 */ /* 0x0001e80000100a00 */
[----:B------:R1:W-:Y:S04]  /*34a00*/  STL.64 [R1+0x2a8], R10 ;  /* 0x0002a80a01007387 */ /* 0x0003e80000100a00 */
[----:B0-----:R-:W3:Y:S04]  /*34a10*/  LDL.LU.64 R8, [R1+0xe60] ;  /* 0x000e600001087983 */ /* 0x001ee80000300a00 */
[----:B-1----:R-:W3:Y:S01]  /*34a20*/  LDL.LU.64 R10, [R1+0xe68] ;  /* 0x000e6800010a7983 */ /* 0x002ee20000300a00 */
[----:B----4-:R-:W-:Y:S01]  /*34a30*/  HMMA.16816.F32 R44, R28, R24, R44 ;  /* 0x000000181c2c723c */ /* 0x010fe2000000182c */
[----:B------:R-:W-:-:S02]  /*34a40*/  IMAD R32, R50, 0x100, R49 ;  /* 0x0000010032207824 */ /* 0x000fc400078e0231 */
[----:B------:R-:W-:Y:S01]  /*34a50*/  IMAD R33, R61, 0x100, R51 ;  /* 0x000001003d217824 */ /* 0x000fe200078e0233 */
[----:B------:R-:W4:Y:S04]  /*34a60*/  LDL.LU.64 R48, [R1+0x9f0] ;  /* 0x0009f00001307983 */ /* 0x000f280000300a00 */
[----:B------:R-:W4:Y:S04]  /*34a70*/  LDL.LU.64 R50, [R1+0x9f8] ;  /* 0x0009f80001327983 */ /* 0x000f280000300a00 */
[----:B------:R-:W4:Y:S04]  /*34a80*/  LDL.LU.64 R12, [R1+0x9e0] ;  /* 0x0009e000010c7983 */ /* 0x000f280000300a00 */
[----:B------:R-:W4:Y:S07]  /*34a90*/  LDL.LU.64 R14, [R1+0x9e8] ;  /* 0x0009e800010e7983 */ /* 0x000f2e0000300a00 */
[----:B------:R0:W-:Y:S04]  /*34aa0*/  STL.64 [R1+0x290], R44 ;  /* 0x0002902c01007387 */ /* 0x0001e80000100a00 */
[----:B------:R1:W-:Y:S04]  /*34ab0*/  STL.64 [R1+0x298], R46 ;  /* 0x0002982e01007387 */ /* 0x0003e80000100a00 */
[----:B0-----:R-:W4:Y:S04]  /*34ac0*/  LDL.LU.64 R44, [R1+0x9d0] ;  /* 0x0009d000012c7983 */ /* 0x001f280000300a00 */
[----:B-1----:R-:W4:Y:S01]  /*34ad0*/  LDL.LU.64 R46, [R1+0x9d8] ;  /* 0x0009d800012e7983 */ /* 0x002f220000300a00 */
[C---:B--2---:R-:W-:Y:S06]  /*34ae0*/  HMMA.16816.F32 R16, R28.reuse, R26, R16 ;  /* 0x0000001a1c10723c */ /* 0x044fec0000001810 */
[----:B---3--:R-:W-:-:S15]  /*34af0*/  HMMA.16816.F32 R8, R28, R36, R8 ;  /* 0x000000241c08723c */ /* 0x008fde0000001808 */
        /* <DEDUP_REMOVED lines=8> */
[----:B-1----:R-:W3:Y:S01]  /*34b80*/  LDL.LU.64 R10, [R1+0x9b8] ;  /* 0x0009b800010a7983 */ /* 0x002ee20000300a00 */
[----:B------:R-:W-:-:S02]  /*34b90*/  IMAD R34, R53, 0x100, R52 ;  /* 0x0000010035227824 */ /* 0x000fc400078e0234 */
[----:B------:R-:W-:Y:S01]  /*34ba0*/  IMAD R35, R55, 0x100, R54 ;  /* 0x0000010037237824 */ /* 0x000fe200078e0236 */
[----:B------:R-:W-:Y:S02]  /*34bb0*/  F2FP.F16.E4M3.UNPACK_B R32, R32 ;  /* 0x00000020ff20723e */ /* 0x000fe400020006ff */
[----:B------:R-:W-:Y:S02]  /*34bc0*/  F2FP.F16.E4M3.UNPACK_B R33, R33 ;  /* 0x00000021ff21723e */ /* 0x000fe400020006ff */
[----:B------:R-:W-:Y:S02]  /*34bd0*/  F2FP.F16.E4M3.UNPACK_B R34, R34 ;  /* 0x00000022ff22723e */ /* 0x000fe400020006ff */
[----:B------:R-:W-:Y:S01]  /*34be0*/  F2FP.F16.E4M3.UNPACK_B R35, R35 ;  /* 0x00000023ff23723e */ /* 0x000fe200020006ff */
[----:B----4-:R-:W-:Y:S06]  /*34bf0*/  HMMA.16816.F32 R48, R28, R40, R48 ;  /* 0x000000281c30723c */ /* 0x010fec0000001830 */
[C---:B------:R-:W-:Y:S06]  /*34c00*/  HMMA.16816.F32 R28, R32.reuse, R38, R12 ;  /* 0x00000026201c723c */ /* 0x040fec000000180c */
[C---:B------:R-:W-:Y:S01]  /*34c10*/  HMMA.16816.F32 R44, R32.reuse, R2, R44 ;  /* 0x00000002202c723c */ /* 0x040fe2000000182c */
[----:B------:R-:W4:Y:S10]  /*34c20*/  LDL.LU.64 R12, [R1+0x890] ;  /* 0x00089000010c7983 */ /* 0x000f340000300a00 */
[----:B------:R-:W-:Y:S04]  /*34c30*/  STL.64 [R1+0x280], R48 ;  /* 0x0002803001007387 */ /* 0x000fe80000100a00 */
[----:B------:R-:W-:Y:S04]  /*34c40*/  STL.64 [R1+0x288], R50 ;  /* 0x0002883201007387 */ /* 0x000fe80000100a00 */
[----:B------:R-:W4:Y:S04]  /*34c50*/  LDL.LU.64 R14, [R1+0x898] ;  /* 0x00089800010e7983 */ /* 0x000f280000300a00 */
[----:B------:R0:W-:Y:S04]  /*34c60*/  STL.64 [R1+0x270], R28 ;  /* 0x0002701c01007387 */ /* 0x0001e80000100a00 */
[----:B------:R1:W-:Y:S04]  /*34c70*/  STL.64 [R1+0x278], R30 ;  /* 0x0002781e01007387 */ /* 0x0003e80000100a00 */
[----:B------:R-:W4:Y:S04]  /*34c80*/  LDL.LU.64 R52, [R1+0x880] ;  /* 0x0008800001347983 */ /* 0x000f280000300a00 */
[----:B------:R-:W4:Y:S04]  /*34c90*/  LDL.LU.64 R54, [R1+0x888] ;  /* 0x0008880001367983 */ /* 0x000f280000300a00 */
[----:B0-----:R-:W4:Y:S04]  /*34ca0*/  LDL.LU.64 R28, [R1+0x860] ;  /* 0x00086000011c7983 */ /* 0x001f280000300a00 */
[----:B-1----:R-:W4:Y:S04]  /*34cb0*/  LDL.LU.64 R30, [R1+0x868] ;  /* 0x00086800011e7983 */ /* 0x002f280000300a00 */
[----:B------:R-:W4:Y:S04]  /*34cc0*/  LDL.LU.64 R48, [R1+0x850] ;  /* 0x0008500001307983 */ /* 0x000f280000300a00 */
[----:B------:R-:W4:Y:S04]  /*34cd0*/  LDL.LU.64 R50, [R1+0x858] ;  /* 0x0008580001327983 */ /* 0x000f280000300a00 */
[----:B------:R0:W-:Y:S04]  /*34ce0*/  STL.64 [R1+0x260], R44 ;  /* 0x0002602c01007387 */ /* 0x0001e80000100a00 */
[----:B------:R1:W-:Y:S04]  /*34cf0*/  STL.64 [R1+0x268], R46 ;  /* 0x0002682e01007387 */ /* 0x0003e80000100a00 */
[----:B0-----:R-:W4:Y:S04]  /*34d00*/  LDL.LU.64 R44, [R1+0x840] ;  /* 0x00084000012c7983 */ /* 0x001f280000300a00 */
[----:B-1----:R-:W4:Y:S04]  /*34d10*/  LDL.LU.64 R46, [R1+0x848] ;  /* 0x00084800012e7983 */ /* 0x002f280000300a00 */
[----:B------:R-:W4:Y:S04]  /*34d20*/  LDL.LU R59, [R1+0xf9c] ;  /* 0x000f9c00013b7983 */ /* 0x000f280000300800 */
[----:B------:R-:W4:Y:S01]  /*34d30*/  LDL.LU R61, [R1+0xf98] ;  /* 0x000f9800013d7983 */ /* 0x000f220000300800 */
[C---:B--2---:R-:W-:Y:S06]  /*34d40*/  HMMA.16816.F32 R16, R32.reuse, R4, R16 ;  /* 0x000000042010723c */ /* 0x044fec0000001810 */
[----:B---3--:R-:W-:-:S15]  /*34d50*/  HMMA.16816.F32 R8, R32, R6, R8 ;  /* 0x000000062008723c */ /* 0x008fde0000001808 */
[----:B------:R-:W-:-:S02]  /*34d60*/  NOP ;  /* 0x0000000000007918 */ /* 0x000fc40000000000 */
[----:B------:R-:W-:Y:S04]  /*34d70*/  STL.64 [R1+0x250], R16 ;  /* 0x0002501001007387 */ /* 0x000fe80000100a00 */
[----:B------:R0:W-:Y:S04]  /*34d80*/  STL.64 [R1+0x258], R18 ;  /* 0x0002581201007387 */ /* 0x0001e80000100a00 */
[----:B0-----:R-:W2:Y:S04]  /*34d90*/  LDL.LU.64 R18, [R1+0x2ec8] ;  /* 0x002ec80001127983 */ /* 0x001ea80000300a00 */
[----:B------:R-:W3:Y:S04]  /*34da0*/  LDL.LU.64 R16, [R1+0x2ec0] ;  /* 0x002ec00001107983 */ /* 0x000ee80000300a00 */
[----:B------:R-:W-:Y:S04]  /*34db0*/  STL.64 [R1+0x240], R8 ;  /* 0x0002400801007387 */ /* 0x000fe80000100a00 */
[----:B------:R0:W-:Y:S04]  /*34dc0*/  STL.64 [R1+0x248], R10 ;  /* 0x0002480a01007387 */ /* 0x0001e80000100a00 */
[----:B0-----:R-:W2:Y:S04]  /*34dd0*/  LDL.LU.64 R10, [R1+0x2eb8] ;  /* 0x002eb800010a7983 */ /* 0x001ea80000300a00 */
[----:B------:R-:W4:Y:S04]  /*34de0*/  LDL.LU.64 R8, [R1+0x2eb0] ;  /* 0x002eb00001087983 */ /* 0x000f280000300a00 */
[----:B------:R-:W-:Y:S04]  /*34df0*/  STL.64 [R1+0x2e88], R6 ;  /* 0x002e880601007387 */ /* 0x000fe80000100a00 */
[----:B------:R0:W-:Y:S04]  /*34e00*/  STL.64 [R1+0x2e80], R4 ;  /* 0x002e800401007387 */ /* 0x0001e80000100a00 */
[----:B0-----:R-:W3:Y:S04]  /*34e10*/  LDL.LU.64 R4, [R1+0x870] ;  /* 0x0008700001047983 */ /* 0x001ee80000300a00 */
[----:B------:R-:W3:Y:S01]  /*34e20*/  LDL.LU.64 R6, [R1+0x878] ;  /* 0x0008780001067983 */ /* 0x000ee20000300a00 */
        /* <DEDUP_REMOVED lines=9> */
[----:B------:R0:W-:Y:S04]  /*34ec0*/  STL.64 [R1+0x228], R54 ;  /* 0x0002283601007387 */ /* 0x0001e80000100a00 */
[----:B0-----:R-:W2:Y:S04]  /*34ed0*/  LDL.LU.64 R54, [R1+0x2e98] ;  /* 0x002e980001367983 */ /* 0x001ea80000300a00 */
[----:B------:R-:W2:Y:S04]  /*34ee0*/  LDL.LU.64 R52, [R1+0x2e90] ;  /* 0x002e900001347983 */ /* 0x000ea80000300a00 */
[----:B------:R-:W-:Y:S04]  /*34ef0*/  STL.64 [R1+0x2e68], R10 ;  /* 0x002e680a01007387 */ /* 0x000fe80000100a00 */
[----:B------:R3:W-:Y:S02]  /*34f00*/  STL.64 [R1+0x2e60], R8 ;  /* 0x002e600801007387 */ /* 0x0007e40000100a00 */
[C---:B---3--:R-:W-:Y:S06]  /*34f10*/  HMMA.16816.F32 R8, R32.reuse, R12, R4 ;  /* 0x0000000c2008723c */ /* 0x048fec0000001804 */
[----:B----4-:R-:W-:Y:S01]  /*34f20*/  HMMA.16816.F32 R4, R32, R14, R28 ;  /* 0x0000000e2004723c */ /* 0x010fe2000000181c */
[----:B------:R-:W3:-:S15]  /*34f30*/  LDL.LU.64 R28, [R1+0x700] ;  /* 0x00070000011c7983 */ /* 0x000ede0000300a00 */
[----:B------:R-:W-:-:S01]  /*34f40*/  NOP ;  /* 0x0000000000007918 */ /* 0x000fc20000000000 */
[----:B------:R-:W-:Y:S04]  /*34f50*/  STL.64 [R1+0x210], R8 ;  /* 0x0002100801007387 */ /* 0x000fe80000100a00 */
[----:B------:R0:W-:Y:S04]  /*34f60*/  STL.64 [R1+0x218], R10 ;  /* 0x0002180a01007387 */ /* 0x0001e80000100a00 */
[----:B------:R-:W3:Y:S04]  /*34f70*/  LDL.LU.64 R30, [R1+0x708] ;  /* 0x00070800011e7983 */ /* 0x000ee80000300a00 */
[----:B------:R-:W-:Y:S04]  /*34f80*/  STL.64 [R1+0x200], R4 ;  /* 0x0002000401007387 */ /* 0x000fe80000100a00 */
[----:B------:R1:W-:Y:S01]  /*34f90*/  STL.64 [R1+0x208], R6 ;  /* 0x0002080601007387 */ /* 0x0003e20000100a00 */
[C---:B0-----:R-:W-:Y:S06]  /*34fa0*/  HMMA.16816.F32 R8, R32.reuse, R16, R48 ;  /* 0x000000102008723c */ /* 0x041fec0000001830 */
[C---:B-1----:R-:W-:Y:S01]  /*34fb0*/  HMMA.16816.F32 R4, R32.reuse, R18, R44 ;  /* 0x000000122004723c */ /* 0x042fe2000000182c */
[----:B------:R-:W-:Y:S04]  /*34fc0*/  STL.64 [R1+0x2e48], R14 ;  /* 0x002e480e01007387 */ /* 0x000fe80000100a00 */
[----:B------:R0:W-:Y:S04]  /*34fd0*/  STL.64 [R1+0x2e40], R12 ;  /* 0x002e400c01007387 */ /* 0x0001e80000100a00 */
[----:B------:R-:W4:Y:S08]  /*34fe0*/  LDL.LU.64 R48, [R1+0x6f0] ;  /* 0x0006f00001307983 */ /* 0x000f300000300a00 */
[----:B------:R1:W-:Y:S04]  /*34ff0*/  STL.64 [R1+0x1f0], R8 ;  /* 0x0001f00801007387 */ /* 0x0003e80000100a00 */
[----:B------:R2:W-:Y:S04]  /*35000*/  STL.64 [R1+0x1f8], R10 ;  /* 0x0001f80a01007387 */ /* 0x0005e80000100a00 */
[----:B------:R-:W4:Y:S04]  /*35010*/  LDL.LU.64 R50, [R1+0x6f8] ;  /* 0x0006f80001327983 */ /* 0x000f280000300a00 */
[----:B------:R2:W-:Y:S04]  /*35020*/  STL.64 [R1+0x1e0], R4 ;  /* 0x0001e00401007387 */ /* 0x0005e80000100a00 */
[----:B------:R2:W-:Y:S04]  /*35030*/  STL.64 [R1+0x1e8], R6 ;  /* 0x0001e80601007387 */ /* 0x0005e80000100a00 */
[----:B------:R-:W4:Y:S04]  /*35040*/  LDL.LU.64 R44, [R1+0xe50] ;  /* 0x000e5000012c7983 */ /* 0x000f280000300a00 */
[----:B------:R-:W4:Y:S04]  /*35050*/  LDL.LU.64 R46, [R1+0xe58] ;  /* 0x000e5800012e7983 */ /* 0x000f280000300a00 */
[----:B0-----:R-:W4:Y:S04]  /*35060*/  LDL.LU.64 R12, [R1+0xe40] ;  /* 0x000e4000010c7983 */ /* 0x001f280000300a00 */
[----:B------:R-:W4:Y:S04]  /*35070*/  LDL.LU.64 R14, [R1+0xe48] ;  /* 0x000e4800010e7983 */ /* 0x000f280000300a00 */
[----:B-1----:R-:W4:Y:S04]  /*35080*/  LDL.LU.64 R8, [R1+0x830] ;  /* 0x0008300001087983 */ /* 0x002f280000300a00 */
[----:B--2---:R-:W2:Y:S04]  /*35090*/  LDL.LU.64 R10, [R1+0x838] ;  /* 0x00083800010a7983 */ /* 0x004ea80000300a00 */
[----:B------:R-:W2:Y:S04]  /*350a0*/  LDL.LU.64 R4, [R1+0x820] ;  /* 0x0008200001047983 */ /* 0x000ea80000300a00 */
[----:B------:R-:W2:Y:S04]  /*350b0*/  LDL.LU.64 R6, [R1+0x828] ;  /* 0x0008280001067983 */ /* 0x000ea80000300a00 */
[----:B------:R-:W-:Y:S04]  /*350c0*/  STL.64 [R1+0x2e58], R18 ;  /* 0x002e581201007387 */ /* 0x000fe80000100a00 */
[----:B------:R0:W-:Y:S04]  /*350d0*/  STL.64 [R1+0x2e50], R16 ;  /* 0x002e501001007387 */ /* 0x0001e80000100a00 */
[----:B0-----:R-:W3:Y:S04]  /*350e0*/  LDL.LU.64 R16, [R1+0x1d0] ;  /* 0x0001d00001107983 */ /* 0x001ee80000300a00 */
[----:B------:R-:W3:Y:S02]  /*350f0*/  LDL.LU.64 R18, [R1+0x1d8] ;  /* 0x0001d80001127983 */ /* 0x000ee40000300a00 */
[----:B---3--:R-:W-:-:S15]  /*35100*/  HMMA.16816.F32 R16, R32, R20, R16 ;  /* 0x000000142010723c */ /* 0x008fde0000001810 */
[----:B------:R-:W-:-:S08]  /*35110*/  NOP ;  /* 0x0000000000007918 */ /* 0x000fd00000000000 */
[----:B------:R-:W-:Y:S04]  /*35120*/  STL.64 [R1+0x1d0], R16 ;  /* 0x0001d01001007387 */ /* 0x000fe80000100a00 */
[----:B------:R0:W-:Y:S02]  /*35130*/  STL.64 [R1+0x1d8], R18 ;  /* 0x0001d81201007387 */ /* 0x0001e40000100a00 */
[----:B0-----:R-:W-:Y:S06]  /*35140*/  HMMA.16816.F32 R16, R32, R22, R28 ;  /* 0x000000162010723c */ /* 0x001fec000000181c */
[----:B------:R-:W-:Y:S04]  /*35150*/  STL.64 [R1+0x2e78], R22 ;  /* 0x002e781601007387 */ /* 0x000fe80000100a00 */
[----:B------:R-:W-:-:S13]  /*35160*/  STL.64 [R1+0x2e70], R20 ;  /* 0x002e701401007387 */ /* 0x000fda0000100a00 */
[----:B------:R-:W-:Y:S04]  /*35170*/  STL.64 [R1+0x1c0], R16 ;  /* 0x0001c01001007387 */ /* 0x000fe80000100a00 */
[----:B------:R4:W-:Y:S02]  /*35180*/  STL.64 [R1+0x1c8], R18 ;  /* 0x0001c81201007387 */ /* 0x0009e40000100a00 */
[C---:B----4-:R-:W-:Y:S06]  /*35190*/  HMMA.16816.F32 R16, R32.reuse, R24, R48 ;  /* 0x000000182010723c */ /* 0x050fec0000001830 */
[----:B------:R-:W-:Y:S01]  /*351a0*/  HMMA.16816.F32 R20, R32, R26, R44 ;  /* 0x0000001a2014723c */ /* 0x000fe2000000182c */
[----:B------:R-:W-:-:S02]  /*351b0*/  IMAD R28, R61, 0x100, R59 ;  /* 0x000001003d1c7824 */ /* 0x000fc400078e023b */
[----:B------:R-:W-:Y:S02]  /*351c0*/  IMAD R29, R55, 0x100, R60 ;  /* 0x00000100371d7824 */ /* 0x000fe400078e023c */
[----:B------:R-:W-:Y:S02]  /*351d0*/  IMAD R30, R53, 0x100, R54 ;  /* 0x00000100351e7824 */ /* 0x000fe400078e0236 */
[----:B------:R-:W-:-:S10]  /*351e0*/  IMAD R31, R0, 0x100, R52 ;  /* 0x00000100001f7824 */ /* 0x000fd400078e0234 */
[----:B------:R-:W-:Y:S04]  /*351f0*/  STL.64 [R1+0x1b0], R16 ;  /* 0x0001b01001007387 */ /* 0x000fe80000100a00 */
[----:B------:R0:W-:Y:S02]  /*35200*/  STL.64 [R1+0x1b8], R18 ;  /* 0x0001b81201007387 */ /* 0x0001e40000100a00 */
[C---:B0-----:R-:W-:Y:S06]  /*35210*/  HMMA.16816.F32 R16, R32.reuse, R36, R12 ;  /* 0x000000242010723c */ /* 0x041fec000000180c */
[----:B--2---:R-:W-:Y:S01]  /*35220*/  HMMA.16816.F32 R12, R32, R40, R8 ;  /* 0x00000028200c723c */ /* 0x004fe20000001808 */
[----:B------:R-:W-:-:S02]  /*35230*/  F2FP.F16.E4M3.UNPACK_B R28, R28 ;  /* 0x0000001cff1c723e */ /* 0x000fc400020006ff */
[----:B------:R-:W-:Y:S02]  /*35240*/  F2FP.F16.E4M3.UNPACK_B R29, R29 ;  /* 0x0000001dff1d723e */ /* 0x000fe400020006ff */
[----:B------:R-:W-:Y:S02]  /*35250*/  F2FP.F16.E4M3.UNPACK_B R30, R30 ;  /* 0x0000001eff1e723e */ /* 0x000fe400020006ff */
[----:B------:R-:W-:Y:S01]  /*35260*/  F2FP.F16.E4M3.UNPACK_B R31, R31 ;  /* 0x0000001fff1f723e */ /* 0x000fe200020006ff */
[----:B------:R0:W-:Y:S04]  /*35270*/  STL.64 [R1+0x700], R20 ;  /* 0x0007001401007387 */ /* 0x0001e80000100a00 */
[----:B------:R1:W-:Y:S02]  /*35280*/  STL.64 [R1+0x708], R22 ;  /* 0x0007081601007387 */ /* 0x0003e40000100a00 */
[C---:B------:R-:W-:Y:S03]  /*35290*/  HMMA.16816.F32 R8, R28.reuse, R38, R4 ;  /* 0x000000261c08723c */ /* 0x040fe60000001804 */
[----:B------:R-:W-:Y:S04]  /*352a0*/  STL.64 [R1+0x6f0], R16 ;  /* 0x0006f01001007387 */ /* 0x000fe80000100a00 */
[----:B------:R-:W-:Y:S04]  /*352b0*/  STL.64 [R1+0x6f8], R18 ;  /* 0x0006f81201007387 */ /* 0x000fe80000100a00 */
[----:B------:R-:W2:Y:S04]  /*352c0*/  LDL.LU.64 R4, [R1+0x810] ;  /* 0x0008100001047983 */ /* 0x000ea80000300a00 */
[----:B------:R-:W-:Y:S04]  /*352d0*/  STL.64 [R1+0x1a0], R12 ;  /* 0x0001a00c01007387 */ /* 0x000fe80000100a00 */
[----:B------:R-:W-:Y:S04]  /*352e0*/  STL.64 [R1+0x1a8], R14 ;  /* 0x0001a80e01007387 */ /* 0x000fe80000100a00 */
[----:B------:R-:W2:Y:S04]  /*352f0*/  LDL.LU.64 R6, [R1+0x818] ;  /* 0x0008180001067983 */ /* 0x000ea80000300a00 */
[----:B------:R3:W-:Y:S04]  /*35300*/  STL.64 [R1+0x180], R8 ;  /* 0x0001800801007387 */ /* 0x0007e80000100a00 */
[----:B------:R4:W-:Y:S04]  /*35310*/  STL.64 [R1+0x188], R10 ;  /* 0x0001880a01007387 */ /* 0x0009e80000100a00 */
[----:B0-----:R-:W2:Y:S04]  /*35320*/  LDL.LU.64 R20, [R1+0x800] ;  /* 0x0008000001147983 */ /* 0x001ea80000300a00 */
[----:B-1----:R-:W2:Y:S04]  /*35330*/  LDL.LU.64 R22, [R1+0x808] ;  /* 0x0008080001167983 */ /* 0x002ea80000300a00 */
[----:B---3--:R-:W3:Y:S04]  /*35340*/  LDL.LU.64 R8, [R1+0x7f0] ;  /* 0x0007f00001087983 */ /* 0x008ee80000300a00 */
[----:B----4-:R-:W3:Y:S04]  /*35350*/  LDL.LU.64 R10, [R1+0x7f8] ;  /* 0x0007f800010a7983 */ /* 0x010ee80000300a00 */
        /* <DEDUP_REMOVED lines=22> */
[----:B0-----:R-:W3:Y:S04]  /*354c0*/  LDL.LU.64 R6, [R1+0x2e88] ;  /* 0x002e880001067983 */ /* 0x001ee80000300a00 */
[----:B------:R-:W2:Y:S04]  /*354d0*/  LDL.LU.64 R4, [R1+0x2e80] ;  /* 0x002e800001047983 */ /* 0x000ea80000300a00 */
        /* <DEDUP_REMOVED lines=9> */
[----:B------:R-:W2:Y:S04]  /*35570*/  LDL.LU.64 R10, [R1+0x2e68] ;  /* 0x002e6800010a7983 */ /* 0x000ea80000300a00 */
[----:B------:R-:W4:Y:S04]  /*35580*/  LDL.LU.64 R8, [R1+0x2e60] ;  /* 0x002e600001087983 */ /* 0x000f280000300a00 */
        /* <DEDUP_REMOVED lines=10> */
[----:B------:R-:W4:Y:S04]  /*35630*/  LDL.LU.64 R16, [R1+0x2e50] ;  /* 0x002e500001107983 */ /* 0x000f280000300a00 */
[----:B------:R-:W3:Y:S04]  /*35640*/  LDL.LU.64 R14, [R1+0x2e48] ;  /* 0x002e4800010e7983 */ /* 0x000ee80000300a00 */
[----:B------:R-:W2:Y:S04]  /*35650*/  LDL.LU.64 R12, [R1+0x2e40] ;  /* 0x002e4000010c7983 */ /* 0x000ea80000300a00 */
[----:B------:R0:W-:Y:S04]  /*35660*/  STL.64 [R1+0xf0], R8 ;  /* 0x0000f00801007387 */ /* 0x0001e80000100a00 */
[----:B------:R1:W-:Y:S04]  /*35670*/  STL.64 [R1+0xf8], R10 ;  /* 0x0000f80a01007387 */ /* 0x0003e80000100a00 */
[----:B0-----:R-:W4:Y:S04]  /*35680*/  LDL.LU.64 R8, [R1+0x30] ;  /* 0x0000300001087983 */ /* 0x001f280000300a00 */
[----:B-1----:R-:W4:Y:S01]  /*35690*/  LDL.LU.64 R10, [R1+0x38] ;  /* 0x00003800010a7983 */ /* 0x002f220000300a00 */
[C---:B--2---:R-:W-:Y:S06]  /*356a0*/  HMMA.16816.F32 R44, R28.reuse, R12, R44 ;  /* 0x0000000c1c2c723c */ /* 0x044fec000000182c */
[C---:B---3--:R-:W-:Y:S06]  /*356b0*/  HMMA.16816.F32 R12, R28.reuse, R14, R56 ;  /* 0x0000000e1c0c723c */ /* 0x048fec0000001838 */
[C---:B----4-:R-:W-:Y:S11]  /*356c0*/  HMMA.16816.F32 R48, R28.reuse, R16, R48 ;  /* 0x000000101c30723c */ /* 0x050ff60000001830 */
[----:B------:R-:W-:Y:S04]  /*356d0*/  STL.64 [R1+0xd0], R44 ;  /* 0x0000d02c01007387 */ /* 0x000fe80000100a00 */
[----:B------:R0:W-:Y:S04]  /*356e0*/  STL.64 [R1+0xd8], R46 ;  /* 0x0000d82e01007387 */ /* 0x0001e80000100a00 */
[----:B0-----:R-:W2:Y:S04]  /*356f0*/  LDL.LU.64 R46, [R1+0x2e38] ;  /* 0x002e3800012e7983 */ /* 0x001ea80000300a00 */
[----:B------:R-:W3:Y:S04]  /*35700*/  LDL.LU.64 R44, [R1+0x2e30] ;  /* 0x002e3000012c7983 */ /* 0x000ee80000300a00 */
[----:B------:R-:W4:Y:S04]  /*35710*/  LDL.LU.64 R58, [R1+0x2e28] ;  /* 0x002e2800013a7983 */ /* 0x000f280000300a00 */
[----:B------:R-:W2:Y:S04]  /*35720*/  LDL.LU.64 R56, [R1+0x2e20] ;  /* 0x002e200001387983 */ /* 0x000ea80000300a00 */
[----:B------:R0:W-:Y:S04]  /*35730*/  STL.64 [R1+0xb0], R12 ;  /* 0x0000b00c01007387 */ /* 0x0001e80000100a00 */
[----:B------:R1:W-:Y:S04]  /*35740*/  STL.64 [R1+0xb8], R14 ;  /* 0x0000b80e01007387 */ /* 0x0003e80000100a00 */
[----:B0-----:R-:W3:Y:S04]  /*35750*/  LDL.LU.64 R12, [R1+0x50] ;  /* 0x00005000010c7983 */ /* 0x001ee80000300a00 */
[----:B-1----:R-:W3:Y:S04]  /*35760*/  LDL.LU.64 R14, [R1+0x58] ;  /* 0x00005800010e7983 */ /* 0x002ee80000300a00 */
[----:B------:R-:W-:Y:S04]  /*35770*/  STL.64 [R1+0xa0], R48 ;  /* 0x0000a03001007387 */ /* 0x000fe80000100a00 */
[----:B------:R0:W-:Y:S01]  /*35780*/  STL.64 [R1+0xa8], R50 ;  /* 0x0000a83201007387 */ /* 0x0001e20000100a00 */
[C---:B------:R-:W-:Y:S03]  /*35790*/  HMMA.16816.F32 R16, R28.reuse, R18, R52 ;  /* 0x000000121c10723c */ /* 0x040fe60000001834 */
[----:B0-----:R-:W2:Y:S04]  /*357a0*/  LDL.LU.64 R50, [R1+0x2e18] ;  /* 0x002e180001327983 */ /* 0x001ea80000300a00 */
[----:B------:R-:W2:Y:S04]  /*357b0*/  LDL.LU.64 R48, [R1+0x2e10] ;  /* 0x002e100001307983 */ /* 0x000ea80000300a00 */
[----:B------:R-:W4:Y:S04]  /*357c0*/  LDL.LU.64 R54, [R1+0x2e08] ;  /* 0x002e080001367983 */ /* 0x000f280000300a00 */
[----:B------:R-:W4:Y:S01]  /*357d0*/  LDL.LU.64 R52, [R1+0x2e00] ;  /* 0x002e000001347983 */ /* 0x000f220000300a00 */
[C---:B------:R-:W-:Y:S06]  /*357e0*/  HMMA.16816.F32 R4, R28.reuse, R24, R4 ;  /* 0x000000181c04723c */ /* 0x040fec0000001804 */
[C---:B------:R-:W-:Y:S01]  /*357f0*/  HMMA.16816.F32 R8, R28.reuse, R22, R8 ;  /* 0x000000161c08723c */ /* 0x040fe20000001808 */
[----:B------:R-:W-:Y:S04]  /*35800*/  STL.64 [R1+0x70], R16 ;  /* 0x0000701001007387 */ /* 0x000fe80000100a00 */
[----:B------:R-:W-:Y:S01]  /*35810*/  STL.64 [R1+0x78], R18 ;  /* 0x0000781201007387 */ /* 0x000fe20000100a00 */
[C---:B---3--:R-:W-:Y:S06]  /*35820*/  HMMA.16816.F32 R12, R28.reuse, R20, R12 ;  /* 0x000000141c0c723c */ /* 0x048fec000000180c */
[----:B----4-:R-:W-:-:S15]  /*35830*/  HMMA.16816.F32 R52, R28, R26, R52 ;  /* 0x0000001a1c34723c */ /* 0x010fde0000001834 */
[----:B------:R-:W-:-:S03]  /*35840*/  NOP ;  /* 0x0000000000007918 */ /* 0x000fc60000000000 */
[----:B------:R-:W-:Y:S02]  /*35850*/  IMAD.MOV.U32 R0, RZ, RZ, R15 ;  /* 0x000000ffff007224 */ /* 0x000fe400078e000f */
[----:B------:R-:W-:Y:S02]  /*35860*/  IMAD.MOV.U32 R60, RZ, RZ, R14 ;  /* 0x000000ffff3c7224 */ /* 0x000fe400078e000e */
[----:B------:R-:W-:Y:S01]  /*35870*/  IMAD.MOV.U32 R61, RZ, RZ, R13 ;  /* 0x000000ffff3d7224 */ /* 0x000fe200078e000d */
[----:B------:R-:W-:Y:S04]  /*35880*/  STL [R1+0x50], R12 ;  /* 0x0000500c01007387 */ /* 0x000fe80000100800 */
[----:B------:R0:W-:Y:S04]  /*35890*/  STL [R1+0x2ac8], R0 ;  /* 0x002ac80001007387 */ /* 0x0001e80000100800 */
[----:B------:R1:W-:Y:S04]  /*358a0*/  STL [R1+0x2ac4], R60 ;  /* 0x002ac43c01007387 */ /* 0x0003e80000100800 */
[----:B------:R3:W-:Y:S04]  /*358b0*/  STL [R1+0x2ac0], R61 ;  /* 0x002ac03d01007387 */ /* 0x0007e80000100800 */
[----:B------:R-:W-:Y:S04]  /*358c0*/  STL.64 [R1+0x30], R8 ;  /* 0x0000300801007387 */ /* 0x000fe80000100a00 */
[----:B------:R-:W-:Y:S04]  /*358d0*/  STL.64 [R1+0x38], R10 ;  /* 0x0000380a01007387 */ /* 0x000fe80000100a00 */
[----:B------:R4:W-:Y:S01]  /*358e0*/  STL [R1+0x10], R4 ;  /* 0x0000100401007387 */ /* 0x0009e20000100800 */
[----:B0-----:R-:W-:-:S02]  /*358f0*/  IMAD.MOV.U32 R0, RZ, RZ, R5 ;  /* 0x000000ffff007224 */ /* 0x001fc400078e0005 */
[----:B-1----:R-:W-:Y:S02]  /*35900*/  IMAD.MOV.U32 R60, RZ, RZ, R6 ;  /* 0x000000ffff3c7224 */ /* 0x002fe400078e0006 */
[----:B---3--:R-:W-:-:S05]  /*35910*/  IMAD.MOV.U32 R61, RZ, RZ, R7 ;  /* 0x000000ffff3d7224 */ /* 0x008fca00078e0007 */
[----:B------:R-:W-:Y:S04]  /*35920*/  STL [R1+0x2c08], R61 ;  /* 0x002c083d01007387 */ /* 0x000fe80000100800 */
[----:B------:R-:W-:Y:S04]  /*35930*/  STL [R1+0x2bf4], R60 ;  /* 0x002bf43c01007387 */ /* 0x000fe80000100800 */
[----:B------:R-:W-:Y:S04]  /*35940*/  STL [R1+0x2bf0], R0 ;  /* 0x002bf00001007387 */ /* 0x000fe80000100800 */
[----:B------:R-:W-:Y:S04]  /*35950*/  STL.64 [R1+0x2a88], R54 ;  /* 0x002a883601007387 */ /* 0x000fe80000100a00 */
[----:B------:R-:W-:Y:S01]  /*35960*/  STL.64 [R1+0x2a80], R52 ;  /* 0x002a803401007387 */ /* 0x000fe20000100a00 */
[----:B----4-:R-:W-:-:S03]  /*35970*/  IMAD R4, R3, 0x100, R2 ;  /* 0x0000010003047824 */ /* 0x010fc600078e0202 */
[----:B------:R-:W3:Y:S04]  /*35980*/  LDL.LU R2, [R1+0x8b0] ;  /* 0x0008b00001027983 */ /* 0x000ee80000300800 */
[----:B------:R-:W4:Y:S01]  /*35990*/  LDL.LU R3, [R1+0x8b4] ;  /* 0x0008b40001037983 */ /* 0x000f220000300800 */
[----:B------:R-:W-:Y:S02]  /*359a0*/  IMAD.MOV.U32 R12, RZ, RZ, R58 ;  /* 0x000000ffff0c7224 */ /* 0x000fe400078e003a */
[----:B------:R-:W-:Y:S01]  /*359b0*/  IMAD.MOV.U32 R13, RZ, RZ, R59 ;  /* 0x000000ffff0d7224 */ /* 0x000fe200078e003b */
[----:B------:R-:W4:Y:S04]  /*359c0*/  LDL.LU R58, [R1+0x2dfc] ;  /* 0x002dfc00013a7983 */ /* 0x000f280000300800 */
[----:B------:R-:W4:Y:S01]  /*359d0*/  LDL.LU R59, [R1+0x2df8] ;  /* 0x002df800013b7983 */ /* 0x000f220000300800 */
[----:B------:R-:W-:-:S02]  /*359e0*/  IMAD.MOV.U32 R14, RZ, RZ, R43 ;  /* 0x000000ffff0e7224 */ /* 0x000fc400078e002b */
[----:B------:R-:W-:Y:S01]  /*359f0*/  IMAD.MOV.U32 R15, RZ, RZ, R42 ;  /* 0x000000ffff0f7224 */ /* 0x000fe200078e002a */
[----:B------:R-:W4:Y:S04]  /*35a00*/  LDL.LU R43, [R1+0x2df4] ;  /* 0x002df400012b7983 */ /* 0x000f280000300800 */
[----:B------:R-:W4:Y:S04]  /*35a10*/  LDL.LU R42, [R1+0x2df0] ;  /* 0x002df000012a7983 */ /* 0x000f280000300800 */
[----:B------:R-:W4:Y:S04]  /*35a20*/  LDL.LU R8, [R1+0x8c0] ;  /* 0x0008c00001087983 */ /* 0x000f280000300800 */
[----:B------:R-:W4:Y:S01]  /*35a30*/  LDL.LU R9, [R1+0x8c4] ;  /* 0x0008c40001097983 */ /* 0x000f220000300800 */
[----:B--2---:R-:W-:-:S02]  /*35a40*/  IMAD.MOV.U32 R16, RZ, RZ, R48 ;  /* 0x000000ffff107224 */ /* 0x004fc400078e0030 */
[----:B------:R-:W-:Y:S01]  /*35a50*/  IMAD.MOV.U32 R17, RZ, RZ, R49 ;  /* 0x000000ffff117224 */ /* 0x000fe200078e0031 */
[----:B------:R-:W2:Y:S04]  /*35a60*/  LDL.LU R48, [R1+0x2dec] ;  /* 0x002dec0001307983 */ /* 0x000ea80000300800 */
[----:B------:R-:W2:Y:S01]  /*35a70*/  LDL.LU R49, [R1+0x2de8] ;  /* 0x002de80001317983 */ /* 0x000ea20000300800 */
[----:B------:R-:W-:Y:S02]  /*35a80*/  IMAD.MOV.U32 R18, RZ, RZ, R50 ;  /* 0x000000ffff127224 */ /* 0x000fe400078e0032 */
[----:B------:R-:W-:Y:S01]  /*35a90*/  IMAD.MOV.U32 R19, RZ, RZ, R51 ;  /* 0x000000ffff137224 */ /* 0x000fe200078e0033 */
[----:B------:R-:W2:Y:S04]  /*35aa0*/  LDL.LU R50, [R1+0x2de4] ;  /* 0x002de40001327983 */ /* 0x000ea80000300800 */
[----:B------:R-:W2:Y:S01]  /*35ab0*/  LDL.LU R51, [R1+0x2de0] ;  /* 0x002de00001337983 */ /* 0x000ea20000300800 */
[----:B------:R-:W-:-:S03]  /*35ac0*/  IMAD R6, R33, 0x100, R32 ;  /* 0x0000010021067824 */ /* 0x000fc600078e0220 */
[----:B------:R-:W2:Y:S04]  /*35ad0*/  LDL.LU R10, [R1+0x8d0] ;  /* 0x0008d000010a7983 */ /* 0x000ea80000300800 */
[----:B------:R-:W2:Y:S01]  /*35ae0*/  LDL.LU R11, [R1+0x8d4] ;  /* 0x0008d400010b7983 */ /* 0x000ea20000300800 */
[----:B------:R-:W-:Y:S02]  /*35af0*/  IMAD.MOV.U32 R32, RZ, RZ, R44 ;  /* 0x000000ffff207224 */ /* 0x000fe400078e002c */
[----:B------:R-:W-:Y:S01]  /*35b00*/  IMAD R7, R35, 0x100, R34 ;  /* 0x0000010023077824 */ /* 0x000fe200078e0222 */
[----:B------:R-:W2:Y:S01]  /*35b10*/  LDL.LU R44, [R1+0x2ddc] ;  /* 0x002ddc00012c7983 */ /* 0x000ea20000300800 */
[----:B------:R-:W-:Y:S02]  /*35b20*/  IMAD.MOV.U32 R33, RZ, RZ, R45 ;  /* 0x000000ffff217224 */ /* 0x000fe400078e002d */
[----:B------:R-:W-:Y:S01]  /*35b30*/  IMAD.MOV.U32 R34, RZ, RZ, R46 ;  /* 0x000000ffff227224 */ /* 0x000fe200078e002e */
[----:B------:R-:W2:Y:S04]  /*35b40*/  LDL.LU R45, [R1+0x2dd8] ;  /* 0x002dd800012d7983 */ /* 0x000ea80000300800 */
[----:B------:R-:W2:Y:S01]  /*35b50*/  LDL.LU R46, [R1+0x2dd4] ;  /* 0x002dd400012e7983 */ /* 0x000ea20000300800 */
[----:B------:R-:W-:-:S03]  /*35b60*/  IMAD.MOV.U32 R35, RZ, RZ, R47 ;  /* 0x000000ffff237224 */ /* 0x000fc600078e002f */
[----:B------:R-:W2:Y:S01]  /*35b70*/  LDL.LU R47, [R1+0x2dd0] ;  /* 0x002dd000012f7983 */ /* 0x000ea20000300800 */
[----:B------:R-:W-:Y:S01]  /*35b80*/  IMAD R5, R39, 0x100, R38 ;  /* 0x0000010027057824 */ /* 0x000fe200078e0226 */
[----:B------:R-:W-:Y:S02]  /*35b90*/  F2FP.F16.E4M3.UNPACK_B R4, R4 ;  /* 0x00000004ff04723e */ /* 0x000fe400020006ff */
[----:B------:R-:W-:Y:S02]  /*35ba0*/  F2FP.F16.E4M3.UNPACK_B R6, R6 ;  /* 0x00000006ff06723e */ /* 0x000fe400020006ff */
[----:B------:R-:W-:Y:S01]  /*35bb0*/  F2FP.F16.E4M3.UNPACK_B R7, R7 ;  /* 0x00000007ff07723e */ /* 0x000fe200020006ff */
[----:B------:R-:W2:Y:S01]  /*35bc0*/  LDL.LU R38, [R1+0x8e0] ;  /* 0x0008e00001267983 */ /* 0x000ea20000300800 */
[----:B------:R-:W-:-:S03]  /*35bd0*/  F2FP.F16.E4M3.UNPACK_B R5, R5 ;  /* 0x00000005ff05723e */ /* 0x000fc600020006ff */
[----:B------:R-:W2:Y:S01]  /*35be0*/  LDL.LU R39, [R1+0x8e4] ;  /* 0x0008e40001277983 */ /* 0x000ea20000300800 */
[----:B---3--:R-:W-:Y:S02]  /*35bf0*/  F2FP.F16.E4M3.UNPACK_B R2, R2.H1 ;  /* 0x00000002ff02723e */ /* 0x008fe400030006ff */
[----:B----4-:R-:W-:Y:S02]  /*35c00*/  F2FP.F16.E4M3.UNPACK_B R3, R3.H1 ;  /* 0x00000003ff03723e */ /* 0x010fe400030006ff */
[----:B------:R-:W-:Y:S02]  /*35c10*/  F2FP.F16.E4M3.UNPACK_B R43, R43.H1 ;  /* 0x0000002bff2b723e */ /* 0x000fe400030006ff */
[----:B------:R-:W-:Y:S01]  /*35c20*/  F2FP.F16.E4M3.UNPACK_B R42, R42.H1 ;  /* 0x0000002aff2a723e */ /* 0x000fe200030006ff */
[----:B--2---:R-:W-:Y:S06]  /*35c30*/  HMMA.16816.F32 R48, R28, R36, R48 ;  /* 0x000000241c30723c */ /* 0x004fec0000001830 */
[C---:B------:R-:W-:Y:S06]  /*35c40*/  HMMA.16816.F32 R56, R4.reuse, R42, R56 ;  /* 0x0000002a0438723c */ /* 0x040fec0000001838 */
[----:B------:R-:W-:Y:S06]  /*35c50*/  HMMA.16816.F32 R16, R4, R2, R16 ;  /* 0x000000020410723c */ /* 0x000fec0000001810 */
[----:B------:R-:W-:Y:S01]  /*35c60*/  HMMA.16816.F32 R44, R28, R40, R44 ;  /* 0x000000281c2c723c */ /* 0x000fe2000000182c */
[----:B------:R-:W-:-:S02]  /*35c70*/  F2FP.F16.E4M3.UNPACK_B R8, R8.H1 ;  /* 0x00000008ff08723e */ /* 0x000fc400030006ff */
[----:B------:R-:W-:Y:S02]  /*35c80*/  F2FP.F16.E4M3.UNPACK_B R9, R9.H1 ;  /* 0x00000009ff09723e */ /* 0x000fe400030006ff */
[----:B------:R-:W-:Y:S02]  /*35c90*/  F2FP.F16.E4M3.UNPACK_B R10, R10.H1 ;  /* 0x0000000aff0a723e */ /* 0x000fe400030006ff */
[----:B------:R-:W-:Y:S01]  /*35ca0*/  F2FP.F16.E4M3.UNPACK_B R11, R11.H1 ;  /* 0x0000000bff0b723e */ /* 0x000fe200030006ff */
[----:B------:R-:W-:Y:S04]  /*35cb0*/  STL.64 [R1+0x2a98], R50 ;  /* 0x002a983201007387 */ /* 0x000fe80000100a00 */
[----:B------:R-:W-:Y:S01]  /*35cc0*/  STL.64 [R1+0x2a90], R48 ;  /* 0x002a903001007387 */ /* 0x000fe20000100a00 */
[C---:B------:R-:W-:Y:S10]  /*35cd0*/  HMMA.16816.F32 R12, R4.reuse, R8, R12 ;  /* 0x00000008040c723c */ /* 0x040ff4000000180c */
[----:B------:R-:W-:Y:S04]  /*35ce0*/  STL.64 [R1+0x2aa8], R46 ;  /* 0x002aa82e01007387 */ /* 0x000fe80000100a00 */
[----:B------:R-:W-:Y:S04]  /*35cf0*/  STL.64 [R1+0x2aa0], R44 ;  /* 0x002aa02c01007387 */ /* 0x000fe80000100a00 */
[----:B------:R-:W-:Y:S04]  /*35d00*/  STL.64 [R1+0x2da0], R42 ;  /* 0x002da02a01007387 */ /* 0x000fe80000100a00 */
[----:B------:R-:W-:Y:S04]  /*35d10*/  STL [R1+0x2a6c], R56 ;  /* 0x002a6c3801007387 */ /* 0x000fe80000100800 */
[----:B------:R-:W-:Y:S04]  /*35d20*/  STL [R1+0x2a68], R57 ;  /* 0x002a683901007387 */ /* 0x000fe80000100800 */
[----:B------:R-:W-:Y:S04]  /*35d30*/  STL [R1+0x2a64], R58 ;  /* 0x002a643a01007387 */ /* 0x000fe80000100800 */
[----:B------:R-:W-:Y:S04]  /*35d40*/  STL [R1+0x2a60], R59 ;  /* 0x002a603b01007387 */ /* 0x000fe80000100800 */
[----:B------:R-:W-:Y:S04]  /*35d50*/  STL [R1+0x2db8], R3 ;  /* 0x002db80301007387 */ /* 0x000fe80000100800 */
[----:B------:R-:W-:Y:S04]  /*35d60*/  STL.64 [R1], R16 ;  /* 0x0000001001007387 */ /* 0x000fe80000100a00 */
[----:B------:R0:W-:Y:S02]  /*35d70*/  STL.64 [R1+0x8], R18 ;  /* 0x0000081201007387 */ /* 0x0001e40000100a00 */
[----:B0-----:R-:W-:Y:S01]  /*35d80*/  HMMA.16816.F32 R16, R4, R10, R32 ;  /* 0x0000000a0410723c */ /* 0x001fe20000001820 */
[----:B------:R-:W-:-:S02]  /*35d90*/  IMAD.MOV.U32 R58, RZ, RZ, R15 ;  /* 0x000000ffff3a7224 */ /* 0x000fc400078e000f */
[----:B------:R-:W-:Y:S02]  /*35da0*/  IMAD.MOV.U32 R57, RZ, RZ, R14 ;  /* 0x000000ffff397224 */ /* 0x000fe400078e000e */
[----:B------:R-:W-:Y:S01]  /*35db0*/  IMAD.MOV.U32 R56, RZ, RZ, R13 ;  /* 0x000000ffff387224 */ /* 0x000fe200078e000d */
[----:B------:R-:W-:Y:S04]  /*35dc0*/  STL [R1+0x20], R12 ;  /* 0x0000200c01007387 */ /* 0x000fe80000100800 */
[----:B------:R-:W-:Y:S04]  /*35dd0*/  STL [R1+0x2a78], R58 ;  /* 0x002a783a01007387 */ /* 0x000fe80000100800 */
[----:B------:R-:W-:Y:S04]  /*35de0*/  STL [R1+0x2a74], R57 ;  /* 0x002a743901007387 */ /* 0x000fe80000100800 */
[----:B------:R-:W-:Y:S04]  /*35df0*/  STL [R1+0x2a70], R56 ;  /* 0x002a703801007387 */ /* 0x000fe80000100800 */
[----:B------:R-:W2:Y:S04]  /*35e00*/  LDL.LU R52, [R1+0x120] ;  /* 0x0001200001347983 */ /* 0x000ea80000300800 */
[----:B------:R0:W-:Y:S04]  /*35e10*/  STL.64 [R1+0x40], R16 ;  /* 0x0000401001007387 */ /* 0x0001e80000100a00 */
[----:B------:R1:W-:Y:S04]  /*35e20*/  STL.64 [R1+0x48], R18 ;  /* 0x0000481201007387 */ /* 0x0003e80000100a00 */
[----:B------:R-:W2:Y:S04]  /*35e30*/  LDL.LU R53, [R1+0x124] ;  /* 0x0001240001357983 */ /* 0x000ea80000300800 */
[----:B------:R-:W2:Y:S04]  /*35e40*/  LDL.LU R54, [R1+0x128] ;  /* 0x0001280001367983 */ /* 0x000ea80000300800 */
[----:B------:R-:W2:Y:S04]  /*35e50*/  LDL.LU R55, [R1+0x12c] ;  /* 0x00012c0001377983 */ /* 0x000ea80000300800 */
[----:B------:R-:W3:Y:S04]  /*35e60*/  LDL.LU R34, [R1+0x8f0] ;  /* 0x0008f00001227983 */ /* 0x000ee80000300800 */
[----:B------:R-:W4:Y:S04]  /*35e70*/  LDL.LU R35, [R1+0x8f4] ;  /* 0x0008f40001237983 */ /* 0x000f280000300800 */
        /* <DEDUP_REMOVED lines=8> */
[----:B0-----:R-:W2:Y:S04]  /*35f00*/  LDL.LU R16, [R1+0x900] ;  /* 0x0009000001107983 */ /* 0x001ea80000300800 */
[----:B------:R-:W2:Y:S04]  /*35f10*/  LDL.LU R17, [R1+0x904] ;  /* 0x0009040001117983 */ /* 0x000ea80000300800 */
[----:B------:R-:W2:Y:S04]  /*35f20*/  LDL.LU R28, [R1+0xc0] ;  /* 0x0000c000011c7983 */ /* 0x000ea80000300800 */
[----:B------:R-:W2:Y:S04]  /*35f30*/  LDL.LU R29, [R1+0xc4] ;  /* 0x0000c400011d7983 */ /* 0x000ea80000300800 */
[----:B------:R-:W2:Y:S04]  /*35f40*/  LDL.LU R30, [R1+0xc8] ;  /* 0x0000c800011e7983 */ /* 0x000ea80000300800 */
[----:B------:R-:W2:Y:S04]  /*35f50*/  LDL.LU R31, [R1+0xcc] ;  /* 0x0000cc00011f7983 */ /* 0x000ea80000300800 */
        /* <DEDUP_REMOVED lines=12> */
[----:B------:R-:W-:-:S02]  /*36020*/  F2FP.F16.E4M3.UNPACK_B R12, R38.H1 ;  /* 0x00000026ff0c723e */ /* 0x000fc400030006ff */
[----:B------:R-:W-:Y:S01]  /*36030*/  F2FP.F16.E4M3.UNPACK_B R13, R39.H1 ;  /* 0x00000027ff0d723e */ /* 0x000fe200030006ff */
[----:B------:R-:W2:Y:S04]  /*36040*/  LDL.LU R38, [R1+0x930] ;  /* 0x0009300001267983 */ /* 0x000ea80000300800 */
[----:B------:R-:W2:Y:S04]  /*36050*/  LDL.LU R39, [R1+0x934] ;  /* 0x0009340001277983 */ /* 0x000ea80000300800 */
[----:B------:R-:W2:Y:S04]  /*36060*/  LDL.LU R32, [R1+0x940] ;  /* 0x0009400001207983 */ /* 0x000ea80000300800 */
[----:B------:R-:W2:Y:S04]  /*36070*/  LDL.LU R33, [R1+0x944] ;  /* 0x0009440001217983 */ /* 0x000ea80000300800 */
[----:B------:R-:W-:Y:S04]  /*36080*/  STL.64 [R1+0x2db0], R10 ;  /* 0x002db00a01007387 */ /* 0x000fe80000100a00 */
[----:B------:R2:W-:Y:S01]  /*36090*/  STL.64 [R1+0x2da8], R8 ;  /* 0x002da80801007387 */ /* 0x0005e20000100a00 */
[----:B---3--:R-:W-:-:S03]  /*360a0*/  F2FP.F16.E4M3.UNPACK_B R14, R34.H1 ;  /* 0x00000022ff0e723e */ /* 0x008fc600030006ff */
[----:B------:R-:W3:Y:S01]  /*360b0*/  LDL.LU R34, [R1+0x950] ;  /* 0x0009500001227983 */ /* 0x000ee20000300800 */
[----:B----4-:R-:W-:-:S03]  /*360c0*/  F2FP.F16.E4M3.UNPACK_B R15, R35.H1 ;  /* 0x00000023ff0f723e */ /* 0x010fc600030006ff */
[----:B------:R-:W4:Y:S01]  /*360d0*/  LDL.LU R35, [R1+0x954] ;  /* 0x0009540001237983 */ /* 0x000f220000300800 */
[----:B--2---:R-:W-:-:S15]  /*360e0*/  HMMA.16816.F32 R8, R4, R12, R40 ;  /* 0x0000000c0408723c */ /* 0x004fde0000001828 */
[----:B------:R-:W-:-:S08]  /*360f0*/  NOP ;  /* 0x0000000000007918 */ /* 0x000fd00000000000 */
[----:B------:R-:W-:Y:S04]  /*36100*/  STL [R1+0x64], R9 ;  /* 0x0000640901007387 */ /* 0x000fe80000100800 */
[----:B------:R0:W-:Y:S01]  /*36110*/  STL.64 [R1+0x68], R10 ;  /* 0x0000680a01007387 */ /* 0x0001e20000100a00 */
[----:B------:R-:W-:Y:S02]  /*36120*/  IMAD.MOV.U32 R59, RZ, RZ, R8 ;  /* 0x000000ffff3b7224 */ /* 0x000fe400078e0008 */
[----:B0-----:R-:W-:Y:S01]  /*36130*/  HMMA.16816.F32 R8, R4, R14, R44 ;  /* 0x0000000e0408723c */ /* 0x001fe2000000182c */
[----:B------:R-:W-:Y:S02]  /*36140*/  F2FP.F16.E4M3.UNPACK_B R16, R16.H1 ;  /* 0x00000010ff10723e */ /* 0x000fe400030006ff */
[----:B------:R-:W-:Y:S01]  /*36150*/  F2FP.F16.E4M3.UNPACK_B R17, R17.H1 ;  /* 0x00000011ff11723e */ /* 0x000fe200030006ff */
[----:B------:R-:W-:Y:S01]  /*36160*/  STL [R1+0x2a7c], R59 ;  /* 0x002a7c3b01007387 */ /* 0x000fe20000100800 */
[----:B------:R-:W-:-:S15]  /*36170*/  F2FP.F16.E4M3.UNPACK_B R18, R18.H1 ;  /* 0x00000012ff12723e */ /* 0x000fde00030006ff */
[----:B------:R-:W-:-:S03]  /*36180*/  NOP ;  /* 0x0000000000007918 */ /* 0x000fc60000000000 */
[----:B------:R0:W-:Y:S01]  /*36190*/  STL [R1+0x90], R8 ;  /* 0x0000900801007387 */ /* 0x0001e20000100800 */
[----:B------:R-:W-:Y:S02]  /*361a0*/  IMAD.MOV.U32 R58, RZ, RZ, R9 ;  /* 0x000000ffff3a7224 */ /* 0x000fe400078e0009 */
[----:B------:R-:W-:Y:S02]  /*361b0*/  IMAD.MOV.U32 R57, RZ, RZ, R10 ;  /* 0x000000ffff397224 */ /* 0x000fe400078e000a */
[----:B------:R-:W-:Y:S02]  /*361c0*/  IMAD.MOV.U32 R56, RZ, RZ, R11 ;  /* 0x000000ffff387224 */ /* 0x000fe400078e000b */
[----:B0-----:R-:W-:Y:S01]  /*361d0*/  HMMA.16816.F32 R8, R4, R16, R28 ;  /* 0x000000100408723c */ /* 0x001fe2000000181c */
[----:B------:R-:W-:Y:S01]  /*361e0*/  F2FP.F16.E4M3.UNPACK_B R19, R19.H1 ;  /* 0x00000013ff13723e */ /* 0x000fe200030006ff */
[----:B------:R-:W-:Y:S04]  /*361f0*/  STL.64 [R1+0x2dc8], R14 ;  /* 0x002dc80e01007387 */ /* 0x000fe80000100a00 */
[----:B------:R-:W-:-:S15]  /*36200*/  STL.64 [R1+0x2dc0], R12 ;  /* 0x002dc00c01007387 */ /* 0x000fde0000100a00 */
[----:B------:R-:W-:-:S02]  /*36210*/  NOP ;  /* 0x0000000000007918 */ /* 0x000fc40000000000 */
[----:B------:R-:W-:Y:S04]  /*36220*/  STL.64 [R1+0xc0], R8 ;  /* 0x0000c00801007387 */ /* 0x000fe80000100a00 */
[----:B------:R0:W-:Y:S01]  /*36230*/  STL [R1+0xc8], R10 ;  /* 0x0000c80a01007387 */ /* 0x0001e20000100800 */
[----:B------:R-:W-:Y:S02]  /*36240*/  IMAD.MOV.U32 R59, RZ, RZ, R11 ;  /* 0x000000ffff3b7224 */ /* 0x000fe400078e000b */
[C---:B0-----:R-:W-:Y:S01]  /*36250*/  HMMA.16816.F32 R8, R4.reuse, R18, R48 ;  /* 0x000000120408723c */ /* 0x041fe20000001830 */
[----:B------:R-:W-:Y:S02]  /*36260*/  F2FP.F16.E4M3.UNPACK_B R20, R20.H1 ;  /* 0x00000014ff14723e */ /* 0x000fe400030006ff */
[----:B------:R-:W-:Y:S01]  /*36270*/  F2FP.F16.E4M3.UNPACK_B R21, R21.H1 ;  /* 0x00000015ff15723e */ /* 0x000fe200030006ff */
[----:B------:R-:W-:Y:S04]  /*36280*/  STL.64 [R1+0x2ab8], R58 ;  /* 0x002ab83a01007387 */ /* 0x000fe80000100a00 */
[----:B------:R-:W-:Y:S04]  /*36290*/  STL.64 [R1+0x2ab0], R56 ;  /* 0x002ab03801007387 */ /* 0x000fe80000100a00 */
[----:B------:R-:W-:Y:S04]  /*362a0*/  STL.64 [R1+0x2d88], R18 ;  /* 0x002d881201007387 */ /* 0x000fe80000100a00 */
[----:B------:R-:W-:Y:S07]  /*362b0*/  STL.64 [R1+0x2d80], R16 ;  /* 0x002d801001007387 */ /* 0x000fee0000100a00 */
[----:B------:R-:W-:Y:S04]  /*362c0*/  STL.64 [R1+0xe0], R8 ;  /* 0x0000e00801007387 */ /* 0x000fe80000100a00 */
[----:B------:R0:W-:Y:S02]  /*362d0*/  STL.64 [R1+0xe8], R10 ;  /* 0x0000e80a01007387 */ /* 0x0001e40000100a00 */
[----:B0-----:R-:W-:Y:S01]  /*362e0*/  HMMA.16816.F32 R8, R4, R20, R24 ;  /* 0x000000140408723c */ /* 0x001fe20000001818 */
[----:B------:R-:W-:-:S02]  /*362f0*/  F2FP.F16.E4M3.UNPACK_B R22, R38.H1 ;  /* 0x00000026ff16723e */ /* 0x000fc400030006ff */
[----:B------:R-:W-:-:S15]  /*36300*/  F2FP.F16.E4M3.UNPACK_B R23, R39.H1 ;  /* 0x00000027ff17723e */ /* 0x000fde00030006ff */
[----:B------:R-:W-:-:S05]  /*36310*/  NOP ;  /* 0x0000000000007918 */ /* 0x000fca0000000000 */
[----:B------:R-:W-:Y:S04]  /*36320*/  STL.64 [R1+0x100], R8 ;  /* 0x0001000801007387 */ /* 0x000fe80000100a00 */
[----:B------:R0:W-:Y:S02]  /*36330*/  STL.64 [R1+0x108], R10 ;  /* 0x0001080a01007387 */ /* 0x0001e40000100a00 */
[----:B0-----:R-:W-:Y:S06]  /*36340*/  HMMA.16816.F32 R8, R4, R22, R52 ;  /* 0x000000160408723c */ /* 0x001fec0000001834 */
[----:B------:R-:W-:Y:S04]  /*36350*/  STL.64 [R1+0x2d68], R22 ;  /* 0x002d681601007387 */ /* 0x000fe80000100a00 */
[----:B------:R-:W-:Y:S01]  /*36360*/  STL.64 [R1+0x2d60], R20 ;  /* 0x002d601401007387 */ /* 0x000fe20000100a00 */
[----:B------:R-:W-:-:S12]  /*36370*/  F2FP.F16.E4M3.UNPACK_B R24, R32.H1 ;  /* 0x00000020ff18723e */ /* 0x000fd800030006ff */
[----:B------:R0:W-:Y:S04]  /*36380*/  STL.64 [R1+0x7d0], R8 ;  /* 0x0007d00801007387 */ /* 0x0001e80000100a00 */
[----:B------:R1:W-:Y:S04]  /*36390*/  STL.64 [R1+0x7d8], R10 ;  /* 0x0007d80a01007387 */ /* 0x0003e80000100a00 */
        /* <DEDUP_REMOVED lines=18> */
[----:B------:R-:W-:-:S03]  /*364c0*/  F2FP.F16.E4M3.UNPACK_B R25, R33.H1 ;  /* 0x00000021ff19723e */ /* 0x000fc600030006ff */
[----:B------:R-:W2:Y:S04]  /*364d0*/  LDL.LU R28, [R1+0xfe4] ;  /* 0x000fe400011c7983 */ /* 0x000ea80000300800 */
[----:B------:R-:W2:Y:S04]  /*364e0*/  LDL.LU R33, [R1+0xfe0] ;  /* 0x000fe00001217983 */ /* 0x000ea80000300800 */
[----:B------:R-:W2:Y:S01]  /*364f0*/  LDL.LU R29, [R1+0xfec] ;  /* 0x000fec00011d7983 */ /* 0x000ea20000300800 */
[----:B---3--:R-:W-:-:S03]  /*36500*/  F2FP.F16.E4M3.UNPACK_B R26, R34.H1 ;  /* 0x00000022ff1a723e */ /* 0x008fc600030006ff */
[----:B------:R-:W3:Y:S04]  /*36510*/  LDL.LU R34, [R1+0xfe8] ;  /* 0x000fe80001227983 */ /* 0x000ee80000300800 */
[----:B------:R-:W3:Y:S04]  /*36520*/  LDL.LU R30, [R1+0x960] ;  /* 0x00096000011e7983 */ /* 0x000ee80000300800 */
[----:B------:R-:W3:Y:S04]  /*36530*/  LDL.LU R31, [R1+0x964] ;  /* 0x00096400011f7983 */ /* 0x000ee80000300800 */
[----:B0-----:R-:W3:Y:S04]  /*36540*/  LDL.LU R8, [R1+0x160] ;  /* 0x0001600001087983 */ /* 0x001ee80000300800 */
[----:B------:R-:W3:Y:S04]  /*36550*/  LDL.LU R9, [R1+0x164] ;  /* 0x0001640001097983 */ /* 0x000ee80000300800 */
[----:B-1----:R-:W3:Y:S04]  /*36560*/  LDL.LU R10, [R1+0x168] ;  /* 0x00016800010a7983 */ /* 0x002ee80000300800 */
[----:B------:R-:W3:Y:S04]  /*36570*/  LDL.LU R11, [R1+0x16c] ;  /* 0x00016c00010b7983 */ /* 0x000ee80000300800 */
[----:B------:R-:W3:Y:S04]  /*36580*/  LDL.LU R20, [R1+0x7b0] ;  /* 0x0007b00001147983 */ /* 0x000ee80000300800 */
[----:B------:R-:W3:Y:S04]  /*36590*/  LDL.LU R21, [R1+0x7b4] ;  /* 0x0007b40001157983 */ /* 0x000ee80000300800 */
[----:B------:R-:W3:Y:S04]  /*365a0*/  LDL.LU R22, [R1+0x7b8] ;  /* 0x0007b80001167983 */ /* 0x000ee80000300800 */
[----:B------:R-:W3:Y:S01]  /*365b0*/  LDL.LU R23, [R1+0x7bc] ;  /* 0x0007bc0001177983 */ /* 0x000ee20000300800 */
[----:B----4-:R-:W-:-:S03]  /*365c0*/  F2FP.F16.E4M3.UNPACK_B R27, R35.H1 ;  /* 0x00000023ff1b723e */ /* 0x010fc600030006ff */
        /* <DEDUP_REMOVED lines=20> */
[----:B--2---:R-:W-:Y:S01]  /*36710*/  HMMA.16816.F32 R12, R4, R24, R12 ;  /* 0x00000018040c723c */ /* 0x004fe2000000180c */
[----:B------:R-:W-:-:S02]  /*36720*/  IMAD R33, R33, 0x100, R28 ;  /* 0x0000010021217824 */ /* 0x000fc400078e021c */
[----:B------:R-:W-:-:S15]  /*36730*/  IMAD R32, R32, 0x100, R3 ;  /* 0x0000010020207824 */ /* 0x000fde00078e0203 */
[----:B------:R-:W-:-:S05]  /*36740*/  NOP ;  /* 0x0000000000007918 */ /* 0x000fca0000000000 */
[----:B------:R-:W-:Y:S04]  /*36750*/  STL.64 [R1+0x7e0], R12 ;  /* 0x0007e00c01007387 */ /* 0x000fe80000100a00 */
[----:B------:R0:W-:Y:S04]  /*36760*/  STL.64 [R1+0x7e8], R14 ;  /* 0x0007e80e01007387 */ /* 0x0001e80000100a00 */
[----:B0-----:R-:W2:Y:S04]  /*36770*/  LDL.LU.64 R14, [R1+0x2dc8] ;  /* 0x002dc800010e7983 */ /* 0x001ea80000300a00 */
[----:B------:R-:W2:Y:S04]  /*36780*/  LDL.LU.64 R12, [R1+0x2dc0] ;  /* 0x002dc000010c7983 */ /* 0x000ea80000300a00 */
[----:B------:R-:W2:Y:S01]  /*36790*/  LDL.LU R3, [R1+0x2db8] ;  /* 0x002db80001037983 */ /* 0x000ea20000300800 */
[----:B---3--:R-:W-:Y:S01]  /*367a0*/  IMAD R34, R34, 0x100, R29 ;  /* 0x0000010022227824 */ /* 0x008fe200078e021d */
[----:B------:R-:W-:Y:S01]  /*367b0*/  HMMA.16816.F32 R8, R4, R26, R8 ;  /* 0x0000001a0408723c */ /* 0x000fe20000001808 */
[----:B------:R-:W-:-:S02]  /*367c0*/  F2FP.F16.E4M3.UNPACK_B R28, R30.H1 ;  /* 0x0000001eff1c723e */ /* 0x000fc400030006ff */
[----:B------:R-:W-:-:S07]  /*367d0*/  F2FP.F16.E4M3.UNPACK_B R29, R31.H1 ;  /* 0x0000001fff1d723e */ /* 0x000fce00030006ff */
[----:B----4-:R-:W-:-:S13]  /*367e0*/  HMMA.16816.F32 R40, R4, R28, R40 ;  /* 0x0000001c0428723c */ /* 0x010fda0000001828 */
[----:B------:R-:W-:Y:S04]  /*367f0*/  STL.64 [R1+0x7f0], R8 ;  /* 0x0007f00801007387 */ /* 0x000fe80000100a00 */
[----:B------:R0:W-:Y:S04]  /*36800*/  STL.64 [R1+0x7f8], R10 ;  /* 0x0007f80a01007387 */ /* 0x0001e80000100a00 */
[----:B0-----:R-:W3:Y:S04]  /*36810*/  LDL.LU.64 R10, [R1+0x2db0] ;  /* 0x002db000010a7983 */ /* 0x001ee80000300a00 */
[----:B------:R-:W4:Y:S04]  /*36820*/  LDL.LU.64 R8, [R1+0x2da8] ;  /* 0x002da80001087983 */ /* 0x000f280000300a00 */
[----:B------:R-:W-:Y:S04]  /*36830*/  STL.64 [R1+0x2d78], R26 ;  /* 0x002d781a01007387 */ /* 0x000fe80000100a00 */
[----:B------:R0:W-:Y:S04]  /*36840*/  STL.64 [R1+0x2d70], R24 ;  /* 0x002d701801007387 */ /* 0x0001e80000100a00 */
[----:B0-----:R-:W2:Y:S04]  /*36850*/  LDL.LU R24, [R1+0x7c0] ;  /* 0x0007c00001187983 */ /* 0x001ea80000300800 */
[----:B------:R-:W2:Y:S04]  /*36860*/  LDL.LU R25, [R1+0x7c4] ;  /* 0x0007c40001197983 */ /* 0x000ea80000300800 */
[----:B------:R-:W2:Y:S04]  /*36870*/  LDL.LU R26, [R1+0x7c8] ;  /* 0x0007c800011a7983 */ /* 0x000ea80000300800 */
[----:B------:R-:W2:Y:S04]  /*36880*/  LDL.LU R27, [R1+0x7cc] ;  /* 0x0007cc00011b7983 */ /* 0x000ea80000300800 */
[----:B------:R-:W-:Y:S04]  /*36890*/  STL.64 [R1+0x800], R40 ;  /* 0x0008002801007387 */ /* 0x000fe80000100a00 */
[----:B------:R0:W-:Y:S04]  /*368a0*/  STL.64 [R1+0x808], R42 ;  /* 0x0008082a01007387 */ /* 0x0001e80000100a00 */
[----:B0-----:R-:W3:Y:S01]  /*368b0*/  LDL.LU.64 R42, [R1+0x2da0] ;  /* 0x002da000012a7983 */ /* 0x001ee20000300a00 */
[----:B------:R-:W-:-:S02]  /*368c0*/  F2FP.F16.E4M3.UNPACK_B R30, R37.H1 ;  /* 0x00000025ff1e723e */ /* 0x000fc400030006ff */
[----:B------:R-:W-:Y:S01]  /*368d0*/  F2FP.F16.E4M3.UNPACK_B R31, R0.H1 ;  /* 0x00000000ff1f723e */ /* 0x000fe200030006ff */
[----:B------:R-:W-:Y:S01]  /*368e0*/  IMAD R35, R35, 0x100, R36 ;  /* 0x0000010023237824 */ /* 0x000fe200078e0224 */
[----:B------:R-:W-:Y:S02]  /*368f0*/  F2FP.F16.E4M3.UNPACK_B R36, R60.H1 ;  /* 0x0000003cff24723e */ /* 0x000fe400030006ff */
[----:B------:R-:W-:Y:S02]  /*36900*/  F2FP.F16.E4M3.UNPACK_B R37, R61.H1 ;  /* 0x0000003dff25723e */ /* 0x000fe400030006ff */
[----:B------:R-:W-:Y:S02]  /*36910*/  F2FP.F16.E4M3.UNPACK_B R38, R38.H1 ;  /* 0x00000026ff26723e */ /* 0x000fe400030006ff */
[----:B------:R-:W-:Y:S02]  /*36920*/  F2FP.F16.E4M3.UNPACK_B R39, R39.H1 ;  /* 0x00000027ff27723e */ /* 0x000fe400030006ff */
[----:B------:R-:W-:-:S02]  /*36930*/  F2FP.F16.E4M3.UNPACK_B R32, R32 ;  /* 0x00000020ff20723e */ /* 0x000fc400020006ff */
[----:B------:R-:W-:Y:S02]  /*36940*/  F2FP.F16.E4M3.UNPACK_B R33, R33 ;  /* 0x00000021ff21723e */ /* 0x000fe400020006ff */
[----:B------:R-:W-:Y:S02]  /*36950*/  F2FP.F16.E4M3.UNPACK_B R34, R34 ;  /* 0x00000022ff22723e */ /* 0x000fe400020006ff */
[----:B------:R-:W-:Y:S01]  /*36960*/  F2FP.F16.E4M3.UNPACK_B R35, R35 ;  /* 0x00000023ff23723e */ /* 0x000fe200020006ff */
[C---:B------:R-:W-:Y:S06]  /*36970*/  HMMA.16816.F32 R20, R4.reuse, R36, R20 ;  /* 0x000000240414723c */ /* 0x040fec0000001814 */
[C---:B------:R-:W-:Y:S01]  /*36980*/  HMMA.16816.F32 R16, R4.reuse, R38, R16 ;  /* 0x000000260410723c */ /* 0x040fe20000001810 */
[----:B------:R-:W-:Y:S04]  /*36990*/  STL.64 [R1+0x2d98], R30 ;  /* 0x002d981e01007387 */ /* 0x000fe80000100a00 */
[----:B------:R-:W-:Y:S01]  /*369a0*/  STL.64 [R1+0x2d90], R28 ;  /* 0x002d901c01007387 */ /* 0x000fe20000100a00 */
[----:B--2---:R-:W-:Y:S06]  /*369b0*/  HMMA.16816.F32 R24, R4, R30, R24 ;  /* 0x0000001e0418723c */ /* 0x004fec0000001818 */
[----:B---3--:R-:W-:-:S15]  /*369c0*/  HMMA.16816.F32 R4, R32, R42, R56 ;  /* 0x0000002a2004723c */ /* 0x008fde0000001838 */
[----:B------:R-:W-:-:S02]  /*369d0*/  NOP ;  /* 0x0000000000007918 */ /* 0x000fc40000000000 */
[----:B------:R-:W-:Y:S04]  /*369e0*/  STL.64 [R1+0x890], R24 ;  /* 0x0008901801007387 */ /* 0x000fe80000100a00 */
[----:B------:R-:W-:Y:S04]  /*369f0*/  STL.64 [R1+0x898], R26 ;  /* 0x0008981a01007387 */ /* 0x000fe80000100a00 */
[----:B------:R-:W-:Y:S04]  /*36a00*/  STL.64 [R1+0x880], R20 ;  /* 0x0008801401007387 */ /* 0x000fe80000100a00 */
[----:B------:R0:W-:Y:S04]  /*36a10*/  STL.64 [R1+0x888], R22 ;  /* 0x0008881601007387 */ /* 0x0001e80000100a00 */
[----:B------:R-:W-:Y:S04]  /*36a20*/  STL.64 [R1+0x2d58], R42 ;  /* 0x002d582a01007387 */ /* 0x000fe80000100a00 */
[----:B------:R-:W-:Y:S04]  /*36a30*/  STL.64 [R1+0x830], R16 ;  /* 0x0008301001007387 */ /* 0x000fe80000100a00 */
[----:B------:R4:W-:Y:S01]  /*36a40*/  STL.64 [R1+0x838], R18 ;  /* 0x0008381201007387 */ /* 0x0009e20000100a00 */
[C---:B0-----:R-:W-:Y:S03]  /*36a50*/  HMMA.16816.F32 R20, R32.reuse, R2, R44 ;  /* 0x000000022014723c */ /* 0x041fe6000000182c */
[----:B------:R-:W-:Y:S03]  /*36a60*/  STL.64 [R1+0x820], R4 ;  /* 0x0008200401007387 */ /* 0x000fe60000100a00 */
[C---:B----4-:R-:W-:Y:S01]  /*36a70*/  HMMA.16816.F32 R16, R32.reuse, R8, R48 ;  /* 0x000000082010723c */ /* 0x050fe20000001830 */
[----:B------:R0:W-:Y:S05]  /*36a80*/  STL.64 [R1+0x828], R6 ;  /* 0x0008280601007387 */ /* 0x0001ea0000100a00 */
[C---:B0-----:R-:W-:Y:S11]  /*36a90*/  HMMA.16816.F32 R4, R32.reuse, R10, R52 ;  /* 0x0000000a2004723c */ /* 0x041ff60000001834 */
[----:B------:R-:W-:Y:S04]  /*36aa0*/  STL.64 [R1+0x7c0], R20 ;  /* 0x0007c01401007387 */ /* 0x000fe80000100a00 */
[----:B------:R-:W-:Y:S04]  /*36ab0*/  STL.64 [R1+0x7c8], R22 ;  /* 0x0007c81601007387 */ /* 0x000fe80000100a00 */
[----:B------:R-:W2:Y:S04]  /*36ac0*/  LDL.LU R44, [R1+0x610] ;  /* 0x00061000012c7983 */ /* 0x000ea80000300800 */
[----:B------:R-:W-:Y:S04]  /*36ad0*/  STL.64 [R1+0x7b0], R16 ;  /* 0x0007b01001007387 */ /* 0x000fe80000100a00 */
[----:B------:R-:W-:Y:S04]  /*36ae0*/  STL.64 [R1+0x7b8], R18 ;  /* 0x0007b81201007387 */ /* 0x000fe80000100a00 */
[----:B------:R0:W-:Y:S04]  /*36af0*/  STL.64 [R1+0x6e0], R4 ;  /* 0x0006e00401007387 */ /* 0x0001e80000100a00 */
[----:B------:R1:W-:Y:S04]  /*36b00*/  STL.64 [R1+0x6e8], R6 ;  /* 0x0006e80601007387 */ /* 0x0003e80000100a00 */
[----:B------:R-:W2:Y:S04]  /*36b10*/  LDL.LU R45, [R1+0x614] ;  /* 0x00061400012d7983 */ /* 0x000ea80000300800 */
[----:B------:R-:W2:Y:S04]  /*36b20*/  LDL.LU R46, [R1+0x618] ;  /* 0x00061800012e7983 */ /* 0x000ea80000300800 */
[----:B------:R-:W2:Y:S04]  /*36b30*/  LDL.LU R47, [R1+0x61c] ;  /* 0x00061c00012f7983 */ /* 0x000ea80000300800 */
[----:B0-----:R-:W3:Y:S04]  /*36b40*/  LDL.LU R4, [R1+0x620] ;  /* 0x0006200001047983 */ /* 0x001ee80000300800 */
[----:B------:R-:W3:Y:S04]  /*36b50*/  LDL.LU R5, [R1+0x624] ;  /* 0x0006240001057983 */ /* 0x000ee80000300800 */
[----:B-1----:R-:W3:Y:S04]  /*36b60*/  LDL.LU R6, [R1+0x628] ;  /* 0x0006280001067983 */ /* 0x002ee80000300800 */
[----:B------:R-:W3:Y:S04]  /*36b70*/  LDL.LU R7, [R1+0x62c] ;  /* 0x00062c0001077983 */ /* 0x000ee80000300800 */
[----:B------:R-:W4:Y:S04]  /*36b80*/  LDL.LU R16, [R1+0x680] ;  /* 0x0006800001107983 */ /* 0x000f280000300800 */
[----:B------:R-:W4:Y:S04]  /*36b90*/  LDL.LU R17, [R1+0x684] ;  /* 0x0006840001117983 */ /* 0x000f280000300800 */
[----:B------:R-:W4:Y:S04]  /*36ba0*/  LDL.LU R18, [R1+0x688] ;  /* 0x0006880001127983 */ /* 0x000f280000300800 */
[----:B------:R-:W4:Y:S04]  /*36bb0*/  LDL.LU R19, [R1+0x68c] ;  /* 0x00068c0001137983 */ /* 0x000f280000300800 */
[----:B------:R-:W2:Y:S04]  /*36bc0*/  LDL.LU R28, [R1+0x690] ;  /* 0x00069000011c7983 */ /* 0x000ea80000300800 */
[----:B------:R-:W2:Y:S04]  /*36bd0*/  LDL.LU R29, [R1+0x694] ;  /* 0x00069400011d7983 */ /* 0x000ea80000300800 */
[----:B------:R-:W2:Y:S04]  /*36be0*/  LDL.LU R30, [R1+0x698] ;  /* 0x00069800011e7983 */ /* 0x000ea80000300800 */
[----:B------:R-:W2:Y:S04]  /*36bf0*/  LDL.LU R31, [R1+0x69c] ;  /* 0x00069c00011f7983 */ /* 0x000ea80000300800 */
        /* <DEDUP_REMOVED lines=24> */
[----:B------:R-:W-:Y:S04]  /*36d80*/  STL.64 [R1+0x2d40], R10 ;  /* 0x002d400a01007387 */ /* 0x000fe80000100a00 */
[----:B------:R0:W-:Y:S04]  /*36d90*/  STL.64 [R1+0x2d38], R8 ;  /* 0x002d380801007387 */ /* 0x0001e80000100a00 */
[----:B0-----:R-:W3:Y:S04]  /*36da0*/  LDL.LU R8, [R1+0x630] ;  /* 0x0006300001087983 */ /* 0x001ee80000300800 */
[----:B------:R-:W3:Y:S04]  /*36db0*/  LDL.LU R9, [R1+0x634] ;  /* 0x0006340001097983 */ /* 0x000ee80000300800 */
[----:B------:R-:W3:Y:S04]  /*36dc0*/  LDL.LU R10, [R1+0x638] ;  /* 0x00063800010a7983 */ /* 0x000ee80000300800 */
[----:B------:R-:W3:Y:S01]  /*36dd0*/  LDL.LU R11, [R1+0x63c] ;  /* 0x00063c00010b7983 */ /* 0x000ee20000300800 */
[C---:B----4-:R-:W-:Y:S06]  /*36de0*/  HMMA.16816.F32 R16, R32.reuse, R14, R16 ;  /* 0x0000000e2010723c */ /* 0x050fec0000001810 */
[----:B--2---:R-:W-:-:S15]  /*36df0*/  HMMA.16816.F32 R28, R32, R12, R28 ;  /* 0x0000000c201c723c */ /* 0x004fde000000181c */
[----:B------:R-:W-:-:S08]  /*36e00*/  NOP ;  /* 0x0000000000007918 */ /* 0x000fd00000000000 */
[----:B------:R-:W-:Y:S04]  /*36e10*/  STL.64 [R1+0x6d0], R28 ;  /* 0x0006d01c01007387 */ /* 0x000fe80000100a00 */
[----:B------:R0:W-:Y:S04]  /*36e20*/  STL.64 [R1+0x6d8], R30 ;  /* 0x0006d81e01007387 */ /* 0x0001e80000100a00 */
[----:B0-----:R-:W2:Y:S04]  /*36e30*/  LDL.LU.64 R30, [R1+0x2d98] ;  /* 0x002d9800011e7983 */ /* 0x001ea80000300a00 */
[----:B------:R-:W4:Y:S04]  /*36e40*/  LDL.LU.64 R28, [R1+0x2d90] ;  /* 0x002d9000011c7983 */ /* 0x000f280000300a00 */
[----:B------:R-:W-:Y:S04]  /*36e50*/  STL.64 [R1+0x6c0], R16 ;  /* 0x0006c01001007387 */ /* 0x000fe80000100a00 */
[----:B------:R0:W-:Y:S04]  /*36e60*/  STL.64 [R1+0x6c8], R18 ;  /* 0x0006c81201007387 */ /* 0x0001e80000100a00 */
[----:B0-----:R-:W2:Y:S04]  /*36e70*/  LDL.LU.64 R18, [R1+0x2d88] ;  /* 0x002d880001127983 */ /* 0x001ea80000300a00 */
[----:B------:R-:W3:Y:S04]  /*36e80*/  LDL.LU.64 R16, [R1+0x2d80] ;  /* 0x002d800001107983 */ /* 0x000ee80000300a00 */
[----:B------:R-:W-:Y:S04]  /*36e90*/  STL.64 [R1+0x2d20], R14 ;  /* 0x002d200e01007387 */ /* 0x000fe80000100a00 */
[----:B------:R0:W-:Y:S04]  /*36ea0*/  STL.64 [R1+0x2d18], R12 ;  /* 0x002d180c01007387 */ /* 0x0001e80000100a00 */
[----:B0-----:R-:W4:Y:S04]  /*36eb0*/  LDL.LU R12, [R1+0x640] ;  /* 0x00064000010c7983 */ /* 0x001f280000300800 */
[----:B------:R-:W4:Y:S04]  /*36ec0*/  LDL.LU R13, [R1+0x644] ;  /* 0x00064400010d7983 */ /* 0x000f280000300800 */
[----:B------:R-:W4:Y:S04]  /*36ed0*/  LDL.LU R14, [R1+0x648] ;  /* 0x00064800010e7983 */ /* 0x000f280000300800 */
[----:B------:R-:W4:Y:S01]  /*36ee0*/  LDL.LU R15, [R1+0x64c] ;  /* 0x00064c00010f7983 */ /* 0x000f220000300800 */
[C---:B---3--:R-:W-:Y:S06]  /*36ef0*/  HMMA.16816.F32 R24, R32.reuse, R16, R24 ;  /* 0x000000102018723c */ /* 0x048fec0000001818 */
        /* <DEDUP_REMOVED lines=9> */
[----:B------:R-:W2:Y:S04]  /*36f90*/  LDL.LU.64 R20, [R1+0x2d60] ;  /* 0x002d600001147983 */ /* 0x000ea80000300a00 */
[----:B------:R-:W-:Y:S04]  /*36fa0*/  STL.64 [R1+0x2d00], R18 ;  /* 0x002d001201007387 */ /* 0x000fe80000100a00 */
[----:B------:R0:W-:Y:S04]  /*36fb0*/  STL.64 [R1+0x2cf8], R16 ;  /* 0x002cf81001007387 */ /* 0x0001e80000100a00 */
[----:B0-----:R-:W2:Y:S04]  /*36fc0*/  LDL.LU R16, [R1+0x650] ;  /* 0x0006500001107983 */ /* 0x001ea80000300800 */
[----:B------:R-:W2:Y:S04]  /*36fd0*/  LDL.LU R17, [R1+0x654] ;  /* 0x0006540001117983 */ /* 0x000ea80000300800 */
[----:B------:R-:W2:Y:S04]  /*36fe0*/  LDL.LU R18, [R1+0x658] ;  /* 0x0006580001127983 */ /* 0x000ea80000300800 */
[----:B------:R-:W2:Y:S01]  /*36ff0*/  LDL.LU R19, [R1+0x65c] ;  /* 0x00065c0001137983 */ /* 0x000ea20000300800 */
[C---:B---3--:R-:W-:Y:S06]  /*37000*/  HMMA.16816.F32 R8, R32.reuse, R24, R8 ;  /* 0x000000182008723c */ /* 0x048fec0000001808 */
[C---:B----4-:R-:W-:Y:S06]  /*37010*/  HMMA.16816.F32 R12, R32.reuse, R22, R12 ;  /* 0x00000016200c723c */ /* 0x050fec000000180c */
[C---:B--2---:R-:W-:Y:S01]  /*37020*/  HMMA.16816.F32 R16, R32.reuse, R20, R16 ;  /* 0x000000142010723c */ /* 0x044fe20000001810 */
[----:B------:R-:W-:Y:S05]  /*37030*/  STL.64 [R1+0x2d10], R22 ;  /* 0x002d101601007387 */ /* 0x000fea0000100a00 */
[----:B------:R-:W-:-:S15]  /*37040*/  HMMA.16816.F32 R4, R32, R26, R4 ;  /* 0x0000001a2004723c */ /* 0x000fde0000001804 */
[----:B------:R-:W-:-:S02]  /*37050*/  NOP ;  /* 0x0000000000007918 */ /* 0x000fc40000000000 */
[----:B------:R-:W-:Y:S04]  /*37060*/  STL.64 [R1+0x690], R16 ;  /* 0x0006901001007387 */ /* 0x000fe80000100a00 */
[----:B------:R-:W-:Y:S04]  /*37070*/  STL.64 [R1+0x698], R18 ;  /* 0x0006981201007387 */ /* 0x000fe80000100a00 */
[----:B------:R-:W-:Y:S04]  /*37080*/  STL.64 [R1+0x2d08], R20 ;  /* 0x002d081401007387 */ /* 0x000fe80000100a00 */
[----:B------:R-:W-:Y:S04]  /*37090*/  STL.64 [R1+0x680], R12 ;  /* 0x0006800c01007387 */ /* 0x000fe80000100a00 */
[----:B------:R-:W-:Y:S04]  /*370a0*/  STL.64 [R1+0x688], R14 ;  /* 0x0006880e01007387 */ /* 0x000fe80000100a00 */
[----:B------:R-:W-:Y:S04]  /*370b0*/  STL.64 [R1+0x2d30], R26 ;  /* 0x002d301a01007387 */ /* 0x000fe80000100a00 */
[----:B------:R-:W-:Y:S04]  /*370c0*/  STL.64 [R1+0x670], R8 ;  /* 0x0006700801007387 */ /* 0x000fe80000100a00 */
[----:B------:R0:W-:Y:S02]  /*370d0*/  STL.64 [R1+0x678], R10 ;  /* 0x0006780a01007387 */ /* 0x0001e40000100a00 */
[----:B0-----:R-:W-:Y:S02]  /*370e0*/  HMMA.16816.F32 R8, R32, R28, R44 ;  /* 0x0000001c2008723c */ /* 0x001fe4000000182c */
[----:B------:R-:W-:Y:S04]  /*370f0*/  STL.64 [R1+0x2d28], R24 ;  /* 0x002d281801007387 */ /* 0x000fe80000100a00 */
[----:B------:R-:W-:Y:S04]  /*37100*/  STL.64 [R1+0x660], R4 ;  /* 0x0006600401007387 */ /* 0x000fe80000100a00 */
[----:B------:R-:W-:-:S13]  /*37110*/  STL.64 [R1+0x668], R6 ;  /* 0x0006680601007387 */ /* 0x000fda0000100a00 */
[----:B------:R-:W-:Y:S04]  /*37120*/  STL.64 [R1+0x650], R8 ;  /* 0x0006500801007387 */ /* 0x000fe80000100a00 */
[----:B------:R0:W-:Y:S02]  /*37130*/  STL.64 [R1+0x658], R10 ;  /* 0x0006580a01007387 */ /* 0x0001e40000100a00 */
[----:B0-----:R-:W-:Y:S06]  /*37140*/  HMMA.16816.F32 R8, R32, R30, R48 ;  /* 0x0000001e2008723c */ /* 0x001fec0000001830 */
[----:B------:R-:W-:Y:S04]  /*37150*/  STL.64 [R1+0x2d50], R30 ;  /* 0x002d501e01007387 */ /* 0x000fe80000100a00 */
[----:B------:R-:W-:-:S13]  /*37160*/  STL.64 [R1+0x2d48], R28 ;  /* 0x002d481c01007387 */ /* 0x000fda0000100a00 */
[----:B------:R-:W-:Y:S04]  /*37170*/  STL.64 [R1+0x870], R8 ;  /* 0x0008700801007387 */ /* 0x000fe80000100a00 */
[----:B------:R0:W-:Y:S04]  /*37180*/  STL.64 [R1+0x878], R10 ;  /* 0x0008780a01007387 */ /* 0x0001e80000100a00 */
[----:B------:R-:W2:Y:S01]  /*37190*/  LDL.LU R44, [R1+0x540] ;  /* 0x00054000012c7983 */ /* 0x000ea20000300800 */
[----:B0-----:R-:W-:Y:S01]  /*371a0*/  HMMA.16816.F32 R8, R32, R36, R52 ;  /* 0x000000242008723c */ /* 0x001fe20000001834 */
[----:B------:R-:W-:-:S02]  /*371b0*/  IMAD R4, R58, 0x100, R57 ;  /* 0x000001003a047824 */ /* 0x000fc400078e0239 */
[----:B------:R-:W-:Y:S02]  /*371c0*/  IMAD R5, R40, 0x100, R59 ;  /* 0x0000010028057824 */ /* 0x000fe400078e023b */
[----:B------:R-:W-:-:S15]  /*371d0*/  IMAD R6, R0, 0x100, R41 ;  /* 0x0000010000067824 */ /* 0x000fde00078e0229 */
[----:B------:R-:W-:-:S03]  /*371e0*/  NOP ;  /* 0x0000000000007918 */ /* 0x000fc60000000000 */
[----:B------:R0:W-:Y:S04]  /*371f0*/  STL.64 [R1+0x860], R8 ;  /* 0x0008600801007387 */ /* 0x0001e80000100a00 */
[----:B------:R1:W-:Y:S04]  /*37200*/  STL.64 [R1+0x868], R10 ;  /* 0x0008680a01007387 */ /* 0x0003e80000100a00 */
[----:B------:R-:W2:Y:S04]  /*37210*/  LDL.LU R45, [R1+0x544] ;  /* 0x00054400012d7983 */ /* 0x000ea80000300800 */
[----:B------:R-:W2:Y:S04]  /*37220*/  LDL.LU R46, [R1+0x548] ;  /* 0x00054800012e7983 */ /* 0x000ea80000300800 */
[----:B------:R-:W2:Y:S04]  /*37230*/  LDL.LU R47, [R1+0x54c] ;  /* 0x00054c00012f7983 */ /* 0x000ea80000300800 */
[----:B------:R-:W3:Y:S04]  /*37240*/  LDL.LU R56, [R1+0x550] ;  /* 0x0005500001387983 */ /* 0x000ee80000300800 */
[----:B------:R-:W3:Y:S04]  /*37250*/  LDL.LU R57, [R1+0x554] ;  /* 0x0005540001397983 */ /* 0x000ee80000300800 */
[----:B------:R-:W3:Y:S04]  /*37260*/  LDL.LU R58, [R1+0x558] ;  /* 0x00055800013a7983 */ /* 0x000ee80000300800 */
        /* <DEDUP_REMOVED lines=17> */
[----:B------:R-:W3:Y:S04]  /*37380*/  LDL.LU R24, [R1+0x5d0] ;  /* 0x0005d00001187983 */ /* 0x000ee80000300800 */
[----:B------:R-:W3:Y:S04]  /*37390*/  LDL.LU R25, [R1+0x5d4] ;  /* 0x0005d40001197983 */ /* 0x000ee80000300800 */
[----:B------:R-:W3:Y:S04]  /*373a0*/  LDL.LU R26, [R1+0x5d8] ;  /* 0x0005d800011a7983 */ /* 0x000ee80000300800 */
[----:B------:R-:W3:Y:S04]  /*373b0*/  LDL.LU R27, [R1+0x5dc] ;  /* 0x0005dc00011b7983 */ /* 0x000ee80000300800 */
[----:B0-----:R-:W4:Y:S04]  /*373c0*/  LDL.LU R8, [R1+0x5e0] ;  /* 0x0005e00001087983 */ /* 0x001f280000300800 */
[----:B------:R-:W4:Y:S04]  /*373d0*/  LDL.LU R9, [R1+0x5e4] ;  /* 0x0005e40001097983 */ /* 0x000f280000300800 */
[----:B-1----:R-:W4:Y:S04]  /*373e0*/  LDL.LU R10, [R1+0x5e8] ;  /* 0x0005e800010a7983 */ /* 0x002f280000300800 */
[----:B------:R-:W4:Y:S04]  /*373f0*/  LDL.LU R11, [R1+0x5ec] ;  /* 0x0005ec00010b7983 */ /* 0x000f280000300800 */
        /* <DEDUP_REMOVED lines=11> */
[----:B------:R-:W-:-:S03]  /*374b0*/  IMAD R7, R61, 0x100, R60 ;  /* 0x000001003d077824 */ /* 0x000fc600078e023c */
[----:B------:R-:W3:Y:S04]  /*374c0*/  LDL.LU R55, [R1+0x53c] ;  /* 0x00053c0001377983 */ /* 0x000ee80000300800 */
[----:B------:R-:W3:Y:S04]  /*374d0*/  LDL.LU R60, [R1+0x102c] ;  /* 0x00102c00013c7983 */ /* 0x000ee80000300800 */
[----:B------:R-:W3:Y:S01]  /*374e0*/  LDL.LU R61, [R1+0x1028] ;  /* 0x00102800013d7983 */ /* 0x000ee20000300800 */
[----:B--2---:R-:W-:Y:S03]  /*374f0*/  HMMA.16816.F32 R32, R32, R38, R40 ;  /* 0x000000262020723c */ /* 0x004fe60000001828 */
[----:B------:R-:W2:Y:S01]  /*37500*/  LDL.LU.64 R42, [R1+0x2d58] ;  /* 0x002d5800012a7983 */ /* 0x000ea20000300a00 */
[----:B------:R-:W-:-:S02]  /*37510*/  F2FP.F16.E4M3.UNPACK_B R4, R4 ;  /* 0x00000004ff04723e */ /* 0x000fc400020006ff */
[----:B------:R-:W-:Y:S02]  /*37520*/  F2FP.F16.E4M3.UNPACK_B R5, R5 ;  /* 0x00000005ff05723e */ /* 0x000fe400020006ff */
[----:B------:R-:W-:Y:S02]  /*37530*/  F2FP.F16.E4M3.UNPACK_B R6, R6 ;  /* 0x00000006ff06723e */ /* 0x000fe400020006ff */
[----:B------:R-:W-:-:S07]  /*37540*/  F2FP.F16.E4M3.UNPACK_B R7, R7 ;  /* 0x00000007ff07723e */ /* 0x000fce00020006ff */
[C---:B----4-:R-:W-:Y:S06]  /*37550*/  HMMA.16816.F32 R8, R4.reuse, R2, R8 ;  /* 0x000000020408723c */ /* 0x050fec0000001808 */
[----:B------:R0:W-:Y:S04]  /*37560*/  STL.64 [R1+0x640], R32 ;  /* 0x0006402001007387 */ /* 0x0001e80000100a00 */
[----:B------:R1:W-:Y:S04]  /*37570*/  STL.64 [R1+0x648], R34 ;  /* 0x0006482201007387 */ /* 0x0003e80000100a00 */
[----:B0-----:R-:W4:Y:S04]  /*37580*/  LDL.LU R32, [R1+0x560] ;  /* 0x0005600001207983 */ /* 0x001f280000300800 */
[----:B------:R-:W4:Y:S04]  /*37590*/  LDL.LU R33, [R1+0x564] ;  /* 0x0005640001217983 */ /* 0x000f280000300800 */
[----:B-1----:R-:W4:Y:S04]  /*375a0*/  LDL.LU R34, [R1+0x568] ;  /* 0x0005680001227983 */ /* 0x002f280000300800 */
[----:B------:R-:W4:Y:S04]  /*375b0*/  LDL.LU R35, [R1+0x56c] ;  /* 0x00056c0001237983 */ /* 0x000f280000300800 */
[----:B------:R-:W-:Y:S04]  /*375c0*/  STL.64 [R1+0x2cf0], R38 ;  /* 0x002cf02601007387 */ /* 0x000fe80000100a00 */
[----:B------:R0:W-:Y:S04]  /*375d0*/  STL.64 [R1+0x2ce8], R36 ;  /* 0x002ce82401007387 */ /* 0x0001e80000100a00 */
[----:B0-----:R-:W4:Y:S04]  /*375e0*/  LDL.LU R36, [R1+0x570] ;  /* 0x0005700001247983 */ /* 0x001f280000300800 */
        /* <DEDUP_REMOVED lines=8> */
[----:B------:R-:W2:Y:S04]  /*37670*/  LDL.LU.64 R28, [R1+0x2d48] ;  /* 0x002d4800011c7983 */ /* 0x000ea80000300a00 */
[----:B------:R0:W-:Y:S04]  /*37680*/  STL.64 [R1+0x2cd0], R42 ;  /* 0x002cd02a01007387 */ /* 0x0001e80000100a00 */
[----:B------:R-:W4:Y:S04]  /*37690*/  LDL.LU R40, [R1+0x580] ;  /* 0x0005800001287983 */ /* 0x000f280000300800 */
[----:B------:R-:W4:Y:S04]  /*376a0*/  LDL.LU R41, [R1+0x584] ;  /* 0x0005840001297983 */ /* 0x000f280000300800 */
[----:B0-----:R-:W4:Y:S04]  /*376b0*/  LDL.LU R42, [R1+0x588] ;  /* 0x00058800012a7983 */ /* 0x001f280000300800 */
[----:B------:R-:W4:Y:S04]  /*376c0*/  LDL.LU R43, [R1+0x58c] ;  /* 0x00058c00012b7983 */ /* 0x000f280000300800 */
[----:B------:R-:W-:Y:S04]  /*376d0*/  STL.64 [R1+0x620], R8 ;  /* 0x0006200801007387 */ /* 0x000fe80000100a00 */
[----:B------:R0:W-:Y:S04]  /*376e0*/  STL.64 [R1+0x628], R10 ;  /* 0x0006280a01007387 */ /* 0x0001e80000100a00 */
[----:B0-----:R-:W2:Y:S04]  /*376f0*/  LDL.LU.64 R10, [R1+0x2d40] ;  /* 0x002d4000010a7983 */ /* 0x001ea80000300a00 */
[----:B------:R-:W3:Y:S02]  /*37700*/  LDL.LU.64 R8, [R1+0x2d38] ;  /* 0x002d380001087983 */ /* 0x000ee40000300a00 */
        /* <DEDUP_REMOVED lines=13> */
[----:B0-----:R-:W3:Y:S04]  /*377e0*/  LDL.LU R8, [R1+0x590] ;  /* 0x0005900001087983 */ /* 0x001ee80000300800 */
[----:B------:R-:W3:Y:S04]  /*377f0*/  LDL.LU R9, [R1+0x594] ;  /* 0x0005940001097983 */ /* 0x000ee80000300800 */
[----:B------:R-:W3:Y:S04]  /*37800*/  LDL.LU R10, [R1+0x598] ;  /* 0x00059800010a7983 */ /* 0x000ee80000300800 */
[----:B------:R-:W3:Y:S01]  /*37810*/  LDL.LU R11, [R1+0x59c] ;  /* 0x00059c00010b7983 */ /* 0x000ee20000300800 */
        /* <DEDUP_REMOVED lines=12> */
[----:B------:R3:W-:Y:S02]  /*378e0*/  STL.64 [R1+0x2c90], R12 ;  /* 0x002c900c01007387 */ /* 0x0007e40000100a00 */
[C---:B---3--:R-:W-:Y:S06]  /*378f0*/  HMMA.16816.F32 R12, R4.reuse, R16, R8 ;  /* 0x00000010040c723c */ /* 0x048fec0000001808 */
[C---:B--2---:R-:W-:Y:S06]  /*37900*/  HMMA.16816.F32 R8, R4.reuse, R18, R40 ;  /* 0x000000120408723c */ /* 0x044fec0000001828 */
[----:B------:R-:W-:Y:S11]  /*37910*/  STL.64 [R1+0x2ca8], R18 ;  /* 0x002ca81201007387 */ /* 0x000ff60000100a00 */
[----:B------:R-:W-:Y:S04]  /*37920*/  STL.64 [R1+0x5d0], R12 ;  /* 0x0005d00c01007387 */ /* 0x000fe80000100a00 */
[----:B------:R4:W-:Y:S04]  /*37930*/  STL.64 [R1+0x5d8], R14 ;  /* 0x0005d80e01007387 */ /* 0x0009e80000100a00 */
[----:B------:R-:W-:Y:S04]  /*37940*/  STL.64 [R1+0x2ca0], R16 ;  /* 0x002ca01001007387 */ /* 0x000fe80000100a00 */
[----:B------:R-:W-:Y:S04]  /*37950*/  STL.64 [R1+0x5c0], R8 ;  /* 0x0005c00801007387 */ /* 0x000fe80000100a00 */
[----:B------:R0:W-:Y:S01]  /*37960*/  STL.64 [R1+0x5c8], R10 ;  /* 0x0005c80a01007387 */ /* 0x0001e20000100a00 */
[C---:B----4-:R-:W-:Y:S06]  /*37970*/  HMMA.16816.F32 R12, R4.reuse, R20, R36 ;  /* 0x00000014040c723c */ /* 0x050fec0000001824 */
[C---:B0-----:R-:W-:Y:S06]  /*37980*/  HMMA.16816.F32 R8, R4.reuse, R22, R32 ;  /* 0x000000160408723c */ /* 0x041fec0000001820 */
[----:B------:R-:W-:Y:S11]  /*37990*/  STL.64 [R1+0x2cc8], R22 ;  /* 0x002cc81601007387 */ /* 0x000ff60000100a00 */
[----:B------:R-:W-:Y:S04]  /*379a0*/  STL.64 [R1+0x5b0], R12 ;  /* 0x0005b00c01007387 */ /* 0x000fe80000100a00 */
[----:B------:R0:W-:Y:S04]  /*379b0*/  STL.64 [R1+0x5b8], R14 ;  /* 0x0005b80e01007387 */ /* 0x0001e80000100a00 */
[----:B------:R-:W-:Y:S04]  /*379c0*/  STL.64 [R1+0x2cc0], R20 ;  /* 0x002cc01401007387 */ /* 0x000fe80000100a00 */
[----:B------:R-:W-:Y:S04]  /*379d0*/  STL.64 [R1+0x5a0], R8 ;  /* 0x0005a00801007387 */ /* 0x000fe80000100a00 */
[----:B------:R1:W-:Y:S01]  /*379e0*/  STL.64 [R1+0x5a8], R10 ;  /* 0x0005a80a01007387 */ /* 0x0003e20000100a00 */
[C---:B0-----:R-:W-:Y:S06]  /*379f0*/  HMMA.16816.F32 R12, R4.reuse, R24, R56 ;  /* 0x00000018040c723c */ /* 0x041fec0000001838 */
[C---:B-1----:R-:W-:Y:S06]  /*37a00*/  HMMA.16816.F32 R8, R4.reuse, R26, R44 ;  /* 0x0000001a0408723c */ /* 0x042fec000000182c */
[----:B------:R-:W-:Y:S11]  /*37a10*/  STL.64 [R1+0x2ce0], R26 ;  /* 0x002ce01a01007387 */ /* 0x000ff60000100a00 */
[----:B------:R-:W-:Y:S04]  /*37a20*/  STL.64 [R1+0x590], R12 ;  /* 0x0005900c01007387 */ /* 0x000fe80000100a00 */
[----:B------:R-:W-:Y:S04]  /*37a30*/  STL.64 [R1+0x598], R14 ;  /* 0x0005980e01007387 */ /* 0x000fe80000100a00 */
[----:B------:R-:W-:Y:S04]  /*37a40*/  STL.64 [R1+0x2cd8], R24 ;  /* 0x002cd81801007387 */ /* 0x000fe80000100a00 */
[----:B------:R-:W-:Y:S04]  /*37a50*/  STL.64 [R1+0x580], R8 ;  /* 0x0005800801007387 */ /* 0x000fe80000100a00 */
[----:B------:R0:W-:Y:S02]  /*37a60*/  STL.64 [R1+0x588], R10 ;  /* 0x0005880a01007387 */ /* 0x0001e40000100a00 */
[----:B0-----:R-:W-:Y:S06]  /*37a70*/  HMMA.16816.F32 R8, R4, R28, R52 ;  /* 0x0000001c0408723c */ /* 0x001fec0000001834 */
[----:B------:R-:W-:Y:S01]  /*37a80*/  STL [R1+0x2c88], R29 ;  /* 0x002c881d01007387 */ /* 0x000fe20000100800 */
[----:B------:R-:W-:-:S02]  /*37a90*/  IMAD R32, R50, 0x100, R49 ;  /* 0x0000010032207824 */ /* 0x000fc400078e0231 */
[----:B------:R-:W-:Y:S02]  /*37aa0*/  IMAD R33, R0, 0x100, R51 ;  /* 0x0000010000217824 */ /* 0x000fe400078e0233 */
[----:B------:R-:W-:-:S12]  /*37ab0*/  IMAD R34, R61, 0x100, R60 ;  /* 0x000001003d227824 */ /* 0x000fd800078e023c */
[----:B------:R0:W-:Y:S04]  /*37ac0*/  STL.64 [R1+0x570], R8 ;  /* 0x0005700801007387 */ /* 0x0001e80000100a00 */
[----:B------:R1:W-:Y:S04]  /*37ad0*/  STL.64 [R1+0x578], R10 ;  /* 0x0005780a01007387 */ /* 0x0003e80000100a00 */
        /* <DEDUP_REMOVED lines=46> */
[----:B---3--:R-:W-:-:S15]  /*37dc0*/  HMMA.16816.F32 R36, R4, R30, R36 ;  /* 0x0000001e0424723c */ /* 0x008fde0000001824 */
[----:B------:R-:W-:-:S08]  /*37dd0*/  NOP ;  /* 0x0000000000007918 */ /* 0x000fd00000000000 */
[----:B------:R-:W-:Y:S04]  /*37de0*/  STL.64 [R1+0x850], R36 ;  /* 0x0008502401007387 */ /* 0x000fe80000100a00 */
[----:B------:R0:W-:Y:S04]  /*37df0*/  STL.64 [R1+0x858], R38 ;  /* 0x0008582601007387 */ /* 0x0001e80000100a00 */
[----:B0-----:R-:W3:Y:S04]  /*37e00*/  LDL.LU.64 R38, [R1+0x2cf0] ;  /* 0x002cf00001267983 */ /* 0x001ee80000300a00 */
[----:B------:R-:W4:Y:S02]  /*37e10*/  LDL.LU.64 R36, [R1+0x2ce8] ;  /* 0x002ce80001247983 */ /* 0x000f240000300a00 */
[C---:B----4-:R-:W-:Y:S06]  /*37e20*/  HMMA.16816.F32 R24, R4.reuse, R36, R24 ;  /* 0x000000240418723c */ /* 0x050fec0000001818 */
[----:B---3--:R-:W-:-:S15]  /*37e30*/  HMMA.16816.F32 R4, R4, R38, R40 ;  /* 0x000000260404723c */ /* 0x008fde0000001828 */
[----:B------:R-:W-:-:S02]  /*37e40*/  NOP ;  /* 0x0000000000007918 */ /* 0x000fc40000000000 */
[----:B------:R-:W-:Y:S04]  /*37e50*/  STL.64 [R1+0x840], R24 ;  /* 0x0008401801007387 */ /* 0x000fe80000100a00 */
[----:B------:R0:W-:Y:S04]  /*37e60*/  STL.64 [R1+0x848], R26 ;  /* 0x0008481a01007387 */ /* 0x0001e80000100a00 */
[----:B0-----:R-:W3:Y:S04]  /*37e70*/  LDL.LU.64 R26, [R1+0x2ce0] ;  /* 0x002ce000011a7983 */ /* 0x001ee80000300a00 */
[----:B------:R-:W4:Y:S04]  /*37e80*/  LDL.LU.64 R24, [R1+0x2cd8] ;  /* 0x002cd80001187983 */ /* 0x000f280000300a00 */
[----:B------:R-:W3:Y:S01]  /*37e90*/  LDL.LU.64 R42, [R1+0x2cd0] ;  /* 0x002cd000012a7983 */ /* 0x000ee20000300a00 */
[----:B--2---:R-:W-:Y:S01]  /*37ea0*/  IMAD R35, R61, 0x100, R60 ;  /* 0x000001003d237824 */ /* 0x004fe200078e023c */
[----:B------:R-:W-:-:S02]  /*37eb0*/  F2FP.F16.E4M3.UNPACK_B R32, R32 ;  /* 0x00000020ff20723e */ /* 0x000fc400020006ff */
[----:B------:R-:W-:Y:S02]  /*37ec0*/  F2FP.F16.E4M3.UNPACK_B R33, R33 ;  /* 0x00000021ff21723e */ /* 0x000fe400020006ff */
[----:B------:R-:W-:Y:S02]  /*37ed0*/  F2FP.F16.E4M3.UNPACK_B R34, R34 ;  /* 0x00000022ff22723e */ /* 0x000fe400020006ff */
[----:B------:R-:W-:Y:S01]  /*37ee0*/  F2FP.F16.E4M3.UNPACK_B R35, R35 ;  /* 0x00000023ff23723e */ /* 0x000fe200020006ff */
[----:B------:R0:W-:Y:S04]  /*37ef0*/  STL.64 [R1+0x560], R4 ;  /* 0x0005600401007387 */ /* 0x0001e80000100a00 */
[----:B------:R1:W-:Y:S02]  /*37f00*/  STL.64 [R1+0x568], R6 ;  /* 0x0005680601007387 */ /* 0x0003e40000100a00 */
[C---:B------:R-:W-:Y:S02]  /*37f10*/  HMMA.16816.F32 R8, R32.reuse, R2, R8 ;  /* 0x000000022008723c */ /* 0x040fe40000001808 */
[----:B0-----:R-:W2:Y:S04]  /*37f20*/  LDL.LU R4, [R1+0x4a0] ;  /* 0x0004a00001047983 */ /* 0x001ea80000300800 */
[----:B------:R-:W2:Y:S04]  /*37f30*/  LDL.LU R5, [R1+0x4a4] ;  /* 0x0004a40001057983 */ /* 0x000ea80000300800 */
[----:B-1----:R-:W2:Y:S04]  /*37f40*/  LDL.LU R6, [R1+0x4a8] ;  /* 0x0004a80001067983 */ /* 0x002ea80000300800 */
[----:B------:R-:W2:Y:S04]  /*37f50*/  LDL.LU R7, [R1+0x4ac] ;  /* 0x0004ac0001077983 */ /* 0x000ea80000300800 */
[----:B------:R-:W-:Y:S04]  /*37f60*/  STL.64 [R1+0x2c70], R38 ;  /* 0x002c702601007387 */ /* 0x000fe80000100a00 */
[----:B------:R0:W-:Y:S04]  /*37f70*/  STL.64 [R1+0x2c68], R36 ;  /* 0x002c682401007387 */ /* 0x0001e80000100a00 */
[----:B0-----:R-:W4:Y:S04]  /*37f80*/  LDL.LU R36, [R1+0x4b0] ;  /* 0x0004b00001247983 */ /* 0x001f280000300800 */
[----:B------:R-:W4:Y:S04]  /*37f90*/  LDL.LU R37, [R1+0x4b4] ;  /* 0x0004b40001257983 */ /* 0x000f280000300800 */
[----:B------:R-:W4:Y:S04]  /*37fa0*/  LDL.LU R38, [R1+0x4b8] ;  /* 0x0004b80001267983 */ /* 0x000f280000300800 */
[----:B------:R-:W4:Y:S01]  /*37fb0*/  LDL.LU R39, [R1+0x4bc] ;  /* 0x0004bc0001277983 */ /* 0x000f220000300800 */
[----:B---3--:R-:W-:-:S15]  /*37fc0*/  HMMA.16816.F32 R20, R32, R42, R20 ;  /* 0x0000002a2014723c */ /* 0x008fde0000001814 */
[----:B------:R-:W-:-:S08]  /*37fd0*/  NOP ;  /* 0x0000000000007918 */ /* 0x000fd00000000000 */
[----:B------:R-:W-:Y:S04]  /*37fe0*/  STL.64 [R1+0x550], R20 ;  /* 0x0005501401007387 */ /* 0x000fe80000100a00 */
[----:B------:R0:W-:Y:S04]  /*37ff0*/  STL.64 [R1+0x558], R22 ;  /* 0x0005581601007387 */ /* 0x0001e80000100a00 */
[----:B0-----:R-:W3:Y:S04]  /*38000*/  LDL.LU.64 R22, [R1+0x2cc8] ;  /* 0x002cc80001167983 */ /* 0x001ee80000300a00 */
[----:B------:R-:W3:Y:S04]  /*38010*/  LDL.LU.64 R20, [R1+0x2cc0] ;  /* 0x002cc00001147983 */ /* 0x000ee80000300a00 */
[----:B------:R0:W-:Y:S04]  /*38020*/  STL.64 [R1+0x2c50], R42 ;  /* 0x002c502a01007387 */ /* 0x0001e80000100a00 */
[----:B------:R-:W2:Y:S04]  /*38030*/  LDL.LU R40, [R1+0x4c0] ;  /* 0x0004c00001287983 */ /* 0x000ea80000300800 */
[----:B------:R-:W2:Y:S04]  /*38040*/  LDL.LU R41, [R1+0x4c4] ;  /* 0x0004c40001297983 */ /* 0x000ea80000300800 */
[----:B0-----:R-:W2:Y:S04]  /*38050*/  LDL.LU R42, [R1+0x4c8] ;  /* 0x0004c800012a7983 */ /* 0x001ea80000300800 */
[----:B------:R-:W2:Y:S04]  /*38060*/  LDL.LU R43, [R1+0x4cc] ;  /* 0x0004cc00012b7983 */ /* 0x000ea80000300800 */
[----:B------:R-:W-:Y:S04]  /*38070*/  STL.64 [R1+0x540], R8 ;  /* 0x0005400801007387 */ /* 0x000fe80000100a00 */
[----:B------:R0:W-:Y:S04]  /*38080*/  STL.64 [R1+0x548], R10 ;  /* 0x0005480a01007387 */ /* 0x0001e80000100a00 */
[----:B0-----:R-:W4:Y:S04]  /*38090*/  LDL.LU.64 R10, [R1+0x2cb8] ;  /* 0x002cb800010a7983 */ /* 0x001f280000300a00 */
[----:B------:R-:W3:Y:S02]  /*380a0*/  LDL.LU.64 R8, [R1+0x2cb0] ;  /* 0x002cb00001087983 */ /* 0x000ee40000300a00 */
[C---:B---3--:R-:W-:Y:S06]  /*380b0*/  HMMA.16816.F32 R16, R32.reuse, R8, R16 ;  /* 0x000000082010723c */ /* 0x048fec0000001810 */
[----:B----4-:R-:W-:-:S15]  /*380c0*/  HMMA.16816.F32 R12, R32, R10, R12 ;  /* 0x0000000a200c723c */ /* 0x010fde000000180c */
[----:B------:R-:W-:-:S02]  /*380d0*/  NOP ;  /* 0x0000000000007918 */ /* 0x000fc40000000000 */
[----:B------:R-:W-:Y:S04]  /*380e0*/  STL.64 [R1+0x530], R16 ;  /* 0x0005301001007387 */ /* 0x000fe80000100a00 */
[----:B------:R0:W-:Y:S04]  /*380f0*/  STL.64 [R1+0x538], R18 ;  /* 0x0005381201007387 */ /* 0x0001e80000100a00 */
[----:B0-----:R-:W3:Y:S04]  /*38100*/  LDL.LU.64 R18, [R1+0x2ca8] ;  /* 0x002ca80001127983 */ /* 0x001ee80000300a00 */
[----:B------:R-:W4:Y:S04]  /*38110*/  LDL.LU.64 R16, [R1+0x2ca0] ;  /* 0x002ca00001107983 */ /* 0x000f280000300a00 */
[----:B------:R-:W-:Y:S04]  /*38120*/  STL.64 [R1+0x520], R12 ;  /* 0x0005200c01007387 */ /* 0x000fe80000100a00 */
[----:B------:R0:W-:Y:S04]  /*38130*/  STL.64 [R1+0x528], R14 ;  /* 0x0005280e01007387 */ /* 0x0001e80000100a00 */
[----:B0-----:R-:W2:Y:S04]  /*38140*/  LDL.LU.64 R14, [R1+0x2c98] ;  /* 0x002c9800010e7983 */ /* 0x001ea80000300a00 */
[----:B------:R-:W3:Y:S04]  /*38150*/  LDL.LU.64 R12, [R1+0x2c90] ;  /* 0x002c9000010c7983 */ /* 0x000ee80000300a00 */
[----:B------:R-:W-:Y:S04]  /*38160*/  STL.64 [R1+0x2c38], R10 ;  /* 0x002c380a01007387 */ /* 0x000fe80000100a00 */
[----:B------:R0:W-:Y:S04]  /*38170*/  STL.64 [R1+0x2c30], R8 ;  /* 0x002c300801007387 */ /* 0x0001e80000100a00 */
[----:B0-----:R-:W3:Y:S04]  /*38180*/  LDL.LU R8, [R1+0x4d0] ;  /* 0x0004d00001087983 */ /* 0x001ee80000300800 */
[----:B------:R-:W3:Y:S04]  /*38190*/  LDL.LU R9, [R1+0x4d4] ;  /* 0x0004d40001097983 */ /* 0x000ee80000300800 */
[----:B------:R-:W3:Y:S04]  /*381a0*/  LDL.LU R10, [R1+0x4d8] ;  /* 0x0004d800010a7983 */ /* 0x000ee80000300800 */
[----:B------:R-:W3:Y:S02]  /*381b0*/  LDL.LU R11, [R1+0x4dc] ;  /* 0x0004dc00010b7983 */ /* 0x000ee40000300800 */
[----:B---3--:R-:W-:-:S15]  /*381c0*/  HMMA.16816.F32 R8, R32, R12, R8 ;  /* 0x0000000c2008723c */ /* 0x008fde0000001808 */
[----:B------:R-:W-:-:S08]  /*381d0*/  NOP ;  /* 0x0000000000007918 */ /* 0x000fd00000000000 */
[----:B------:R-:W-:Y:S04]  /*381e0*/  STL.64 [R1+0x510], R8 ;  /* 0x0005100801007387 */ /* 0x000fe80000100a00 */
[----:B------:R2:W-:Y:S02]  /*381f0*/  STL.64 [R1+0x518], R10 ;  /* 0x0005180a01007387 */ /* 0x0005e40000100a00 */
[C---:B--2---:R-:W-:Y:S06]  /*38200*/  HMMA.16816.F32 R8, R32.reuse, R14, R40 ;  /* 0x0000000e2008723c */ /* 0x044fec0000001828 */
[----:B------:R-:W-:Y:S04]  /*38210*/  STL.64 [R1+0x2c48], R14 ;  /* 0x002c480e01007387 */ /* 0x000fe80000100a00 */
[----:B------:R-:W-:Y:S01]  /*38220*/  STL.64 [R1+0x2c40], R12 ;  /* 0x002c400c01007387 */ /* 0x000fe20000100a00 */
[----:B------:R-:W-:-:S12]  /*38230*/  HMMA.16816.F32 R4, R32, R18, R4 ;  /* 0x000000122004723c */ /* 0x000fd80000001804 */
[----:B------:R-:W-:Y:S04]  /*38240*/  STL.64 [R1+0x500], R8 ;  /* 0x0005000801007387 */ /* 0x000fe80000100a00 */
[----:B------:R4:W-:Y:S02]  /*38250*/  STL.64 [R1+0x508], R10 ;  /* 0x0005080a01007387 */ /* 0x0009e40000100a00 */
[----:B----4-:R-:W-:Y:S02]  /*38260*/  HMMA.16816.F32 R8, R32, R16, R36 ;  /* 0x000000102008723c */ /* 0x010fe40000001824 */
[----:B------:R-:W-:-:S15]  /*38270*/  STL.64 [R1+0x2c60], R18 ;  /* 0x002c601201007387 */ /* 0x000fde0000100a00 */
[----:B------:R-:W-:-:S06]  /*38280*/  NOP ;  /* 0x0000000000007918 */ /* 0x000fcc0000000000 */
        /* <DEDUP_REMOVED lines=9> */
[----:B------:R0:W-:Y:S04]  /*38320*/  STL.64 [R1+0x4d8], R10 ;  /* 0x0004d80a01007387 */ /* 0x0001e80000100a00 */
[----:B------:R-:W-:Y:S04]  /*38330*/  STL.64 [R1+0x2c78], R20 ;  /* 0x002c781401007387 */ /* 0x000fe80000100a00 */
[----:B------:R-:W-:Y:S04]  /*38340*/  STL.64 [R1+0x4c0], R4 ;  /* 0x0004c00401007387 */ /* 0x000fe80000100a00 */
[----:B------:R1:W-:Y:S01]  /*38350*/  STL.64 [R1+0x4c8], R6 ;  /* 0x0004c80601007387 */ /* 0x0003e20000100a00 */
[C---:B0-----:R-:W-:Y:S06]  /*38360*/  HMMA.16816.F32 R8, R32.reuse, R24, R48 ;  /* 0x000000182008723c */ /* 0x041fec0000001830 */
[----:B-1----:R-:W-:Y:S01]  /*38370*/  HMMA.16816.F32 R4, R32, R26, R52 ;  /* 0x0000001a2004723c */ /* 0x002fe20000001834 */
[----:B------:R-:W2:-:S15]  /*38380*/  LDL.LU R48, [R1+0x3c0] ;  /* 0x0003c00001307983 */ /* 0x000e9e0000300800 */
[----:B------:R-:W-:-:S01]  /*38390*/  NOP ;  /* 0x0000000000007918 */ /* 0x000fc20000000000 */
[----:B------:R-:W-:Y:S04]  /*383a0*/  STL.64 [R1+0x4b0], R8 ;  /* 0x0004b00801007387 */ /* 0x000fe80000100a00 */
[----:B------:R-:W-:Y:S04]  /*383b0*/  STL.64 [R1+0x4b8], R10 ;  /* 0x0004b80a01007387 */ /* 0x000fe80000100a00 */
        /* <DEDUP_REMOVED lines=14> */
[----:B0-----:R-:W2:Y:S04]  /*384a0*/  LDL.LU R4, [R1+0x1038] ;  /* 0x0010380001047983 */ /* 0x001ea80000300800 */
[----:B------:R-:W3:Y:S04]  /*384b0*/  LDL.LU R5, [R1+0x1044] ;  /* 0x0010440001057983 */ /* 0x000ee80000300800 */
[----:B-1----:R-:W3:Y:S04]  /*384c0*/  LDL.LU R6, [R1+0x1040] ;  /* 0x0010400001067983 */ /* 0x002ee80000300800 */
        /* <DEDUP_REMOVED lines=32> */
[----:B--2---:R-:W-:-:S03]  /*386d0*/  IMAD R4, R4, 0x100, R29 ;  /* 0x0000010004047824 */ /* 0x004fc600078e021d */
[----:B------:R-:W2:Y:S01]  /*386e0*/  LDL.LU R29, [R1+0x2c88] ;  /* 0x002c8800011d7983 */ /* 0x000ea20000300800 */
[C---:B----4-:R-:W-:Y:S06]  /*386f0*/  HMMA.16816.F32 R36, R32.reuse, R30, R36 ;  /* 0x0000001e2024723c */ /* 0x050fec0000001824 */
[----:B--2---:R-:W-:-:S15]  /*38700*/  HMMA.16816.F32 R20, R32, R28, R20 ;  /* 0x0000001c2014723c */ /* 0x004fde0000001814 */
[----:B------:R-:W-:-:S08]  /*38710*/  NOP ;  /* 0x0000000000007918 */ /* 0x000fd00000000000 */
[----:B------:R-:W-:Y:S04]  /*38720*/  STL.64 [R1+0x490], R20 ;  /* 0x0004901401007387 */ /* 0x000fe80000100a00 */
[----:B------:R0:W-:Y:S04]  /*38730*/  STL.64 [R1+0x498], R22 ;  /* 0x0004981601007387 */ /* 0x0001e80000100a00 */
[----:B0-----:R-:W2:Y:S04]  /*38740*/  LDL.LU.64 R22, [R1+0x2c80] ;  /* 0x002c800001167983 */ /* 0x001ea80000300a00 */
[----:B------:R-:W4:Y:S04]  /*38750*/  LDL.LU.64 R20, [R1+0x2c78] ;  /* 0x002c780001147983 */ /* 0x000f280000300a00 */
[----:B------:R-:W-:Y:S04]  /*38760*/  STL [R1+0x2c0c], R29 ;  /* 0x002c0c1d01007387 */ /* 0x000fe80000100800 */
        /* <DEDUP_REMOVED lines=11> */
[----:B------:R-:W4:Y:S01]  /*38820*/  LDL.LU.64 R42, [R1+0x2c50] ;  /* 0x002c5000012a7983 */ /* 0x000f220000300a00 */
[----:B------:R-:W-:-:S02]  /*38830*/  IMAD R5, R6, 0x100, R5 ;  /* 0x0000010006057824 */ /* 0x000fc400078e0205 */
[----:B------:R-:W-:Y:S02]  /*38840*/  IMAD R6, R0, 0x100, R7 ;  /* 0x0000010000067824 */ /* 0x000fe400078e0207 */
[----:B------:R-:W-:Y:S01]  /*38850*/  IMAD R7, R61, 0x100, R60 ;  /* 0x000001003d077824 */ /* 0x000fe200078e023c */
[----:B------:R-:W-:Y:S02]  /*38860*/  F2FP.F16.E4M3.UNPACK_B R4, R4 ;  /* 0x00000004ff04723e */ /* 0x000fe400020006ff */
        /* <DEDUP_REMOVED lines=12> */
[----:B0-----:R-:W3:Y:S04]  /*38930*/  LDL.LU R36, [R1+0x400] ;  /* 0x0004000001247983 */ /* 0x001ee80000300800 */
        /* <DEDUP_REMOVED lines=8> */
[----:B------:R-:W2:Y:S04]  /*389c0*/  LDL.LU.64 R12, [R1+0x2c40] ;  /* 0x002c4000010c7983 */ /* 0x000ea80000300a00 */
[----:B------:R0:W-:Y:S04]  /*389d0*/  STL.64 [R1+0x2bd8], R42 ;  /* 0x002bd82a01007387 */ /* 0x0001e80000100a00 */
[----:B------:R-:W3:Y:S04]  /*389e0*/  LDL.LU R40, [R1+0x410] ;  /* 0x0004100001287983 */ /* 0x000ee80000300800 */
[----:B------:R-:W3:Y:S04]  /*389f0*/  LDL.LU R41, [R1+0x414] ;  /* 0x0004140001297983 */ /* 0x000ee80000300800 */
[----:B0-----:R-:W3:Y:S04]  /*38a00*/  LDL.LU R42, [R1+0x418] ;  /* 0x00041800012a7983 */ /* 0x001ee80000300800 */
[----:B------:R-:W3:Y:S04]  /*38a10*/  LDL.LU R43, [R1+0x41c] ;  /* 0x00041c00012b7983 */ /* 0x000ee80000300800 */
[----:B------:R-:W-:Y:S04]  /*38a20*/  STL.64 [R1+0x460], R8 ;  /* 0x0004600801007387 */ /* 0x000fe80000100a00 */
[----:B------:R0:W-:Y:S04]  /*38a30*/  STL.64 [R1+0x468], R10 ;  /* 0x0004680a01007387 */ /* 0x0001e80000100a00 */
[----:B0-----:R-:W4:Y:S04]  /*38a40*/  LDL.LU.64 R10, [R1+0x2c38] ;  /* 0x002c3800010a7983 */ /* 0x001f280000300a00 */
[----:B------:R-:W3:Y:S01]  /*38a50*/  LDL.LU.64 R8, [R1+0x2c30] ;  /* 0x002c300001087983 */ /* 0x000ee20000300a00 */
[C---:B--2---:R-:W-:Y:S06]  /*38a60*/  HMMA.16816.F32 R32, R4.reuse, R12, R32 ;  /* 0x0000000c0420723c */ /* 0x044fec0000001820 */
[C---:B---3--:R-:W-:Y:S06]  /*38a70*/  HMMA.16816.F32 R40, R4.reuse, R8, R40 ;  /* 0x000000080428723c */ /* 0x048fec0000001828 */
[C---:B----4-:R-:W-:Y:S06]  /*38a80*/  HMMA.16816.F32 R36, R4.reuse, R10, R36 ;  /* 0x0000000a0424723c */ /* 0x050fec0000001824 */
[----:B------:R-:W-:Y:S11]  /*38a90*/  STL.64 [R1+0x2c00], R10 ;  /* 0x002c000a01007387 */ /* 0x000ff60000100a00 */
[----:B------:R-:W-:Y:S04]  /*38aa0*/  STL.64 [R1+0x450], R40 ;  /* 0x0004502801007387 */ /* 0x000fe80000100a00 */
[----:B------:R-:W-:Y:S04]  /*38ab0*/  STL.64 [R1+0x458], R42 ;  /* 0x0004582a01007387 */ /* 0x000fe80000100a00 */
[----:B------:R0:W-:Y:S02]  /*38ac0*/  STL.64 [R1+0x2bf8], R8 ;  /* 0x002bf80801007387 */ /* 0x0001e40000100a00 */
[C---:B0-----:R-:W-:Y:S02]  /*38ad0*/  HMMA.16816.F32 R8, R4.reuse, R14, R56 ;  /* 0x0000000e0408723c */ /* 0x041fe40000001838 */
[----:B------:R-:W-:Y:S04]  /*38ae0*/  STL.64 [R1+0x440], R36 ;  /* 0x0004402401007387 */ /* 0x000fe80000100a00 */
[----:B------:R-:W-:Y:S04]  /*38af0*/  STL.64 [R1+0x448], R38 ;  /* 0x0004482601007387 */ /* 0x000fe80000100a00 */
[----:B------:R-:W-:Y:S04]  /*38b00*/  STL.64 [R1+0x2c18], R14 ;  /* 0x002c180e01007387 */ /* 0x000fe80000100a00 */
[----:B------:R-:W-:Y:S04]  /*38b10*/  STL.64 [R1+0x430], R32 ;  /* 0x0004302001007387 */ /* 0x000fe80000100a00 */
[----:B------:R-:W-:Y:S04]  /*38b20*/  STL.64 [R1+0x438], R34 ;  /* 0x0004382201007387 */ /* 0x000fe80000100a00 */
[----:B------:R0:W-:Y:S02]  /*38b30*/  STL.64 [R1+0x2c10], R12 ;  /* 0x002c100c01007387 */ /* 0x0001e40000100a00 */
[C---:B0-----:R-:W-:Y:S02]  /*38b40*/  HMMA.16816.F32 R12, R4.reuse, R16, R44 ;  /* 0x00000010040c723c */ /* 0x041fe4000000182c */
[----:B------:R-:W-:Y:S04]  /*38b50*/  STL.64 [R1+0x420], R8 ;  /* 0x0004200801007387 */ /* 0x000fe80000100a00 */
[----:B------:R0:W-:Y:S02]  /*38b60*/  STL.64 [R1+0x428], R10 ;  /* 0x0004280a01007387 */ /* 0x0001e40000100a00 */
[C---:B0-----:R-:W-:Y:S06]  /*38b70*/  HMMA.16816.F32 R8, R4.reuse, R18, R48 ;  /* 0x000000120408723c */ /* 0x041fec0000001830 */
[----:B------:R-:W-:Y:S09]  /*38b80*/  STL.64 [R1+0x2c28], R18 ;  /* 0x002c281201007387 */ /* 0x000ff20000100a00 */
[----:B------:R-:W-:Y:S04]  /*38b90*/  STL.64 [R1+0x410], R12 ;  /* 0x0004100c01007387 */ /* 0x000fe80000100a00 */
[----:B------:R-:W-:Y:S04]  /*38ba0*/  STL.64 [R1+0x418], R14 ;  /* 0x0004180e01007387 */ /* 0x000fe80000100a00 */
[----:B------:R-:W-:Y:S04]  /*38bb0*/  STL.64 [R1+0x2c20], R16 ;  /* 0x002c201001007387 */ /* 0x000fe80000100a00 */
[----:B------:R-:W-:Y:S04]  /*38bc0*/  STL.64 [R1+0x400], R8 ;  /* 0x0004000801007387 */ /* 0x000fe80000100a00 */
[----:B------:R0:W-:Y:S04]  /*38bd0*/  STL.64 [R1+0x408], R10 ;  /* 0x0004080a01007387 */ /* 0x0001e80000100a00 */
[----:B------:R-:W2:Y:S01]  /*38be0*/  LDL.LU R48, [R1+0x310] ;  /* 0x0003100001307983 */ /* 0x000ea20000300800 */
[----:B0-----:R-:W-:-:S15]  /*38bf0*/  HMMA.16816.F32 R8, R4, R20, R52 ;  /* 0x000000140408723c */ /* 0x001fde0000001834 */
[----:B------:R-:W-:-:S08]  /*38c00*/  NOP ;  /* 0x0000000000007918 */ /* 0x000fd00000000000 */
        /* <DEDUP_REMOVED lines=45> */
[C---:B----4-:R-:W-:Y:S06]  /*38ee0*/  HMMA.16816.F32 R40, R4.reuse, R22, R40 ;  /* 0x000000160428723c */ /* 0x050fec0000001828 */
[C---:B---3--:R-:W-:Y:S06]  /*38ef0*/  HMMA.16816.F32 R12, R4.reuse, R26, R12 ;  /* 0x0000001a040c723c */ /* 0x048fec000000180c */
[----:B--2---:R-:W-:Y:S11]  /*38f00*/  HMMA.16816.F32 R16, R4, R24, R16 ;  /* 0x000000180410723c */ /* 0x004ff60000001810 */
[----:B------:R0:W-:Y:S04]  /*38f10*/  STL.64 [R1+0x3e0], R40 ;  /* 0x0003e02801007387 */ /* 0x0001e80000100a00 */
[----:B------:R1:W-:Y:S04]  /*38f20*/  STL.64 [R1+0x3e8], R42 ;  /* 0x0003e82a01007387 */ /* 0x0003e80000100a00 */
        /* <DEDUP_REMOVED lines=9> */
[----:B------:R-:W3:Y:S04]  /*38fc0*/  LDL.LU R23, [R1+0x34c] ;  /* 0x00034c0001177983 */ /* 0x000ee80000300800 */
[----:B------:R-:W-:Y:S04]  /*38fd0*/  STL.64 [R1+0x3d0], R16 ;  /* 0x0003d01001007387 */ /* 0x000fe80000100a00 */
[----:B------:R0:W-:Y:S01]  /*38fe0*/  STL.64 [R1+0x3d8], R18 ;  /* 0x0003d81201007387 */ /* 0x0001e20000100a00 */
[----:B------:R-:W-:-:S03]  /*38ff0*/  IMAD R32, R32, 0x100, R29 ;  /* 0x0000010020207824 */ /* 0x000fc600078e021d */
[----:B0-----:R-:W4:Y:S04]  /*39000*/  LDL.LU.64 R18, [R1+0x2c28] ;  /* 0x002c280001127983 */ /* 0x001f280000300a00 */
[----:B------:R-:W4:Y:S04]  /*39010*/  LDL.LU.64 R16, [R1+0x2c20] ;  /* 0x002c200001107983 */ /* 0x000f280000300a00 */
[----:B------:R-:W-:Y:S04]  /*39020*/  STL.64 [R1+0x3c0], R12 ;  /* 0x0003c00c01007387 */ /* 0x000fe80000100a00 */
[----:B------:R0:W-:Y:S04]  /*39030*/  STL.64 [R1+0x3c8], R14 ;  /* 0x0003c80e01007387 */ /* 0x0001e80000100a00 */
[----:B0-----:R-:W4:Y:S04]  /*39040*/  LDL.LU.64 R14, [R1+0x2c18] ;  /* 0x002c1800010e7983 */ /* 0x001f280000300a00 */
[----:B------:R-:W4:Y:S04]  /*39050*/  LDL.LU.64 R12, [R1+0x2c10] ;  /* 0x002c1000010c7983 */ /* 0x000f280000300a00 */
[----:B------:R-:W-:Y:S04]  /*39060*/  STL.64 [R1+0x2ba0], R26 ;  /* 0x002ba01a01007387 */ /* 0x000fe80000100a00 */
[----:B------:R0:W-:Y:S04]  /*39070*/  STL.64 [R1+0x2b98], R24 ;  /* 0x002b981801007387 */ /* 0x0001e80000100a00 */
[----:B0-----:R-:W3:Y:S04]  /*39080*/  LDL.LU R24, [R1+0x350] ;  /* 0x0003500001187983 */ /* 0x001ee80000300800 */
[----:B------:R-:W3:Y:S04]  /*39090*/  LDL.LU R25, [R1+0x354] ;  /* 0x0003540001197983 */ /* 0x000ee80000300800 */
[----:B------:R-:W3:Y:S04]  /*390a0*/  LDL.LU R26, [R1+0x358] ;  /* 0x00035800011a7983 */ /* 0x000ee80000300800 */
[----:B------:R-:W3:Y:S04]  /*390b0*/  LDL.LU R27, [R1+0x35c] ;  /* 0x00035c00011b7983 */ /* 0x000ee80000300800 */
[----:B------:R-:W2:Y:S01]  /*390c0*/  LDL.LU R29, [R1+0x2c0c] ;  /* 0x002c0c00011d7983 */ /* 0x000ea20000300800 */
[----:B------:R-:W-:Y:S01]  /*390d0*/  HMMA.16816.F32 R36, R4, R30, R36 ;  /* 0x0000001e0424723c */ /* 0x000fe20000001824 */
[----:B------:R-:W-:-:S02]  /*390e0*/  IMAD R33, R33, 0x100, R61 ;  /* 0x0000010021217824 */ /* 0x000fc400078e023d */
[----:B------:R-:W4:Y:S01]  /*390f0*/  LDL.LU R61, [R1+0x2c08] ;  /* 0x002c0800013d7983 */ /* 0x000f220000300800 */
[----:B------:R-:W-:Y:S02]  /*39100*/  IMAD R34, R34, 0x100, R60 ;  /* 0x0000010022227824 */ /* 0x000fe400078e023c */
[----:B------:R-:W-:Y:S01]  /*39110*/  IMAD R35, R35, 0x100, R0 ;  /* 0x0000010023237824 */ /* 0x000fe200078e0200 */
[----:B--2---:R-:W-:-:S15]  /*39120*/  HMMA.16816.F32 R8, R4, R28, R8 ;  /* 0x0000001c0408723c */ /* 0x004fde0000001808 */
[----:B------:R-:W-:-:S08]  /*39130*/  NOP ;  /* 0x0000000000007918 */ /* 0x000fd00000000000 */
[----:B------:R-:W-:Y:S04]  /*39140*/  STL.64 [R1+0x3b0], R8 ;  /* 0x0003b00801007387 */ /* 0x000fe80000100a00 */
[----:B------:R0:W-:Y:S04]  /*39150*/  STL.64 [R1+0x3b8], R10 ;  /* 0x0003b80a01007387 */ /* 0x0001e80000100a00 */
[----:B0-----:R-:W2:Y:S04]  /*39160*/  LDL.LU.64 R10, [R1+0x2c00] ;  /* 0x002c0000010a7983 */ /* 0x001ea80000300a00 */
[----:B------:R-:W4:Y:S04]  /*39170*/  LDL.LU.64 R8, [R1+0x2bf8] ;  /* 0x002bf80001087983 */ /* 0x000f280000300a00 */
[----:B------:R-:W2:Y:S04]  /*39180*/  LDL.LU R60, [R1+0x2bf4] ;  /* 0x002bf400013c7983 */ /* 0x000ea80000300800 */
[----:B------:R-:W2:Y:S04]  /*39190*/  LDL.LU R0, [R1+0x2bf0] ;  /* 0x002bf00001007983 */ /* 0x000ea80000300800 */
[----:B------:R-:W-:Y:S04]  /*391a0*/  STL.64 [R1+0x780], R36 ;  /* 0x0007802401007387 */ /* 0x000fe80000100a00 */
[----:B------:R0:W-:Y:S04]  /*391b0*/  STL.64 [R1+0x788], R38 ;  /* 0x0007882601007387 */ /* 0x0001e80000100a00 */
[----:B0-----:R-:W3:Y:S04]  /*391c0*/  LDL.LU.64 R38, [R1+0x2be8] ;  /* 0x002be80001267983 */ /* 0x001ee80000300a00 */
[----:B------:R-:W4:Y:S04]  /*391d0*/  LDL.LU.64 R36, [R1+0x2be0] ;  /* 0x002be00001247983 */ /* 0x000f280000300a00 */
        /* <DEDUP_REMOVED lines=10> */
[----:B0-----:R-:W4:Y:S01]  /*39280*/  LDL.LU.64 R42, [R1+0x2bd8] ;  /* 0x002bd800012a7983 */ /* 0x001f220000300a00 */
[----:B---3--:R-:W-:Y:S01]  /*39290*/  HMMA.16816.F32 R4, R4, R38, R28 ;  /* 0x000000260404723c */ /* 0x008fe2000000181c */
[----:B------:R-:W-:-:S02]  /*392a0*/  F2FP.F16.E4M3.UNPACK_B R32, R32 ;  /* 0x00000020ff20723e */ /* 0x000fc400020006ff */
[----:B------:R-:W-:Y:S02]  /*392b0*/  F2FP.F16.E4M3.UNPACK_B R33, R33 ;  /* 0x00000021ff21723e */ /* 0x000fe400020006ff */
[----:B------:R-:W-:Y:S02]  /*392c0*/  F2FP.F16.E4M3.UNPACK_B R34, R34 ;  /* 0x00000022ff22723e */ /* 0x000fe400020006ff */
[----:B------:R-:W-:Y:S01]  /*392d0*/  F2FP.F16.E4M3.UNPACK_B R35, R35 ;  /* 0x00000023ff23723e */ /* 0x000fe200020006ff */
[----:B------:R-:W-:Y:S04]  /*392e0*/  STL.64 [R1+0x2bd0], R38 ;  /* 0x002bd02601007387 */ /* 0x000fe80000100a00 */
[----:B------:R-:W-:Y:S11]  /*392f0*/  STL.64 [R1+0x2bc8], R36 ;  /* 0x002bc82401007387 */ /* 0x000ff60000100a00 */
[----:B------:R-:W-:Y:S04]  /*39300*/  STL.64 [R1+0x3a0], R4 ;  /* 0x0003a00401007387 */ /* 0x000fe80000100a00 */
[----:B------:R4:W-:Y:S02]  /*39310*/  STL.64 [R1+0x3a8], R6 ;  /* 0x0003a80601007387 */ /* 0x0009e40000100a00 */
[C---:B----4-:R-:W-:Y:S06]  /*39320*/  HMMA.16816.F32 R4, R32.reuse, R42, R24 ;  /* 0x0000002a2004723c */ /* 0x050fec0000001818 */
[C---:B------:R-:W-:Y:S06]  /*39330*/  HMMA.16816.F32 R24, R32.reuse, R2, R20 ;  /* 0x000000022018723c */ /* 0x040fec0000001814 */
[C---:B------:R-:W-:Y:S11]  /*39340*/  HMMA.16816.F32 R20, R32.reuse, R8, R56 ;  /* 0x000000082014723c */ /* 0x040ff60000001838 */
[----:B------:R-:W-:Y:S04]  /*39350*/  STL.64 [R1+0x390], R4 ;  /* 0x0003900401007387 */ /* 0x000fe80000100a00 */
[----:B------:R2:W-:Y:S02]  /*39360*/  STL.64 [R1+0x398], R6 ;  /* 0x0003980601007387 */ /* 0x0005e40000100a00 */
[C---:B--2---:R-:W-:Y:S02]  /*39370*/  HMMA.16816.F32 R4, R32.reuse, R10, R44 ;  /* 0x0000000a2004723c */ /* 0x044fe4000000182c */
        /* <DEDUP_REMOVED lines=8> */
[----:B------:R0:W-:Y:S04]  /*39400*/  STL.64 [R1+0x368], R6 ;  /* 0x0003680601007387 */ /* 0x0001e80000100a00 */
[----:B------:R-:W2:Y:S01]  /*39410*/  LDL.LU R48, [R1+0x280] ;  /* 0x0002800001307983 */ /* 0x000ea20000300800 */
[----:B0-----:R-:W-:-:S12]  /*39420*/  HMMA.16816.F32 R4, R32, R14, R52 ;  /* 0x0000000e2004723c */ /* 0x001fd80000001834 */
[----:B------:R0:W-:Y:S04]  /*39430*/  STL.64 [R1+0x350], R8 ;  /* 0x0003500801007387 */ /* 0x0001e80000100a00 */
[----:B------:R1:W-:Y:S07]  /*39440*/  STL.64 [R1+0x358], R10 ;  /* 0x0003580a01007387 */ /* 0x0003ee0000100a00 */
[----:B------:R3:W-:Y:S04]  /*39450*/  STL.64 [R1+0x340], R4 ;  /* 0x0003400401007387 */ /* 0x0007e80000100a00 */
[----:B------:R4:W-:Y:S04]  /*39460*/  STL.64 [R1+0x348], R6 ;  /* 0x0003480601007387 */ /* 0x0009e80000100a00 */
        /* <DEDUP_REMOVED lines=23> */
[----:B---3--:R-:W3:Y:S04]  /*395e0*/  LDL.LU R4, [R1+0x107c] ;  /* 0x00107c0001047983 */ /* 0x008ee80000300800 */
[----:B------:R-:W3:Y:S04]  /*395f0*/  LDL.LU R5, [R1+0x1084] ;  /* 0x0010840001057983 */ /* 0x000ee80000300800 */
        /* <DEDUP_REMOVED lines=16> */
[----:B------:R0:W-:Y:S04]  /*39700*/  STL.64 [R1+0x2b70], R14 ;  /* 0x002b700e01007387 */ /* 0x0001e80000100a00 */
[----:B0-----:R-:W3:Y:S04]  /*39710*/  LDL.LU R14, [R1+0x1080] ;  /* 0x00108000010e7983 */ /* 0x001ee80000300800 */
[----:B------:R-:W4:Y:S04]  /*39720*/  LDL.LU R15, [R1+0x1088] ;  /* 0x00108800010f7983 */ /* 0x000f280000300800 */
[----:B------:R-:W-:Y:S01]  /*39730*/  STL.64 [R1+0x2b68], R12 ;  /* 0x002b680c01007387 */ /* 0x000fe20000100a00 */
[C---:B--2---:R-:W-:Y:S06]  /*39740*/  HMMA.16816.F32 R20, R32.reuse, R18, R20 ;  /* 0x000000122014723c */ /* 0x044fec0000001814 */
[----:B------:R-:W-:-:S15]  /*39750*/  HMMA.16816.F32 R36, R32, R16, R36 ;  /* 0x000000102024723c */ /* 0x000fde0000001824 */
[----:B------:R-:W-:-:S08]  /*39760*/  NOP ;  /* 0x0000000000007918 */ /* 0x000fd00000000000 */
[----:B------:R-:W-:Y:S04]  /*39770*/  STL.64 [R1+0x330], R36 ;  /* 0x0003302401007387 */ /* 0x000fe80000100a00 */
[----:B------:R0:W-:Y:S04]  /*39780*/  STL.64 [R1+0x338], R38 ;  /* 0x0003382601007387 */ /* 0x0001e80000100a00 */
[----:B0-----:R-:W2:Y:S04]  /*39790*/  LDL.LU.64 R38, [R1+0x2bd0] ;  /* 0x002bd00001267983 */ /* 0x001ea80000300a00 */
[----:B------:R-:W2:Y:S04]  /*397a0*/  LDL.LU.64 R36, [R1+0x2bc8] ;  /* 0x002bc80001247983 */ /* 0x000ea80000300a00 */
        /* <DEDUP_REMOVED lines=9> */
[----:B------:R-:W2:Y:S01]  /*39840*/  LDL.LU R19, [R1+0x2ac] ;  /* 0x0002ac0001137983 */ /* 0x000ea20000300800 */
[C---:B----4-:R-:W-:Y:S06]  /*39850*/  HMMA.16816.F32 R28, R32.reuse, R20, R28 ;  /* 0x00000014201c723c */ /* 0x050fec000000181c */
[----:B---3--:R-:W-:-:S15]  /*39860*/  HMMA.16816.F32 R24, R32, R22, R24 ;  /* 0x000000162018723c */ /* 0x008fde0000001818 */
[----:B------:R-:W-:-:S02]  /*39870*/  NOP ;  /* 0x0000000000007918 */ /* 0x000fc40000000000 */
[----:B------:R-:W-:Y:S04]  /*39880*/  STL.64 [R1+0x310], R28 ;  /* 0x0003101c01007387 */ /* 0x000fe80000100a00 */
[----:B------:R0:W-:Y:S04]  /*39890*/  STL.64 [R1+0x318], R30 ;  /* 0x0003181e01007387 */ /* 0x0001e80000100a00 */
[----:B0-----:R-:W3:Y:S04]  /*398a0*/  LDL.LU.64 R30, [R1+0x2bb0] ;  /* 0x002bb000011e7983 */ /* 0x001ee80000300a00 */
[----:B------:R-:W4:Y:S04]  /*398b0*/  LDL.LU.64 R28, [R1+0x2ba8] ;  /* 0x002ba800011c7983 */ /* 0x000f280000300a00 */
[----:B------:R-:W-:Y:S04]  /*398c0*/  STL.64 [R1+0x300], R24 ;  /* 0x0003001801007387 */ /* 0x000fe80000100a00 */
[----:B------:R0:W-:Y:S04]  /*398d0*/  STL.64 [R1+0x308], R26 ;  /* 0x0003081a01007387 */ /* 0x0001e80000100a00 */
[----:B0-----:R-:W3:Y:S04]  /*398e0*/  LDL.LU.64 R26, [R1+0x2ba0] ;  /* 0x002ba000011a7983 */ /* 0x001ee80000300a00 */
[----:B------:R-:W3:Y:S04]  /*398f0*/  LDL.LU.64 R24, [R1+0x2b98] ;  /* 0x002b980001187983 */ /* 0x000ee80000300a00 */
[----:B------:R-:W-:Y:S04]  /*39900*/  STL.64 [R1+0x2b30], R22 ;  /* 0x002b301601007387 */ /* 0x000fe80000100a00 */
[----:B------:R0:W-:Y:S04]  /*39910*/  STL.64 [R1+0x2b28], R20 ;  /* 0x002b281401007387 */ /* 0x0001e80000100a00 */
[----:B0-----:R-:W3:Y:S04]  /*39920*/  LDL.LU R20, [R1+0x2b0] ;  /* 0x0002b00001147983 */ /* 0x001ee80000300800 */
[----:B------:R-:W3:Y:S04]  /*39930*/  LDL.LU R21, [R1+0x2b4] ;  /* 0x0002b40001157983 */ /* 0x000ee80000300800 */
[----:B------:R-:W3:Y:S04]  /*39940*/  LDL.LU R22, [R1+0x2b8] ;  /* 0x0002b80001167983 */ /* 0x000ee80000300800 */
[----:B------:R-:W3:Y:S01]  /*39950*/  LDL.LU R23, [R1+0x2bc] ;  /* 0x0002bc0001177983 */ /* 0x000ee20000300800 */
[----:B------:R-:W-:-:S02]  /*39960*/  IMAD R4, R4, 0x100, R14 ;  /* 0x0000010004047824 */ /* 0x000fc400078e020e */
[----:B------:R-:W-:Y:S02]  /*39970*/  IMAD R5, R5, 0x100, R15 ;  /* 0x0000010005057824 */ /* 0x000fe400078e020f */
[----:B--2---:R-:W-:Y:S01]  /*39980*/  HMMA.16816.F32 R12, R32, R36, R44 ;  /* 0x00000024200c723c */ /* 0x004fe2000000182c */
[----:B------:R-:W-:Y:S02]  /*39990*/  IMAD R6, R7, 0x100, R6 ;  /* 0x0000010007067824 */ /* 0x000fe400078e0206 */
[----:B------:R-:W-:Y:S01]  /*399a0*/  IMAD R7, R41, 0x100, R40 ;  /* 0x0000010029077824 */ /* 0x000fe200078e0228 */
[----:B------:R-:W-:Y:S02]  /*399b0*/  F2FP.F16.E4M3.UNPACK_B R4, R4 ;  /* 0x00000004ff04723e */ /* 0x000fe400020006ff */
[----:B------:R-:W-:Y:S02]  /*399c0*/  F2FP.F16.E4M3.UNPACK_B R5, R5 ;  /* 0x00000005ff05723e */ /* 0x000fe400020006ff */
[----:B------:R-:W-:-:S02]  /*399d0*/  F2FP.F16.E4M3.UNPACK_B R6, R6 ;  /* 0x00000006ff06723e */ /* 0x000fc400020006ff */
[----:B------:R-:W-:Y:S01]  /*399e0*/  F2FP.F16.E4M3.UNPACK_B R7, R7 ;  /* 0x00000007ff07723e */ /* 0x000fe200020006ff */
[C---:B----4-:R-:W-:Y:S06]  /*399f0*/  HMMA.16816.F32 R8, R32.reuse, R28, R8 ;  /* 0x0000001c2008723c */ /* 0x050fec0000001808 */
[C---:B---3--:R-:W-:Y:S06]  /*39a00*/  HMMA.16816.F32 R16, R32.reuse, R26, R16 ;  /* 0x0000001a2010723c */ /* 0x048fec0000001810 */
[----:B------:R-:W-:Y:S01]  /*39a10*/  HMMA.16816.F32 R20, R32, R24, R20 ;  /* 0x000000182014723c */ /* 0x000fe20000001814 */
[----:B------:R-:W-:-:S15]  /*39a20*/  STL.64 [R1+0x2b40], R26 ;  /* 0x002b401a01007387 */ /* 0x000fde0000100a00 */
[----:B------:R-:W-:-:S07]  /*39a30*/  NOP ;  /* 0x0000000000007918 */ /* 0x000fce0000000000 */
[----:B------:R-:W-:Y:S04]  /*39a40*/  STL.64 [R1+0x2f0], R20 ;  /* 0x0002f01401007387 */ /* 0x000fe80000100a00 */
[----:B------:R-:W-:Y:S04]  /*39a50*/  STL.64 [R1+0x2f8], R22 ;  /* 0x0002f81601007387 */ /* 0x000fe80000100a00 */
[----:B------:R-:W-:Y:S04]  /*39a60*/  STL.64 [R1+0x2b38], R24 ;  /* 0x002b381801007387 */ /* 0x000fe80000100a00 */
[----:B------:R-:W-:Y:S04]  /*39a70*/  STL.64 [R1+0x2e0], R16 ;  /* 0x0002e01001007387 */ /* 0x000fe80000100a00 */
[----:B------:R-:W-:Y:S04]  /*39a80*/  STL.64 [R1+0x2e8], R18 ;  /* 0x0002e81201007387 */ /* 0x000fe80000100a00 */
[----:B------:R-:W-:Y:S04]  /*39a90*/  STL.64 [R1+0x2d0], R8 ;  /* 0x0002d00801007387 */ /* 0x000fe80000100a00 */
[----:B------:R0:W-:Y:S02]  /*39aa0*/  STL.64 [R1+0x2d8], R10 ;  /* 0x0002d80a01007387 */ /* 0x0001e40000100a00 */
[----:B0-----:R-:W-:Y:S06]  /*39ab0*/  HMMA.16816.F32 R8, R32, R30, R56 ;  /* 0x0000001e2008723c */ /* 0x001fec0000001838 */
[----:B------:R-:W-:Y:S04]  /*39ac0*/  STL.64 [R1+0x2b60], R30 ;  /* 0x002b601e01007387 */ /* 0x000fe80000100a00 */
[----:B------:R-:W-:-:S13]  /*39ad0*/  STL.64 [R1+0x2b58], R28 ;  /* 0x002b581c01007387 */ /* 0x000fda0000100a00 */
[----:B------:R-:W-:Y:S04]  /*39ae0*/  STL.64 [R1+0x760], R8 ;  /* 0x0007600801007387 */ /* 0x000fe80000100a00 */
[----:B------:R0:W-:Y:S02]  /*39af0*/  STL.64 [R1+0x768], R10 ;  /* 0x0007680a01007387 */ /* 0x0001e40000100a00 */
[----:B0-----:R-:W-:Y:S06]  /*39b00*/  HMMA.16816.F32 R8, R32, R38, R48 ;  /* 0x000000262008723c */ /* 0x001fec0000001830 */
[----:B------:R-:W-:Y:S04]  /*39b10*/  STL.64 [R1+0x2b80], R38 ;  /* 0x002b802601007387 */ /* 0x000fe80000100a00 */
[----:B------:R-:W-:Y:S04]  /*39b20*/  STL.64 [R1+0x750], R12 ;  /* 0x0007500c01007387 */ /* 0x000fe80000100a00 */
[----:B------:R-:W-:Y:S04]  /*39b30*/  STL.64 [R1+0x758], R14 ;  /* 0x0007580e01007387 */ /* 0x000fe80000100a00 */
[----:B------:R-:W-:Y:S05]  /*39b40*/  STL.64 [R1+0x2b78], R36 ;  /* 0x002b782401007387 */ /* 0x000fea0000100a00 */
        /* <DEDUP_REMOVED lines=18> */
[----:B0-----:R-:W2:Y:S04]  /*39c70*/  LDL.LU R8, [R1+0x260] ;  /* 0x0002600001087983 */ /* 0x001ea80000300800 */
[----:B------:R-:W2:Y:S04]  /*39c80*/  LDL.LU R9, [R1+0x264] ;  /* 0x0002640001097983 */ /* 0x000ea80000300800 */
[----:B-1----:R-:W2:Y:S04]  /*39c90*/  LDL.LU R10, [R1+0x268] ;  /* 0x00026800010a7983 */ /* 0x002ea80000300800 */
        /* <DEDUP_REMOVED lines=33> */
[----:B------:R-:W-:Y:S01]  /*39eb0*/  STL.64 [R1+0x2b10], R42 ;  /* 0x002b102a01007387 */ /* 0x000fe20000100a00 */
[----:B--2---:R-:W-:-:S15]  /*39ec0*/  HMMA.16816.F32 R8, R4, R2, R8 ;  /* 0x000000020408723c */ /* 0x004fde0000001808 */
[----:B------:R-:W-:-:S08]  /*39ed0*/  NOP ;  /* 0x0000000000007918 */ /* 0x000fd00000000000 */
        /* <DEDUP_REMOVED lines=31> */
[----:B------:R-:W2:Y:S04]  /*3a0d0*/  LDL.LU.64 R16, [R1+0x2b48] ;  /* 0x002b480001107983 */ /* 0x000ea80000300a00 */
[----:B------:R-:W-:Y:S04]  /*3a0e0*/  STL.64 [R1+0x2ae8], R14 ;  /* 0x002ae80e01007387 */ /* 0x000fe80000100a00 */
[----:B------:R0:W-:Y:S04]  /*3a0f0*/  STL.64 [R1+0x2ae0], R12 ;  /* 0x002ae00c01007387 */ /* 0x0001e80000100a00 */
[----:B0-----:R-:W4:Y:S04]  /*3a100*/  LDL.LU R12, [R1+0x1e0] ;  /* 0x0001e000010c7983 */ /* 0x001f280000300800 */
[----:B------:R-:W4:Y:S04]  /*3a110*/  LDL.LU R13, [R1+0x1e4] ;  /* 0x0001e400010d7983 */ /* 0x000f280000300800 */
        /* <DEDUP_REMOVED lines=19> */
[C---:B----4-:R-:W-:Y:S06]  /*3a250*/  HMMA.16816.F32 R12, R4.reuse, R22, R12 ;  /* 0x00000016040c723c */ /* 0x050fec000000180c */
[----:B--2---:R-:W-:Y:S01]  /*3a260*/  HMMA.16816.F32 R16, R4, R20, R16 ;  /* 0x000000140410723c */ /* 0x004fe20000001810 */
[----:B------:R-:W-:-:S15]  /*3a270*/  STL.64 [R1+0x2af8], R22 ;  /* 0x002af81601007387 */ /* 0x000fde0000100a00 */
[----:B------:R-:W-:-:S07]  /*3a280*/  NOP ;  /* 0x0000000000007918 */ /* 0x000fce0000000000 */
[----:B------:R-:W-:Y:S04]  /*3a290*/  STL.64 [R1+0x230], R16 ;  /* 0x0002301001007387 */ /* 0x000fe80000100a00 */
[----:B------:R-:W-:Y:S04]  /*3a2a0*/  STL.64 [R1+0x238], R18 ;  /* 0x0002381201007387 */ /* 0x000fe80000100a00 */
[----:B------:R-:W-:Y:S04]  /*3a2b0*/  STL.64 [R1+0x2af0], R20 ;  /* 0x002af01401007387 */ /* 0x000fe80000100a00 */
[----:B------:R-:W-:Y:S04]  /*3a2c0*/  STL.64 [R1+0x220], R12 ;  /* 0x0002200c01007387 */ /* 0x000fe80000100a00 */
[----:B------:R3:W-:Y:S02]  /*3a2d0*/  STL.64 [R1+0x228], R14 ;  /* 0x0002280e01007387 */ /* 0x0007e40000100a00 */
[C---:B---3--:R-:W-:Y:S06]  /*3a2e0*/  HMMA.16816.F32 R12, R4.reuse, R24, R8 ;  /* 0x00000018040c723c */ /* 0x048fec0000001808 */
[C---:B------:R-:W-:Y:S06]  /*3a2f0*/  HMMA.16816.F32 R8, R4.reuse, R26, R32 ;  /* 0x0000001a0408723c */ /* 0x040fec0000001820 */
[----:B------:R-:W-:Y:S11]  /*3a300*/  STL.64 [R1+0x2b20], R26 ;  /* 0x002b201a01007387 */ /* 0x000ff60000100a00 */
[----:B------:R-:W-:Y:S04]  /*3a310*/  STL.64 [R1+0x210], R12 ;  /* 0x0002100c01007387 */ /* 0x000fe80000100a00 */
[----:B------:R-:W-:Y:S04]  /*3a320*/  STL.64 [R1+0x218], R14 ;  /* 0x0002180e01007387 */ /* 0x000fe80000100a00 */
[----:B------:R-:W-:Y:S04]  /*3a330*/  STL.64 [R1+0x2b18], R24 ;  /* 0x002b181801007387 */ /* 0x000fe80000100a00 */
[----:B------:R-:W-:Y:S04]  /*3a340*/  STL.64 [R1+0x200], R8 ;  /* 0x0002000801007387 */ /* 0x000fe80000100a00 */
[----:B------:R0:W-:Y:S02]  /*3a350*/  STL.64 [R1+0x208], R10 ;  /* 0x0002080a01007387 */ /* 0x0001e40000100a00 */
[----:B0-----:R-:W-:-:S15]  /*3a360*/  HMMA.16816.F32 R8, R4, R28, R44 ;  /* 0x0000001c0408723c */ /* 0x001fde000000182c */
[----:B------:R-:W-:-:S08]  /*3a370*/  NOP ;  /* 0x0000000000007918 */ /* 0x000fd00000000000 */
[----:B------:R-:W-:Y:S04]  /*3a380*/  STL.64 [R1+0x1f0], R8 ;  /* 0x0001f00801007387 */ /* 0x000fe80000100a00 */
[----:B------:R0:W-:Y:S04]  /*3a390*/  STL.64 [R1+0x1f8], R10 ;  /* 0x0001f80a01007387 */ /* 0x0001e80000100a00 */
[----:B------:R-:W2:Y:S01]  /*3a3a0*/  LDL.LU R16, [R1+0xf0] ;  /* 0x0000f00001107983 */ /* 0x000ea20000300800 */
[----:B0-----:R-:W-:Y:S01]  /*3a3b0*/  HMMA.16816.F32 R8, R4, R30, R52 ;  /* 0x0000001e0408723c */ /* 0x001fe20000001834 */
[----:B------:R-:W-:-:S15]  /*3a3c0*/  IMAD R33, R41, 0x100, R40 ;  /* 0x0000010029217824 */ /* 0x000fde00078e0228 */
[----:B------:R-:W-:-:S07]  /*3a3d0*/  NOP ;  /* 0x0000000000007918 */ /* 0x000fce0000000000 */
        /* <DEDUP_REMOVED lines=30> */
[----:B------:R-:W-:-:S03]  /*3a5c0*/  IMAD R32, R59, 0x100, R58 ;  /* 0x000001003b207824 */ /* 0x000fc600078e023a */
        /* <DEDUP_REMOVED lines=8> */
[----:B------:R-:W2:Y:S01]  /*3a650*/  LDL.LU R48, [R1+0xa0] ;  /* 0x0000a00001307983 */ /* 0x000ea20000300800 */
[----:B------:R-:W-:-:S03]  /*3a660*/  IMAD R35, R51, 0x100, R50 ;  /* 0x0000010033237824 */ /* 0x000fc600078e0232 */
[----:B------:R-:W2:Y:S04]  /*3a670*/  LDL.LU R49, [R1+0xa4] ;  /* 0x0000a40001317983 */ /* 0x000ea80000300800 */
[----:B------:R-:W2:Y:S04]  /*3a680*/  LDL.LU R50, [R1+0xa8] ;  /* 0x0000a80001327983 */ /* 0x000ea80000300800 */
[----:B------:R-:W2:Y:S01]  /*3a690*/  LDL.LU R51, [R1+0xac] ;  /* 0x0000ac0001337983 */ /* 0x000ea20000300800 */
[C---:B---3--:R-:W-:Y:S06]  /*3a6a0*/  HMMA.16816.F32 R24, R4.reuse, R36, R24 ;  /* 0x000000240418723c */ /* 0x048fec0000001818 */
[----:B----4-:R-:W-:-:S15]  /*3a6b0*/  HMMA.16816.F32 R4, R4, R38, R40 ;  /* 0x000000260404723c */ /* 0x010fde0000001828 */
[----:B------:R-:W-:-:S02]  /*3a6c0*/  NOP ;  /* 0x0000000000007918 */ /* 0x000fc40000000000 */
[----:B------:R-:W-:Y:S04]  /*3a6d0*/  STL.64 [R1+0x730], R24 ;  /* 0x0007301801007387 */ /* 0x000fe80000100a00 */
[----:B------:R0:W-:Y:S04]  /*3a6e0*/  STL.64 [R1+0x738], R26 ;  /* 0x0007381a01007387 */ /* 0x0001e80000100a00 */
[----:B0-----:R-:W3:Y:S04]  /*3a6f0*/  LDL.LU.64 R26, [R1+0x2b20] ;  /* 0x002b2000011a7983 */ /* 0x001ee80000300a00 */
[----:B------:R-:W4:Y:S04]  /*3a700*/  LDL.LU.64 R24, [R1+0x2b18] ;  /* 0x002b180001187983 */ /* 0x000f280000300a00 */
[----:B------:R-:W3:Y:S04]  /*3a710*/  LDL.LU.64 R42, [R1+0x2b10] ;  /* 0x002b1000012a7983 */ /* 0x000ee80000300a00 */
[----:B------:R0:W-:Y:S04]  /*3a720*/  STL.64 [R1+0x1e0], R4 ;  /* 0x0001e00401007387 */ /* 0x0001e80000100a00 */
[----:B------:R1:W-:Y:S04]  /*3a730*/  STL.64 [R1+0x1e8], R6 ;  /* 0x0001e80601007387 */ /* 0x0003e80000100a00 */
[----:B0-----:R-:W3:Y:S04]  /*3a740*/  LDL.LU R4, [R1+0x180] ;  /* 0x0001800001047983 */ /* 0x001ee80000300800 */
[----:B------:R-:W3:Y:S04]  /*3a750*/  LDL.LU R5, [R1+0x184] ;  /* 0x0001840001057983 */ /* 0x000ee80000300800 */
[----:B-1----:R-:W3:Y:S04]  /*3a760*/  LDL.LU R6, [R1+0x188] ;  /* 0x0001880001067983 */ /* 0x002ee80000300800 */
[----:B------:R-:W3:Y:S01]  /*3a770*/  LDL.LU R7, [R1+0x18c] ;  /* 0x00018c0001077983 */ /* 0x000ee20000300800 */
[----:B------:R-:W-:-:S02]  /*3a780*/  F2FP.F16.E4M3.UNPACK_B R32, R32 ;  /* 0x00000020ff20723e */ /* 0x000fc400020006ff */
[----:B------:R-:W-:Y:S02]  /*3a790*/  F2FP.F16.E4M3.UNPACK_B R33, R33 ;  /* 0x00000021ff21723e */ /* 0x000fe400020006ff */
[----:B------:R-:W-:Y:S02]  /*3a7a0*/  F2FP.F16.E4M3.UNPACK_B R34, R34 ;  /* 0x00000022ff22723e */ /* 0x000fe400020006ff */
[----:B------:R-:W-:Y:S01]  /*3a7b0*/  F2FP.F16.E4M3.UNPACK_B R35, R35 ;  /* 0x00000023ff23723e */ /* 0x000fe200020006ff */
[----:B------:R-:W4:Y:S06]  /*3a7c0*/  LDL.LU R40, [R1+0x110] ;  /* 0x0001100001287983 */ /* 0x000f2c0000300800 */
[C---:B--2---:R-:W-:Y:S06]  /*3a7d0*/  HMMA.16816.F32 R8, R32.reuse, R2, R8 ;  /* 0x000000022008723c */ /* 0x044fec0000001808 */
[----:B---3--:R-:W-:-:S15]  /*3a7e0*/  HMMA.16816.F32 R4, R32, R42, R4 ;  /* 0x0000002a2004723c */ /* 0x008fde0000001804 */
[----:B------:R-:W-:-:S08]  /*3a7f0*/  NOP ;  /* 0x0000000000007918 */ /* 0x000fd00000000000 */
[----:B------:R0:W-:Y:S04]  /*3a800*/  STL.64 [R1+0x1c0], R4 ;  /* 0x0001c00401007387 */ /* 0x0001e80000100a00 */
[----:B------:R1:W-:Y:S04]  /*3a810*/  STL.64 [R1+0x1c8], R6 ;  /* 0x0001c80601007387 */ /* 0x0003e80000100a00 */
[----:B------:R-:W4:Y:S04]  /*3a820*/  LDL.LU R41, [R1+0x114] ;  /* 0x0001140001297983 */ /* 0x000f280000300800 */
[----:B------:R-:W4:Y:S04]  /*3a830*/  LDL.LU R42, [R1+0x118] ;  /* 0x00011800012a7983 */ /* 0x000f280000300800 */
[----:B------:R-:W4:Y:S04]  /*3a840*/  LDL.LU R43, [R1+0x11c] ;  /* 0x00011c00012b7983 */ /* 0x000f280000300800 */
[----:B0-----:R-:W2:Y:S04]  /*3a850*/  LDL.LU R4, [R1+0x10bc] ;  /* 0x0010bc0001047983 */ /* 0x001ea80000300800 */
[----:B------:R-:W3:Y:S04]  /*3a860*/  LDL.LU R5, [R1+0x10c4] ;  /* 0x0010c40001057983 */ /* 0x000ee80000300800 */
[----:B-1----:R-:W2:Y:S04]  /*3a870*/  LDL.LU R6, [R1+0x10cc] ;  /* 0x0010cc0001067983 */ /* 0x002ea80000300800 */
[----:B------:R-:W3:Y:S04]  /*3a880*/  LDL.LU R7, [R1+0x10d4] ;  /* 0x0010d40001077983 */ /* 0x000ee80000300800 */
        /* <DEDUP_REMOVED lines=11> */
[----:B------:R-:W3:Y:S04]  /*3a940*/  LDL.LU R8, [R1+0x10d0] ;  /* 0x0010d00001087983 */ /* 0x000ee80000300800 */
[----:B------:R-:W3:Y:S04]  /*3a950*/  LDL.LU R9, [R1+0x10d8] ;  /* 0x0010d80001097983 */ /* 0x000ee80000300800 */
[----:B------:R-:W-:Y:S04]  /*3a960*/  STL.64 [R1+0x150], R12 ;  /* 0x0001500c01007387 */ /* 0x000fe80000100a00 */
[----:B------:R0:W-:Y:S04]  /*3a970*/  STL.64 [R1+0x158], R14 ;  /* 0x0001580e01007387 */ /* 0x0001e80000100a00 */
[----:B0-----:R-:W2:Y:S04]  /*3a980*/  LDL.LU.64 R14, [R1+0x2ae8] ;  /* 0x002ae800010e7983 */ /* 0x001ea80000300a00 */
[----:B------:R-:W4:Y:S04]  /*3a990*/  LDL.LU.64 R12, [R1+0x2ae0] ;  /* 0x002ae000010c7983 */ /* 0x000f280000300a00 */
[----:B------:R-:W3:Y:S04]  /*3a9a0*/  LDL.LU R10, [R1+0x10c0] ;  /* 0x0010c000010a7983 */ /* 0x000ee80000300800 */
[----:B------:R-:W3:Y:S01]  /*3a9b0*/  LDL.LU R11, [R1+0x10c8] ;  /* 0x0010c800010b7983 */ /* 0x000ee20000300800 */
[C---:B----4-:R-:W-:Y:S06]  /*3a9c0*/  HMMA.16816.F32 R40, R32.reuse, R12, R40 ;  /* 0x0000000c2028723c */ /* 0x050fec0000001828 */
[----:B--2---:R-:W-:-:S15]  /*3a9d0*/  HMMA.16816.F32 R12, R32, R14, R16 ;  /* 0x0000000e200c723c */ /* 0x004fde0000001810 */
[----:B------:R-:W-:-:S02]  /*3a9e0*/  NOP ;  /* 0x0000000000007918 */ /* 0x000fc40000000000 */
[----:B------:R-:W-:Y:S04]  /*3a9f0*/  STL.64 [R1+0x120], R40 ;  /* 0x0001202801007387 */ /* 0x000fe80000100a00 */
[----:B------:R-:W-:Y:S04]  /*3aa00*/  STL [R1+0x128], R42 ;  /* 0x0001282a01007387 */ /* 0x000fe80000100800 */
[----:B------:R-:W2:Y:S04]  /*3aa10*/  LDL.LU.64 R18, [R1+0x2ad8] ;  /* 0x002ad80001127983 */ /* 0x000ea80000300a00 */
[----:B------:R-:W4:Y:S01]  /*3aa20*/  LDL.LU.64 R16, [R1+0x2ad0] ;  /* 0x002ad00001107983 */ /* 0x000f220000300a00 */
[C---:B------:R-:W-:Y:S03]  /*3aa30*/  HMMA.16816.F32 R48, R32.reuse, R20, R48 ;  /* 0x000000142030723c */ /* 0x040fe60000001830 */
[----:B------:R0:W-:Y:S04]  /*3aa40*/  STL.64 [R1+0x810], R12 ;  /* 0x0008100c01007387 */ /* 0x0001e80000100a00 */
[----:B------:R1:W-:Y:S01]  /*3aa50*/  STL.64 [R1+0x818], R14 ;  /* 0x0008180e01007387 */ /* 0x0003e20000100a00 */
[----:B------:R-:W-:Y:S03]  /*3aa60*/  HMMA.16816.F32 R20, R32, R22, R52 ;  /* 0x000000162014723c */ /* 0x000fe60000001834 */
[----:B0-----:R-:W3:Y:S01]  /*3aa70*/  LDL.LU R12, [R1+0x10] ;  /* 0x00001000010c7983 */ /* 0x001ee20000300800 */
[----:B------:R-:W-:-:S03]  /*3aa80*/  IMAD.MOV.U32 R13, RZ, RZ, R0 ;  /* 0x000000ffff0d7224 */ /* 0x000fc600078e0000 */
[----:B------:R-:W3:Y:S01]  /*3aa90*/  LDL.LU R0, [R1+0x2ac8] ;  /* 0x002ac80001007983 */ /* 0x000ee20000300800 */
[----:B-1----:R-:W-:Y:S02]  /*3aaa0*/  IMAD.MOV.U32 R14, RZ, RZ, R60 ;  /* 0x000000ffff0e7224 */ /* 0x002fe400078e003c */
[----:B------:R-:W-:Y:S01]  /*3aab0*/  IMAD.MOV.U32 R15, RZ, RZ, R61 ;  /* 0x000000ffff0f7224 */ /* 0x000fe200078e003d */
[----:B------:R-:W3:Y:S04]  /*3aac0*/  LDL.LU R60, [R1+0x2ac4] ;  /* 0x002ac400013c7983 */ /* 0x000ee80000300800 */
[----:B------:R-:W3:Y:S01]  /*3aad0*/  LDL.LU R61, [R1+0x2ac0] ;  /* 0x002ac000013d7983 */ /* 0x000ee20000300800 */
[C---:B----4-:R-:W-:Y:S06]  /*3aae0*/  HMMA.16816.F32 R56, R32.reuse, R16, R56 ;  /* 0x000000102038723c */ /* 0x050fec0000001838 */
[----:B--2---:R-:W-:-:S15]  /*3aaf0*/  HMMA.16816.F32 R16, R32, R18, R44 ;  /* 0x000000122010723c */ /* 0x004fde000000182c */
[----:B------:R-:W-:-:S02]  /*3ab00*/  NOP ;  /* 0x0000000000007918 */ /* 0x000fc40000000000 */
[----:B------:R-:W-:Y:S04]  /*3ab10*/  STL.64 [R1+0xd0], R56 ;  /* 0x0000d03801007387 */ /* 0x000fe80000100a00 */
[----:B------:R0:W-:Y:S04]  /*3ab20*/  STL.64 [R1+0xd8], R58 ;  /* 0x0000d83a01007387 */ /* 0x0001e80000100a00 */
[----:B0-----:R-:W2:Y:S04]  /*3ab30*/  LDL.LU.64 R58, [R1+0x2ab8] ;  /* 0x002ab800013a7983 */ /* 0x001ea80000300a00 */
[----:B------:R-:W4:Y:S04]  /*3ab40*/  LDL.LU.64 R56, [R1+0x2ab0] ;  /* 0x002ab00001387983 */ /* 0x000f280000300a00 */
[----:B------:R-:W4:Y:S04]  /*3ab50*/  LDL R40, [R1+0x8a8] ;  /* 0x0008a80001287983 */ /* 0x000f280000100800 */
[----:B------:R-:W4:Y:S04]  /*3ab60*/  LDL R41, [R1+0x8ac] ;  /* 0x0008ac0001297983 */ /* 0x000f280000100800 */
[----:B------:R-:W2:Y:S04]  /*3ab70*/  LDL.LU.64 R46, [R1+0x2aa8] ;  /* 0x002aa800012e7983 */ /* 0x000ea80000300a00 */
[----:B------:R-:W2:Y:S04]  /*3ab80*/  LDL.LU.64 R44, [R1+0x2aa0] ;  /* 0x002aa000012c7983 */ /* 0x000ea80000300a00 */
        /* <DEDUP_REMOVED lines=8> */
[----:B0-----:R-:W4:Y:S04]  /*3ac10*/  LDL.LU.64 R50, [R1+0x2a98] ;  /* 0x002a980001327983 */ /* 0x001f280000300a00 */
[----:B------:R-:W4:Y:S04]  /*3ac20*/  LDL.LU.64 R48, [R1+0x2a90] ;  /* 0x002a900001307983 */ /* 0x000f280000300a00 */
[----:B------:R-:W4:Y:S04]  /*3ac30*/  LDL.LU.64 R54, [R1+0x2a88] ;  /* 0x002a880001367983 */ /* 0x000f280000300a00 */
[----:B------:R-:W4:Y:S04]  /*3ac40*/  LDL.LU.64 R52, [R1+0x2a80] ;  /* 0x002a800001347983 */ /* 0x000f280000300a00 */
[----:B------:R0:W-:Y:S04]  /*3ac50*/  STL.64 [R1+0x190], R20 ;  /* 0x0001901401007387 */ /* 0x0001e80000100a00 */
[----:B------:R1:W-:Y:S04]  /*3ac60*/  STL.64 [R1+0x198], R22 ;  /* 0x0001981601007387 */ /* 0x0003e80000100a00 */
[----:B0-----:R-:W4:Y:S01]  /*3ac70*/  LDL.LU R20, [R1+0x50] ;  /* 0x0000500001147983 */ /* 0x001f220000300800 */
[----:B---3--:R-:W-:-:S02]  /*3ac80*/  IMAD.MOV.U32 R21, RZ, RZ, R61 ;  /* 0x000000ffff157224 */ /* 0x008fc400078e003d */
[----:B-1----:R-:W-:Y:S02]  /*3ac90*/  IMAD.MOV.U32 R22, RZ, RZ, R60 ;  /* 0x000000ffff167224 */ /* 0x002fe400078e003c */
[----:B------:R-:W-:Y:S01]  /*3aca0*/  IMAD.MOV.U32 R23, RZ, RZ, R0 ;  /* 0x000000ffff177224 */ /* 0x000fe200078e0000 */
[----:B------:R-:W-:Y:S01]  /*3acb0*/  HMMA.16816.F32 R12, R32, R28, R12 ;  /* 0x0000001c200c723c */ /* 0x000fe2000000180c */
[----:B------:R-:W3:Y:S04]  /*3acc0*/  LDL R2, [R1+0x8b8] ;  /* 0x0008b80001027983 */ /* 0x000ee80000100800 */
[----:B------:R-:W3:-:S15]  /*3acd0*/  LDL R3, [R1+0x8bc] ;  /* 0x0008bc0001037983 */ /* 0x000ede0000100800 */
[----:B------:R-:W-:-:S04]  /*3ace0*/  NOP ;  /* 0x0000000000007918 */ /* 0x000fc80000000000 */
[----:B------:R-:W-:Y:S02]  /*3acf0*/  IMAD.MOV.U32 R0, RZ, RZ, R15 ;  /* 0x000000ffff007224 */ /* 0x000fe400078e000f */
[----:B------:R-:W-:Y:S02]  /*3ad00*/  IMAD.MOV.U32 R60, RZ, RZ, R13 ;  /* 0x000000ffff3c7224 */ /* 0x000fe400078e000d */
[----:B------:R-:W-:Y:S01]  /*3ad10*/  IMAD.MOV.U32 R61, RZ, RZ, R12 ;  /* 0x000000ffff3d7224 */ /* 0x000fe200078e000c */
[C---:B--2---:R-:W-:Y:S06]  /*3ad20*/  HMMA.16816.F32 R44, R32.reuse, R38, R44 ;  /* 0x00000026202c723c */ /* 0x044fec000000182c */
[C---:B----4-:R-:W-:Y:S06]  /*3ad30*/  HMMA.16816.F32 R16, R32.reuse, R26, R16 ;  /* 0x0000001a2010723c */ /* 0x050fec0000001810 */
[C---:B------:R-:W-:Y:S06]  /*3ad40*/  HMMA.16816.F32 R48, R32.reuse, R36, R48 ;  /* 0x000000242030723c */ /* 0x040fec0000001830 */
[C---:B------:R-:W-:Y:S06]  /*3ad50*/  HMMA.16816.F32 R52, R32.reuse, R30, R52 ;  /* 0x0000001e2034723c */ /* 0x040fec0000001834 */
[----:B------:R-:W-:Y:S01]  /*3ad60*/  HMMA.16816.F32 R20, R32, R24, R20 ;  /* 0x000000182014723c */ /* 0x000fe20000001814 */
[----:B------:R-:W-:-:S15]  /*3ad70*/  IMAD.MOV.U32 R31, RZ, RZ, R59 ;  /* 0x000000ffff1f7224 */ /* 0x000fde00078e003b */
[----:B------:R-:W-:-:S07]  /*3ad80*/  NOP ;  /* 0x0000000000007918 */ /* 0x000fce0000000000 */
[----:B------:R-:W-:Y:S04]  /*3ad90*/  STL.64 [R1+0x140], R20 ;  /* 0x0001401401007387 */ /* 0x000fe80000100a00 */
[----:B------:R-:W-:Y:S04]  /*3ada0*/  STL.64 [R1+0x148], R22 ;  /* 0x0001481601007387 */ /* 0x000fe80000100a00 */
[----:B------:R-:W-:Y:S04]  /*3adb0*/  STL.64 [R1+0xf0], R16 ;  /* 0x0000f01001007387 */ /* 0x000fe80000100a00 */
[----:B------:R-:W-:Y:S04]  /*3adc0*/  STL.64 [R1+0xf8], R18 ;  /* 0x0000f81201007387 */ /* 0x000fe80000100a00 */
[----:B------:R-:W-:Y:S04]  /*3add0*/  STL [R1+0x2968], R0 ;  /* 0x0029680001007387 */ /* 0x000fe80000100800 */
[----:B------:R-:W-:Y:S04]  /*3ade0*/  STL [R1+0x2954], R60 ;  /* 0x0029543c01007387 */ /* 0x000fe80000100800 */
[----:B------:R-:W-:Y:S04]  /*3adf0*/  STL [R1+0x2950], R61 ;  /* 0x0029503d01007387 */ /* 0x000fe80000100800 */
[----:B------:R0:W-:Y:S04]  /*3ae00*/  STL.64 [R1+0x26d8], R54 ;  /* 0x0026d83601007387 */ /* 0x0001e80000100a00 */
[----:B------:R1:W-:Y:S04]  /*3ae10*/  STL.64 [R1+0x26d0], R52 ;  /* 0x0026d03401007387 */ /* 0x0003e80000100a00 */
[----:B------:R-:W-:Y:S04]  /*3ae20*/  STL.64 [R1+0x26e8], R50 ;  /* 0x0026e83201007387 */ /* 0x000fe80000100a00 */
[----:B------:R-:W-:Y:S04]  /*3ae30*/  STL.64 [R1+0x26e0], R48 ;  /* 0x0026e03001007387 */ /* 0x000fe80000100a00 */
[----:B------:R-:W-:Y:S04]  /*3ae40*/  STL.64 [R1+0x26f8], R46 ;  /* 0x0026f82e01007387 */ /* 0x000fe80000100a00 */
[----:B------:R2:W-:Y:S04]  /*3ae50*/  STL.64 [R1+0x26f0], R44 ;  /* 0x0026f02c01007387 */ /* 0x0005e80000100a00 */
[----:B------:R-:W4:Y:S04]  /*3ae60*/  LDL.LU R28, [R1+0xc0] ;  /* 0x0000c000011c7983 */ /* 0x000f280000300800 */
[----:B------:R-:W4:Y:S04]  /*3ae70*/  LDL.LU R29, [R1+0xc4] ;  /* 0x0000c400011d7983 */ /* 0x000f280000300800 */
[----:B------:R-:W4:Y:S04]  /*3ae80*/  LDL.LU R30, [R1+0xc8] ;  /* 0x0000c800011e7983 */ /* 0x000f280000300800 */
[----:B------:R-:W3:Y:S01]  /*3ae90*/  LDL.LU R59, [R1+0x2a7c] ;  /* 0x002a7c00013b7983 */ /* 0x000ee20000300800 */
[----:B0-----:R-:W-:-:S03]  /*3aea0*/  IMAD.MOV.U32 R54, RZ, RZ, R57 ;  /* 0x000000ffff367224 */ /* 0x001fc600078e0039 */
[----:B-1----:R-:W4:Y:S01]  /*3aeb0*/  LDL.LU R52, [R1+0x90] ;  /* 0x0000900001347983 */ /* 0x002f220000300800 */
[----:B------:R-:W-:-:S03]  /*3aec0*/  IMAD.MOV.U32 R53, RZ, RZ, R58 ;  /* 0x000000ffff357224 */ /* 0x000fc600078e003a */
[----:B------:R-:W4:Y:S04]  /*3aed0*/  LDL.LU R58, [R1+0x2a78] ;  /* 0x002a7800013a7983 */ /* 0x000f280000300800 */
[----:B------:R-:W4:Y:S01]  /*3aee0*/  LDL.LU R57, [R1+0x2a74] ;  /* 0x002a740001397983 */ /* 0x000f220000300800 */
[----:B------:R-:W-:-:S03]  /*3aef0*/  IMAD.MOV.U32 R55, RZ, RZ, R56 ;  /* 0x000000ffff377224 */ /* 0x000fc600078e0038 */
[----:B------:R-:W4:Y:S04]  /*3af00*/  LDL.LU R56, [R1+0x2a70] ;  /* 0x002a700001387983 */ /* 0x000f280000300800 */
[----:B------:R-:W4:Y:S04]  /*3af10*/  LDL.LU R36, [R1+0x40] ;  /* 0x0000400001247983 */ /* 0x000f280000300800 */
[----:B------:R-:W4:Y:S04]  /*3af20*/  LDL.LU R37, [R1+0x44] ;  /* 0x0000440001257983 */ /* 0x000f280000300800 */
[----:B------:R-:W4:Y:S01]  /*3af30*/  LDL.LU R38, [R1+0x48] ;  /* 0x0000480001267983 */ /* 0x000f220000300800 */
[----:B------:R-:W-:-:S02]  /*3af40*/  IMAD R6, R6, 0x100, R8 ;  /* 0x0000010006067824 */ /* 0x000fc400078e0208 */
[----:B------:R-:W-:Y:S01]  /*3af50*/  IMAD R7, R7, 0x100, R9 ;  /* 0x0000010007077824 */ /* 0x000fe200078e0209 */
[----:B------:R-:W4:Y:S04]  /*3af60*/  LDL.LU R39, [R1+0x4c] ;  /* 0x00004c0001277983 */ /* 0x000f280000300800 */
[----:B------:R-:W4:Y:S04]  /*3af70*/  LDL R8, [R1+0x8c8] ;  /* 0x0008c80001087983 */ /* 0x000f280000100800 */
[----:B------:R-:W4:Y:S04]  /*3af80*/  LDL R9, [R1+0x8cc] ;  /* 0x0008cc0001097983 */ /* 0x000f280000100800 */
[----:B--2---:R-:W2:Y:S04]  /*3af90*/  LDL.LU R44, [R1] ;  /* 0x00000000012c7983 */ /* 0x004ea80000300800 */
[----:B------:R-:W2:Y:S04]  /*3afa0*/  LDL.LU R45, [R1+0x4] ;  /* 0x00000400012d7983 */ /* 0x000ea80000300800 */
[----:B------:R-:W2:Y:S01]  /*3afb0*/  LDL.LU R46, [R1+0x8] ;  /* 0x00000800012e7983 */ /* 0x000ea20000300800 */
[----:B------:R-:W-:-:S02]  /*3afc0*/  IMAD R4, R4, 0x100, R10 ;  /* 0x0000010004047824 */ /* 0x000fc400078e020a */
[----:B------:R-:W-:Y:S01]  /*3afd0*/  IMAD R5, R5, 0x100, R11 ;  /* 0x0000010005057824 */ /* 0x000fe200078e020b */
[----:B------:R-:W2:Y:S04]  /*3afe0*/  LDL.LU R47, [R1+0xc] ;  /* 0x00000c00012f7983 */ /* 0x000ea80000300800 */
[----:B------:R-:W2:Y:S04]  /*3aff0*/  LDL R10, [R1+0x8d8] ;  /* 0x0008d800010a7983 */ /* 0x000ea80000100800 */
[----:B------:R-:W2:Y:S04]  /*3b000*/  LDL R11, [R1+0x8dc] ;  /* 0x0008dc00010b7983 */ /* 0x000ea80000100800 */
[----:B------:R-:W2:Y:S01]  /*3b010*/  LDL.LU R32, [R1+0x20] ;  /* 0x0000200001207983 */ /* 0x000ea20000300800 */
[----:B------:R-:W-:-:S02]  /*3b020*/  IMAD.MOV.U32 R42, RZ, RZ, R14 ;  /* 0x000000ffff2a7224 */ /* 0x000fc400078e000e */
[----:B---3--:R-:W-:Y:S02]  /*3b030*/  IMAD.MOV.U32 R48, RZ, RZ, R59 ;  /* 0x000000ffff307224 */ /* 0x008fe400078e003b */
[----:B----4-:R-:W-:Y:S02]  /*3b040*/  IMAD.MOV.U32 R35, RZ, RZ, R58 ;  /* 0x000000ffff237224 */ /* 0x010fe400078e003a */
[----:B------:R-:W-:Y:S02]  /*3b050*/  IMAD.MOV.U32 R34, RZ, RZ, R57 ;  /* 0x000000ffff227224 */ /* 0x000fe400078e0039 */
[----:B------:R-:W-:Y:S02]  /*3b060*/  IMAD.MOV.U32 R33, RZ, RZ, R56 ;  /* 0x000000ffff217224 */ /* 0x000fe400078e0038 */
[----:B------:R-:W3:Y:S04]  /*3b070*/  LDL.LU R56, [R1+0x2a6c] ;  /* 0x002a6c0001387983 */ /* 0x000ee80000300800 */
[----:B------:R-:W3:Y:S04]  /*3b080*/  LDL.LU R57, [R1+0x2a68] ;  /* 0x002a680001397983 */ /* 0x000ee80000300800 */
[----:B------:R-:W3:Y:S04]  /*3b090*/  LDL.LU R58, [R1+0x2a64] ;  /* 0x002a6400013a7983 */ /* 0x000ee80000300800 */
[----:B------:R-:W4:Y:S04]  /*3b0a0*/  LDL R12, [R1+0x8e8] ;  /* 0x0008e800010c7983 */ /* 0x000f280000100800 */
[----:B------:R-:W4:Y:S04]  /*3b0b0*/  LDL R13, [R1+0x8ec] ;  /* 0x0008ec00010d7983 */ /* 0x000f280000100800 */
[----:B------:R-:W4:Y:S04]  /*3b0c0*/  LDL R14, [R1+0x8f8] ;  /* 0x0008f800010e7983 */ /* 0x000f280000100800 */
[----:B------:R-:W4:Y:S04]  /*3b0d0*/  LDL R15, [R1+0x8fc] ;  /* 0x0008fc00010f7983 */ /* 0x000f280000100800 */
[----:B------:R-:W3:Y:S04]  /*3b0e0*/  LDL.LU R59, [R1+0x2a60] ;  /* 0x002a6000013b7983 */ /* 0x000ee80000300800 */
[----:B------:R-:W4:Y:S04]  /*3b0f0*/  LDL.LU R49, [R1+0x64] ;  /* 0x0000640001317983 */ /* 0x000f280000300800 */
[----:B------:R-:W4:Y:S04]  /*3b100*/  LDL.LU R50, [R1+0x68] ;  /* 0x0000680001327983 */ /* 0x000f280000300800 */
[----:B------:R-:W4:Y:S01]  /*3b110*/  LDL.LU R51, [R1+0x6c] ;  /* 0x00006c0001337983 */ /* 0x000f220000300800 */
[----:B------:R-:W-:-:S02]  /*3b120*/  F2FP.F16.E4M3.UNPACK_B R4, R4 ;  /* 0x00000004ff04723e */ /* 0x000fc400020006ff */
[----:B------:R-:W-:Y:S02]  /*3b130*/  F2FP.F16.E4M3.UNPACK_B R5, R5 ;  /* 0x00000005ff05723e */ /* 0x000fe400020006ff */
[----:B------:R-:W-:Y:S02]  /*3b140*/  F2FP.F16.E4M3.UNPACK_B R6, R6 ;  /* 0x00000006ff06723e */ /* 0x000fe400020006ff */
[----:B------:R-:W-:Y:S02]  /*3b150*/  F2FP.F16.E4M3.UNPACK_B R7, R7 ;  /* 0x00000007ff07723e */ /* 0x000fe400020006ff */
[----:B------:R-:W-:Y:S02]  /*3b160*/  F2FP.F16.E4M3.UNPACK_B R40, R40 ;  /* 0x00000028ff28723e */ /* 0x000fe400020006ff */
[----:B------:R-:W-:Y:S01]  /*3b170*/  F2FP.F16.E4M3.UNPACK_B R41, R41 ;  /* 0x00000029ff29723e */ /* 0x000fe200020006ff */
[----:B------:R-:W4:Y:S04]  /*3b180*/  LDL R16, [R1+0x908] ;  /* 0x0009080001107983 */ /* 0x000f280000100800 */
[----:B------:R-:W4:Y:S04]  /*3b190*/  LDL R17, [R1+0x90c] ;  /* 0x00090c0001117983 */ /* 0x000f280000100800 */
[----:B------:R-:W4:Y:S04]  /*3b1a0*/  LDL R18, [R1+0x918] ;  /* 0x0009180001127983 */ /* 0x000f280000100800 */
[----:B------:R-:W4:Y:S04]  /*3b1b0*/  LDL R19, [R1+0x91c] ;  /* 0x00091c0001137983 */ /* 0x000f280000100800 */
[----:B------:R-:W-:Y:S04]  /*3b1c0*/  STL.64 [R1+0x2a38], R42 ;  /* 0x002a382a01007387 */ /* 0x000fe80000100a00 */
[----:B------:R0:W-:Y:S01]  /*3b1d0*/  STL.64 [R1+0x2a30], R40 ;  /* 0x002a302801007387 */ /* 0x0001e20000100a00 */
[----:B------:R-:W-:-:S02]  /*3b1e0*/  F2FP.F16.E4M3.UNPACK_B R2, R2 ;  /* 0x00000002ff02723e */ /* 0x000fc400020006ff */
[----:B------:R-:W-:Y:S02]  /*3b1f0*/  F2FP.F16.E4M3.UNPACK_B R3, R3 ;  /* 0x00000003ff03723e */ /* 0x000fe400020006ff */
[----:B------:R-:W-:Y:S02]  /*3b200*/  F2FP.F16.E4M3.UNPACK_B R8, R8 ;  /* 0x00000008ff08723e */ /* 0x000fe400020006ff */
[----:B------:R-:W-:-:S07]  /*3b210*/  F2FP.F16.E4M3.UNPACK_B R9, R9 ;  /* 0x00000009ff09723e */ /* 0x000fce00020006ff */
[----:B--2---:R-:W-:Y:S01]  /*3b220*/  HMMA.16816.F32 R32, R4, R8, R32 ;  /* 0x000000080420723c */ /* 0x004fe20000001820 */
[----:B------:R-:W-:Y:S02]  /*3b230*/  F2FP.F16.E4M3.UNPACK_B R10, R10 ;  /* 0x0000000aff0a723e */ /* 0x000fe400020006ff */
[----:B------:R-:W-:-:S03]  /*3b240*/  F2FP.F16.E4M3.UNPACK_B R11, R11 ;  /* 0x0000000bff0b723e */ /* 0x000fc600020006ff */
[----:B---3--:R-:W-:-:S15]  /*3b250*/  HMMA.16816.F32 R56, R4, R40, R56 ;  /* 0x000000280438723c */ /* 0x008fde0000001838 */
[----:B------:R-:W-:-:S08]  /*3b260*/  NOP ;  /* 0x0000000000007918 */ /* 0x000fd00000000000 */
[----:B------:R-:W-:Y:S04]  /*3b270*/  STL [R1+0x26bc], R56 ;  /* 0x0026bc3801007387 */ /* 0x000fe80000100800 */
[----:B------:R-:W-:Y:S04]  /*3b280*/  STL [R1+0x26b8], R57 ;  /* 0x0026b83901007387 */ /* 0x000fe80000100800 */
[----:B------:R-:W-:Y:S04]  /*3b290*/  STL [R1+0x26b4], R58 ;  /* 0x0026b43a01007387 */ /* 0x000fe80000100800 */
[----:B------:R-:W-:Y:S04]  /*3b2a0*/  STL [R1+0x26b0], R59 ;  /* 0x0026b03b01007387 */ /* 0x000fe80000100800 */
[----:B------:R-:W2:Y:S04]  /*3b2b0*/  LDL R20, [R1+0x928] ;  /* 0x0009280001147983 */ /* 0x000ea80000100800 */
[----:B------:R-:W3:Y:S04]  /*3b2c0*/  LDL R21, [R1+0x92c] ;  /* 0x00092c0001157983 */ /* 0x000ee80000100800 */
[----:B------:R-:W2:Y:S04]  /*3b2d0*/  LDL.LU R24, [R1+0xe0] ;  /* 0x0000e00001187983 */ /* 0x000ea80000300800 */
[----:B------:R-:W2:Y:S04]  /*3b2e0*/  LDL.LU R25, [R1+0xe4] ;  /* 0x0000e40001197983 */ /* 0x000ea80000300800 */
[----:B------:R-:W2:Y:S04]  /*3b2f0*/  LDL.LU R26, [R1+0xe8] ;  /* 0x0000e800011a7983 */ /* 0x000ea80000300800 */
[----:B------:R-:W2:Y:S01]  /*3b300*/  LDL.LU R27, [R1+0xec] ;  /* 0x0000ec00011b7983 */ /* 0x000ea20000300800 */
[----:B0-----:R-:W-:Y:S01]  /*3b310*/  HMMA.16816.F32 R40, R4, R2, R44 ;  /* 0x000000020428723c */ /* 0x001fe2000000182c */
[----:B----4-:R-:W-:-:S02]  /*3b320*/  F2FP.F16.E4M3.UNPACK_B R12, R12 ;  /* 0x0000000cff0c723e */ /* 0x010fc400020006ff */
[----:B------:R-:W-:-:S15]  /*3b330*/  F2FP.F16.E4M3.UNPACK_B R13, R13 ;  /* 0x0000000dff0d723e */ /* 0x000fde00020006ff */
[----:B------:R-:W-:-:S05]  /*3b340*/  NOP ;  /* 0x0000000000007918 */ /* 0x000fca0000000000 */
[----:B------:R-:W-:Y:S04]  /*3b350*/  STL.64 [R1+0x10], R40 ;  /* 0x0000102801007387 */ /* 0x000fe80000100a00 */
[----:B------:R-:W-:Y:S04]  /*3b360*/  STL.64 [R1+0x18], R42 ;  /* 0x0000182a01007387 */ /* 0x000fe80000100a00 */
[----:B------:R-:W-:Y:S04]  /*3b370*/  STL.64 [R1+0x30], R32 ;  /* 0x0000302001007387 */ /* 0x000fe80000100a00 */
[----:B------:R0:W-:Y:S04]  /*3b380*/  STL.64 [R1+0x38], R34 ;  /* 0x0000382201007387 */ /* 0x0001e80000100a00 */
[----:B------:R-:W-:Y:S04]  /*3b390*/  STL.64 [R1+0x2a18], R10 ;  /* 0x002a180a01007387 */ /* 0x000fe80000100a00 */
[----:B------:R1:W-:Y:S01]  /*3b3a0*/  STL.64 [R1+0x2a10], R8 ;  /* 0x002a100801007387 */ /* 0x0003e20000100a00 */
[C---:B0-----:R-:W-:Y:S06]  /*3b3b0*/  HMMA.16816.F32 R32, R4.reuse, R10, R36 ;  /* 0x0000000a0420723c */ /* 0x041fec0000001824 */
[----:B-1----:R-:W-:Y:S01]  /*3b3c0*/  HMMA.16816.F32 R8, R4, R12, R48 ;  /* 0x0000000c0408723c */ /* 0x002fe20000001830 */
[----:B------:R-:W-:-:S02]  /*3b3d0*/  F2FP.F16.E4M3.UNPACK_B R14, R14 ;  /* 0x0000000eff0e723e */ /* 0x000fc400020006ff */
[----:B------:R-:W-:-:S14]  /*3b3e0*/  F2FP.F16.E4M3.UNPACK_B R15, R15 ;  /* 0x0000000fff0f723e */ /* 0x000fdc00020006ff */
[----:B------:R-:W-:Y:S04]  /*3b3f0*/  STL.64 [R1+0x50], R32 ;  /* 0x0000502001007387 */ /* 0x000fe80000100a00 */
[----:B------:R-:W-:Y:S03]  /*3b400*/  STL.64 [R1+0x58], R34 ;  /* 0x0000582201007387 */ /* 0x000fe60000100a00 */
[----:B------:R-:W-:Y:S01]  /*3b410*/  IMAD.MOV.U32 R56, RZ, RZ, R10 ;  /* 0x000000ffff387224 */ /* 0x000fe200078e000a */
[----:B------:R0:W-:Y:S01]  /*3b420*/  STL.64 [R1+0x70], R8 ;  /* 0x0000700801007387 */ /* 0x0001e20000100a00 */
[----:B------:R-:W-:Y:S02]  /*3b430*/  IMAD.MOV.U32 R57, RZ, RZ, R11 ;  /* 0x000000ffff397224 */ /* 0x000fe400078e000b */
[----:B0-----:R-:W-:Y:S01]  /*3b440*/  HMMA.16816.F32 R8, R4, R14, R52 ;  /* 0x0000000e0408723c */ /* 0x001fe20000001834 */
[----:B------:R-:W-:-:S02]  /*3b450*/  F2FP.F16.E4M3.UNPACK_B R16, R16 ;  /* 0x00000010ff10723e */ /* 0x000fc400020006ff */
[----:B------:R-:W-:Y:S01]  /*3b460*/  F2FP.F16.E4M3.UNPACK_B R17, R17 ;  /* 0x00000011ff11723e */ /* 0x000fe200020006ff */
[----:B------:R-:W-:Y:S04]  /*3b470*/  STL [R1+0x26c4], R57 ;  /* 0x0026c43901007387 */ /* 0x000fe80000100800 */
[----:B------:R-:W-:Y:S04]  /*3b480*/  STL [R1+0x26c0], R56 ;  /* 0x0026c03801007387 */ /* 0x000fe80000100800 */
[----:B------:R-:W-:Y:S04]  /*3b490*/  STL.64 [R1+0x29f8], R14 ;  /* 0x0029f80e01007387 */ /* 0x000fe80000100a00 */
[----:B------:R-:W-:Y:S07]  /*3b4a0*/  STL.64 [R1+0x29f0], R12 ;  /* 0x0029f00c01007387 */ /* 0x000fee0000100a00 */
[----:B------:R-:W-:Y:S04]  /*3b4b0*/  STL.64 [R1+0xa0], R8 ;  /* 0x0000a00801007387 */ /* 0x000fe80000100a00 */
[----:B------:R0:W-:Y:S02]  /*3b4c0*/  STL.64 [R1+0xa8], R10 ;  /* 0x0000a80a01007387 */ /* 0x0001e40000100a00 */
[----:B0-----:R-:W-:Y:S01]  /*3b4d0*/  HMMA.16816.F32 R8, R4, R16, R28 ;  /* 0x000000100408723c */ /* 0x001fe2000000181c */
[----:B------:R-:W-:-:S02]  /*3b4e0*/  F2FP.F16.E4M3.UNPACK_B R18, R18 ;  /* 0x00000012ff12723e */ /* 0x000fc400020006ff */
[----:B------:R-:W-:-:S15]  /*3b4f0*/  F2FP.F16.E4M3.UNPACK_B R19, R19 ;  /* 0x00000013ff13723e */ /* 0x000fde00020006ff */
[----:B------:R-:W-:-:S05]  /*3b500*/  NOP ;  /* 0x0000000000007918 */ /* 0x000fca0000000000 */
[----:B------:R2:W-:Y:S01]  /*3b510*/  STL.64 [R1+0xc8], R10 ;  /* 0x0000c80a01007387 */ /* 0x0005e20000100a00 */
[----:B------:R-:W-:Y:S02]  /*3b520*/  IMAD.MOV.U32 R58, RZ, RZ, R8 ;  /* 0x000000ffff3a7224 */ /* 0x000fe400078e0008 */
[----:B------:R-:W-:-:S05]  /*3b530*/  IMAD.MOV.U32 R59, RZ, RZ, R9 ;  /* 0x000000ffff3b7224 */ /* 0x000fca00078e0009 */
[----:B------:R-:W-:Y:S04]  /*3b540*/  STL [R1+0x26cc], R59 ;  /* 0x0026cc3b01007387 */ /* 0x000fe80000100800 */
[----:B------:R-:W-:Y:S01]  /*3b550*/  STL [R1+0x26c8], R58 ;  /* 0x0026c83a01007387 */ /* 0x000fe20000100800 */
[----:B--2---:R-:W-:-:S15]  /*3b560*/  HMMA.16816.F32 R8, R4, R18, R24 ;  /* 0x000000120408723c */ /* 0x004fde0000001818 */
[----:B------:R-:W-:-:S08]  /*3b570*/  NOP ;  /* 0x0000000000007918 */ /* 0x000fd00000000000 */
[----:B------:R0:W-:Y:S04]  /*3b580*/  STL.64 [R1+0xe0], R8 ;  /* 0x0000e00801007387 */ /* 0x0001e80000100a00 */
[----:B------:R-:W2:Y:S04]  /*3b590*/  LDL.LU R48, [R1+0x7f0] ;  /* 0x0007f00001307983 */ /* 0x000ea80000300800 */
[----:B------:R-:W2:Y:S04]  /*3b5a0*/  LDL.LU R49, [R1+0x7f4] ;  /* 0x0007f40001317983 */ /* 0x000ea80000300800 */
[----:B------:R-:W2:Y:S04]  /*3b5b0*/  LDL.LU R50, [R1+0x7f8] ;  /* 0x0007f80001327983 */ /* 0x000ea80000300800 */
[----:B------:R-:W2:Y:S04]  /*3b5c0*/  LDL.LU R51, [R1+0x7fc] ;  /* 0x0007fc0001337983 */ /* 0x000ea80000300800 */
[----:B------:R-:W4:Y:S04]  /*3b5d0*/  LDL.LU R44, [R1+0x7e0] ;  /* 0x0007e000012c7983 */ /* 0x000f280000300800 */
[----:B------:R-:W4:Y:S04]  /*3b5e0*/  LDL.LU R45, [R1+0x7e4] ;  /* 0x0007e400012d7983 */ /* 0x000f280000300800 */
[----:B------:R-:W4:Y:S04]  /*3b5f0*/  LDL.LU R46, [R1+0x7e8] ;  /* 0x0007e800012e7983 */ /* 0x000f280000300800 */
[----:B------:R-:W4:Y:S04]  /*3b600*/  LDL.LU R47, [R1+0x7ec] ;  /* 0x0007ec00012f7983 */ /* 0x000f280000300800 */
[----:B------:R-:W2:Y:S04]  /*3b610*/  LDL R22, [R1+0x938] ;  /* 0x0009380001167983 */ /* 0x000ea80000100800 */
[----:B------:R-:W4:Y:S01]  /*3b620*/  LDL R23, [R1+0x93c] ;  /* 0x00093c0001177983 */ /* 0x000f220000100800 */
[----:B------:R-:W-:-:S03]  /*3b630*/  IMAD.MOV.U32 R57, RZ, RZ, R10 ;  /* 0x000000ffff397224 */ /* 0x000fc600078e000a */
[----:B0-----:R-:W2:Y:S04]  /*3b640*/  LDL.LU R8, [R1+0x100] ;  /* 0x0001000001087983 */ /* 0x001ea80000300800 */
[----:B------:R-:W2:Y:S01]  /*3b650*/  LDL.LU R9, [R1+0x104] ;  /* 0x0001040001097983 */ /* 0x000ea20000300800 */
[----:B------:R-:W-:-:S03]  /*3b660*/  IMAD.MOV.U32 R56, RZ, RZ, R11 ;  /* 0x000000ffff387224 */ /* 0x000fc600078e000b */
[----:B------:R-:W2:Y:S04]  /*3b670*/  LDL.LU R10, [R1+0x108] ;  /* 0x00010800010a7983 */ /* 0x000ea80000300800 */
[----:B------:R-:W2:Y:S04]  /*3b680*/  LDL.LU R11, [R1+0x10c] ;  /* 0x00010c00010b7983 */ /* 0x000ea80000300800 */
[----:B------:R-:W4:Y:S04]  /*3b690*/  LDL.LU R40, [R1+0x7d0] ;  /* 0x0007d00001287983 */ /* 0x000f280000300800 */
[----:B------:R-:W4:Y:S04]  /*3b6a0*/  LDL.LU R41, [R1+0x7d4] ;  /* 0x0007d40001297983 */ /* 0x000f280000300800 */
[----:B------:R-:W4:Y:S04]  /*3b6b0*/  LDL.LU R42, [R1+0x7d8] ;  /* 0x0007d800012a7983 */ /* 0x000f280000300800 */
[----:B------:R-:W4:Y:S04]  /*3b6c0*/  LDL.LU R43, [R1+0x7dc] ;  /* 0x0007dc00012b7983 */ /* 0x000f280000300800 */
[----:B------:R-:W4:Y:S04]  /*3b6d0*/  LDL R24, [R1+0x948] ;  /* 0x0009480001187983 */ /* 0x000f280000100800 */
[----:B------:R-:W4:Y:S04]  /*3b6e0*/  LDL R25, [R1+0x94c] ;  /* 0x00094c0001197983 */ /* 0x000f280000100800 */
[----:B------:R-:W4:Y:S04]  /*3b6f0*/  LDL R26, [R1+0x958] ;  /* 0x00095800011a7983 */ /* 0x000f280000100800 */
[----:B------:R-:W4:Y:S04]  /*3b700*/  LDL R27, [R1+0x95c] ;  /* 0x00095c00011b7983 */ /* 0x000f280000100800 */
[----:B------:R-:W4:Y:S04]  /*3b710*/  LDL.LU R33, [R1+0x10e0] ;  /* 0x0010e00001217983 */ /* 0x000f280000300800 */
[----:B------:R-:W4:Y:S04]  /*3b720*/  LDL.LU R34, [R1+0x10dc] ;  /* 0x0010dc0001227983 */ /* 0x000f280000300800 */
[----:B------:R-:W4:Y:S04]  /*3b730*/  LDL.LU R35, [R1+0x10e8] ;  /* 0x0010e80001237983 */ /* 0x000f280000300800 */
[----:B------:R-:W4:Y:S04]  /*3b740*/  LDL.LU R38, [R1+0x10e4] ;  /* 0x0010e40001267983 */ /* 0x000f280000300800 */
[----:B------:R-:W4:Y:S04]  /*3b750*/  LDL.LU R39, [R1+0x10f0] ;  /* 0x0010f00001277983 */ /* 0x000f280000300800 */
[----:B------:R-:W4:Y:S04]  /*3b760*/  LDL.LU R36, [R1+0x10ec] ;  /* 0x0010ec0001247983 */ /* 0x000f280000300800 */
        /* <DEDUP_REMOVED lines=9> */
[----:B------:R-:W4:Y:S01]  /*3b800*/  LDL R61, [R1+0x97c] ;  /* 0x00097c00013d7983 */ /* 0x000f220000100800 */
[----:B------:R-:W-:-:S02]  /*3b810*/  F2FP.F16.E4M3.UNPACK_B R20, R20 ;  /* 0x00000014ff14723e */ /* 0x000fc400020006ff */
[----:B---3--:R-:W-:Y:S01]  /*3b820*/  F2FP.F16.E4M3.UNPACK_B R21, R21 ;  /* 0x00000015ff15723e */ /* 0x008fe200020006ff */
[----:B------:R-:W-:Y:S04]  /*3b830*/  STL.64 [R1+0x2a08], R18 ;  /* 0x002a081201007387 */ /* 0x000fe80000100a00 */
[----:B------:R-:W-:Y:S04]  /*3b840*/  STL.64 [R1+0x2a00], R16 ;  /* 0x002a001001007387 */ /* 0x000fe80000100a00 */
[----:B------:R-:W3:Y:S04]  /*3b850*/  LDL R60, [R1+0x988] ;  /* 0x00098800013c7983 */ /* 0x000ee80000100800 */
[----:B------:R-:W3:Y:S01]  /*3b860*/  LDL R0, [R1+0x98c] ;  /* 0x00098c0001007983 */ /* 0x000ee20000100800 */
[----:B--2---:R-:W-:Y:S01]  /*3b870*/  HMMA.16816.F32 R8, R4, R20, R8 ;  /* 0x000000140408723c */ /* 0x004fe20000001808 */
[----:B------:R-:W-:-:S02]  /*3b880*/  F2FP.F16.E4M3.UNPACK_B R22, R22 ;  /* 0x00000016ff16723e */ /* 0x000fc400020006ff */
[----:B----4-:R-:W-:-:S15]  /*3b890*/  F2FP.F16.E4M3.UNPACK_B R23, R23 ;  /* 0x00000017ff17723e */ /* 0x010fde00020006ff */
[----:B------:R-:W-:-:S05]  /*3b8a0*/  NOP ;  /* 0x0000000000007918 */ /* 0x000fca0000000000 */
[----:B------:R0:W-:Y:S01]  /*3b8b0*/  STL.64 [R1+0x110], R8 ;  /* 0x0001100801007387 */ /* 0x0001e20000100a00 */
[----:B------:R-:W-:Y:S02]  /*3b8c0*/  IMAD.MOV.U32 R59, RZ, RZ, R10 ;  /* 0x000000ffff3b7224 */ /* 0x000fe400078e000a */
[----:B------:R-:W-:Y:S02]  /*3b8d0*/  IMAD.MOV.U32 R58, RZ, RZ, R11 ;  /* 0x000000ffff3a7224 */ /* 0x000fe400078e000b */
[C---:B0-----:R-:W-:Y:S01]  /*3b8e0*/  HMMA.16816.F32 R8, R4.reuse, R22, R40 ;  /* 0x000000160408723c */ /* 0x041fe20000001828 */
[----:B------:R-:W-:Y:S02]  /*3b8f0*/  F2FP.F16.E4M3.UNPACK_B R24, R24 ;  /* 0x00000018ff18723e */ /* 0x000fe400020006ff */
[----:B------:R-:W-:Y:S01]  /*3b900*/  F2FP.F16.E4M3.UNPACK_B R25, R25 ;  /* 0x00000019ff19723e */ /* 0x000fe200020006ff */
[----:B------:R-:W-:Y:S04]  /*3b910*/  STL.64 [R1+0x2708], R58 ;  /* 0x0027083a01007387 */ /* 0x000fe80000100a00 */
[----:B------:R-:W-:Y:S04]  /*3b920*/  STL.64 [R1+0x2700], R56 ;  /* 0x0027003801007387 */ /* 0x000fe80000100a00 */
[----:B------:R-:W-:Y:S04]  /*3b930*/  STL.64 [R1+0x2a28], R22 ;  /* 0x002a281601007387 */ /* 0x000fe80000100a00 */
[----:B------:R-:W-:Y:S07]  /*3b940*/  STL.64 [R1+0x2a20], R20 ;  /* 0x002a201401007387 */ /* 0x000fee0000100a00 */
[----:B------:R-:W-:Y:S04]  /*3b950*/  STL.64 [R1+0x130], R8 ;  /* 0x0001300801007387 */ /* 0x000fe80000100a00 */
[----:B------:R0:W-:Y:S02]  /*3b960*/  STL.64 [R1+0x138], R10 ;  /* 0x0001380a01007387 */ /* 0x0001e40000100a00 */
[----:B0-----:R-:W-:Y:S01]  /*3b970*/  HMMA.16816.F32 R8, R4, R24, R44 ;  /* 0x000000180408723c */ /* 0x001fe2000000182c */
[----:B------:R-:W-:-:S02]  /*3b980*/  F2FP.F16.E4M3.UNPACK_B R26, R26 ;  /* 0x0000001aff1a723e */ /* 0x000fc400020006ff */
[----:B------:R-:W-:Y:S02]  /*3b990*/  F2FP.F16.E4M3.UNPACK_B R27, R27 ;  /* 0x0000001bff1b723e */ /* 0x000fe400020006ff */
[----:B------:R-:W-:-:S15]  /*3b9a0*/  F2FP.F16.E4M3.UNPACK_B R28, R28 ;  /* 0x0000001cff1c723e */ /* 0x000fde00020006ff */
[----:B------:R-:W-:-:S03]  /*3b9b0*/  NOP ;  /* 0x0000000000007918 */ /* 0x000fc60000000000 */
[----:B------:R-:W-:Y:S04]  /*3b9c0*/  STL.64 [R1+0x160], R8 ;  /* 0x0001600801007387 */ /* 0x000fe80000100a00 */
[----:B------:R0:W-:Y:S02]  /*3b9d0*/  STL.64 [R1+0x168], R10 ;  /* 0x0001680a01007387 */ /* 0x0001e40000100a00 */
[----:B0-----:R-:W-:Y:S01]  /*3b9e0*/  HMMA.16816.F32 R8, R4, R26, R48 ;  /* 0x0000001a0408723c */ /* 0x001fe20000001830 */
[----:B------:R-:W-:-:S05]  /*3b9f0*/  F2FP.F16.E4M3.UNPACK_B R29, R29 ;  /* 0x0000001dff1d723e */ /* 0x000fca00020006ff */
[----:B------:R-:W-:Y:S04]  /*3ba00*/  STL.64 [R1+0x2a48], R26 ;  /* 0x002a481a01007387 */ /* 0x000fe80000100a00 */
[----:B------:R-:W-:Y:S01]  /*3ba10*/  STL.64 [R1+0x2a40], R24 ;  /* 0x002a401801007387 */ /* 0x000fe20000100a00 */
[----:B------:R-:W-:Y:S02]  /*3ba20*/  IMAD R32, R34, 0x100, R33 ;  /* 0x0000010022207824 */ /* 0x000fe400078e0221 */
[----:B------:R-:W-:Y:S02]  /*3ba30*/  IMAD R34, R36, 0x100, R39 ;  /* 0x0000010024227824 */ /* 0x000fe400078e0227 */
[----:B------:R-:W-:-:S08]  /*3ba40*/  IMAD R33, R38, 0x100, R35 ;  /* 0x0000010026217824 */ /* 0x000fd000078e0223 */
[----:B------:R-:W-:Y:S04]  /*3ba50*/  STL.64 [R1+0x180], R8 ;  /* 0x0001800801007387 */ /* 0x000fe80000100a00 */
[----:B------:R0:W-:Y:S02]  /*3ba60*/  STL.64 [R1+0x188], R10 ;  /* 0x0001880a01007387 */ /* 0x0001e40000100a00 */
[----:B0-----:R-:W-:Y:S01]  /*3ba70*/  HMMA.16816.F32 R8, R4, R28, R52 ;  /* 0x0000001c0408723c */ /* 0x001fe20000001834 */
[----:B------:R-:W-:Y:S01]  /*3ba80*/  IMAD R35, R30, 0x100, R37 ;  /* 0x000001001e237824 */ /* 0x000fe200078e0225 */
[----:B------:R-:W-:Y:S02]  /*3ba90*/  F2FP.F16.E4M3.UNPACK_B R34, R34 ;  /* 0x00000022ff22723e */ /* 0x000fe400020006ff */
[----:B------:R-:W-:-:S02]  /*3baa0*/  F2FP.F16.E4M3.UNPACK_B R32, R32 ;  /* 0x00000020ff20723e */ /* 0x000fc400020006ff */
[----:B------:R-:W-:Y:S01]  /*3bab0*/  F2FP.F16.E4M3.UNPACK_B R33, R33 ;  /* 0x00000021ff21723e */ /* 0x000fe200020006ff */
[----:B------:R-:W-:-:S15]  /*3bac0*/  STL.64 [R1+0x2a58], R34 ;  /* 0x002a582201007387 */ /* 0x000fde0000100a00 */
[----:B------:R-:W-:-:S01]  /*3bad0*/  NOP ;  /* 0x0000000000007918 */ /* 0x000fc20000000000 */
[----:B------:R-:W-:Y:S04]  /*3bae0*/  STL.64 [R1+0x1d0], R8 ;  /* 0x0001d00801007387 */ /* 0x000fe80000100a00 */
[----:B------:R-:W-:Y:S04]  /*3baf0*/  STL.64 [R1+0x1d8], R10 ;  /* 0x0001d80a01007387 */ /* 0x000fe80000100a00 */
        /* <DEDUP_REMOVED lines=13> */
[----:B0-----:R-:W4:Y:S04]  /*3bbd0*/  LDL.LU R32, [R1+0x890] ;  /* 0x0008900001207983 */ /* 0x001f280000300800 */
[----:B------:R-:W4:Y:S01]  /*3bbe0*/  LDL.LU R33, [R1+0x894] ;  /* 0x0008940001217983 */ /* 0x000f220000300800 */
[----:B------:R-:W-:-:S03]  /*3bbf0*/  F2FP.F16.E4M3.UNPACK_B R30, R31 ;  /* 0x0000001fff1e723e */ /* 0x000fc600020006ff */
[----:B------:R-:W4:Y:S01]  /*3bc00*/  LDL.LU R34, [R1+0x898] ;  /* 0x0008980001227983 */ /* 0x000f220000300800 */
[----:B------:R-:W-:-:S03]  /*3bc10*/  F2FP.F16.E4M3.UNPACK_B R31, R61 ;  /* 0x0000003dff1f723e */ /* 0x000fc600020006ff */
[----:B------:R-:W4:Y:S04]  /*3bc20*/  LDL.LU R35, [R1+0x89c] ;  /* 0x00089c0001237983 */ /* 0x000f280000300800 */
[----:B------:R-:W2:Y:S04]  /*3bc30*/  LDL R39, [R1+0x998] ;  /* 0x0009980001277983 */ /* 0x000ea80000100800 */
[----:B------:R-:W2:Y:S04]  /*3bc40*/  LDL R61, [R1+0x99c] ;  /* 0x00099c00013d7983 */ /* 0x000ea80000100800 */
[----:B------:R-:W2:Y:S04]  /*3bc50*/  LDL.LU R24, [R1+0x880] ;  /* 0x0008800001187983 */ /* 0x000ea80000300800 */
[----:B------:R-:W2:Y:S04]  /*3bc60*/  LDL.LU R25, [R1+0x884] ;  /* 0x0008840001197983 */ /* 0x000ea80000300800 */
[----:B------:R-:W2:Y:S04]  /*3bc70*/  LDL.LU R26, [R1+0x888] ;  /* 0x00088800011a7983 */ /* 0x000ea80000300800 */
[----:B------:R-:W2:Y:S01]  /*3bc80*/  LDL.LU R27, [R1+0x88c] ;  /* 0x00088c00011b7983 */ /* 0x000ea20000300800 */
[----:B---3--:R-:W-:-:S02]  /*3bc90*/  F2FP.F16.E4M3.UNPACK_B R36, R60 ;  /* 0x0000003cff24723e */ /* 0x008fc400020006ff */
[----:B------:R-:W-:Y:S01]  /*3bca0*/  F2FP.F16.E4M3.UNPACK_B R37, R0 ;  /* 0x00000000ff25723e */ /* 0x000fe200020006ff */
        /* <DEDUP_REMOVED lines=26> */
[C---:B----4-:R-:W-:Y:S06]  /*3be50*/  HMMA.16816.F32 R32, R4.reuse, R30, R32 ;  /* 0x0000001e0420723c */ /* 0x050fec0000001820 */
[----:B--2---:R-:W-:Y:S01]  /*3be60*/  HMMA.16816.F32 R24, R4, R36, R24 ;  /* 0x000000240418723c */ /* 0x004fe20000001818 */
[----:B------:R-:W-:-:S02]  /*3be70*/  F2FP.F16.E4M3.UNPACK_B R38, R39 ;  /* 0x00000027ff26723e */ /* 0x000fc400020006ff */
[----:B------:R-:W-:-:S07]  /*3be80*/  F2FP.F16.E4M3.UNPACK_B R39, R61 ;  /* 0x0000003dff27723e */ /* 0x000fce00020006ff */
[----:B------:R-:W-:Y:S07]  /*3be90*/  HMMA.16816.F32 R4, R4, R38, R40 ;  /* 0x000000260404723c */ /* 0x000fee0000001828 */
[----:B------:R-:W-:Y:S04]  /*3bea0*/  STL.64 [R1+0x800], R32 ;  /* 0x0008002001007387 */ /* 0x000fe80000100a00 */
[----:B------:R0:W-:Y:S04]  /*3beb0*/  STL.64 [R1+0x808], R34 ;  /* 0x0008082201007387 */ /* 0x0001e80000100a00 */
[----:B0-----:R-:W2:Y:S04]  /*3bec0*/  LDL.LU.64 R34, [R1+0x2a58] ;  /* 0x002a580001227983 */ /* 0x001ea80000300a00 */
[----:B------:R-:W3:Y:S04]  /*3bed0*/  LDL.LU.64 R32, [R1+0x2a50] ;  /* 0x002a500001207983 */ /* 0x000ee80000300a00 */
        /* <DEDUP_REMOVED lines=18> */
[----:B--2---:R-:W-:-:S07]  /*3c000*/  F2FP.F16.E4M3.UNPACK_B R35, R35 ;  /* 0x00000023ff23723e */ /* 0x004fce00020006ff */
[C---:B---3--:R-:W-:Y:S06]  /*3c010*/  HMMA.16816.F32 R8, R32.reuse, R2, R8 ;  /* 0x000000022008723c */ /* 0x048fec0000001808 */
[----:B----4-:R-:W-:-:S15]  /*3c020*/  HMMA.16816.F32 R20, R32, R40, R20 ;  /* 0x000000282014723c */ /* 0x010fde0000001814 */
[----:B------:R-:W-:-:S08]  /*3c030*/  NOP ;  /* 0x0000000000007918 */ /* 0x000fd00000000000 */
        /* <DEDUP_REMOVED lines=30> */
[----:B------:R-:W2:Y:S02]  /*3c220*/  LDL.LU R11, [R1+0x6dc] ;  /* 0x0006dc00010b7983 */ /* 0x000ea40000300800 */
[----:B--2---:R-:W-:-:S15]  /*3c230*/  HMMA.16816.F32 R8, R32, R12, R8 ;  /* 0x0000000c2008723c */ /* 0x004fde0000001808 */
[----:B------:R-:W-:-:S08]  /*3c240*/  NOP ;  /* 0x0000000000007918 */ /* 0x000fd00000000000 */
[----:B------:R-:W-:Y:S04]  /*3c250*/  STL.64 [R1+0x6d0], R8 ;  /* 0x0006d00801007387 */ /* 0x000fe80000100a00 */
[----:B------:R4:W-:Y:S02]  /*3c260*/  STL.64 [R1+0x6d8], R10 ;  /* 0x0006d80a01007387 */ /* 0x0009e40000100a00 */
[----:B----4-:R-:W-:Y:S06]  /*3c270*/  HMMA.16816.F32 R8, R32, R14, R40 ;  /* 0x0000000e2008723c */ /* 0x010fec0000001828 */
[----:B------:R-:W-:Y:S04]  /*3c280*/  STL.64 [R1+0x29a8], R14 ;  /* 0x0029a80e01007387 */ /* 0x000fe80000100a00 */
[----:B------:R-:W-:-:S13]  /*3c290*/  STL.64 [R1+0x29a0], R12 ;  /* 0x0029a00c01007387 */ /* 0x000fda0000100a00 */
[----:B------:R-:W-:Y:S04]  /*3c2a0*/  STL.64 [R1+0x6c0], R8 ;  /* 0x0006c00801007387 */ /* 0x000fe80000100a00 */
[----:B------:R3:W-:Y:S02]  /*3c2b0*/  STL.64 [R1+0x6c8], R10 ;  /* 0x0006c80a01007387 */ /* 0x0007e40000100a00 */
[C---:B---3--:R-:W-:Y:S06]  /*3c2c0*/  HMMA.16816.F32 R8, R32.reuse, R16, R36 ;  /* 0x000000102008723c */ /* 0x048fec0000001824 */
[C---:B------:R-:W-:Y:S06]  /*3c2d0*/  HMMA.16816.F32 R4, R32.reuse, R18, R4 ;  /* 0x000000122004723c */ /* 0x040fec0000001804 */
[----:B------:R-:W-:Y:S11]  /*3c2e0*/  STL.64 [R1+0x29c8], R18 ;  /* 0x0029c81201007387 */ /* 0x000ff60000100a00 */
[----:B------:R-:W-:Y:S04]  /*3c2f0*/  STL.64 [R1+0x6b0], R8 ;  /* 0x0006b00801007387 */ /* 0x000fe80000100a00 */
[----:B------:R0:W-:Y:S02]  /*3c300*/  STL.64 [R1+0x6b8], R10 ;  /* 0x0006b80a01007387 */ /* 0x0001e40000100a00 */
[C---:B0-----:R-:W-:Y:S02]  /*3c310*/  HMMA.16816.F32 R8, R32.reuse, R20, R56 ;  /* 0x000000142008723c */ /* 0x041fe40000001838 */
[----:B------:R-:W-:Y:S04]  /*3c320*/  STL.64 [R1+0x29c0], R16 ;  /* 0x0029c01001007387 */ /* 0x000fe80000100a00 */
[----:B------:R-:W-:Y:S04]  /*3c330*/  STL.64 [R1+0x6a0], R4 ;  /* 0x0006a00401007387 */ /* 0x000fe80000100a00 */
[----:B------:R0:W-:Y:S04]  /*3c340*/  STL.64 [R1+0x6a8], R6 ;  /* 0x0006a80601007387 */ /* 0x0001e80000100a00 */
[----:B------:R-:W-:Y:S01]  /*3c350*/  STL.64 [R1+0x29e8], R22 ;  /* 0x0029e81601007387 */ /* 0x000fe20000100a00 */
[C---:B------:R-:W-:Y:S06]  /*3c360*/  HMMA.16816.F32 R12, R32.reuse, R24, R48 ;  /* 0x00000018200c723c */ /* 0x040fec0000001830 */
[C---:B0-----:R-:W-:Y:S02]  /*3c370*/  HMMA.16816.F32 R4, R32.reuse, R22, R44 ;  /* 0x000000162004723c */ /* 0x041fe4000000182c */
[----:B------:R-:W-:Y:S04]  /*3c380*/  STL.64 [R1+0x690], R8 ;  /* 0x0006900801007387 */ /* 0x000fe80000100a00 */
[----:B------:R0:W-:Y:S02]  /*3c390*/  STL.64 [R1+0x698], R10 ;  /* 0x0006980a01007387 */ /* 0x0001e40000100a00 */
[----:B0-----:R-:W-:Y:S02]  /*3c3a0*/  HMMA.16816.F32 R8, R32, R26, R52 ;  /* 0x0000001a2008723c */ /* 0x001fe40000001834 */
[----:B------:R0:W-:-:S13]  /*3c3b0*/  STL.64 [R1+0x29e0], R20 ;  /* 0x0029e01401007387 */ /* 0x0001da0000100a00 */
[----:B------:R1:W-:Y:S04]  /*3c3c0*/  STL.64 [R1+0x680], R4 ;  /* 0x0006800401007387 */ /* 0x0003e80000100a00 */
[----:B------:R2:W-:Y:S04]  /*3c3d0*/  STL.64 [R1+0x688], R6 ;  /* 0x0006880601007387 */ /* 0x0005e80000100a00 */
[----:B------:R3:W-:Y:S04]  /*3c3e0*/  STL.64 [R1+0x670], R12 ;  /* 0x0006700c01007387 */ /* 0x0007e80000100a00 */
[----:B------:R4:W-:Y:S04]  /*3c3f0*/  STL.64 [R1+0x678], R14 ;  /* 0x0006780e01007387 */ /* 0x0009e80000100a00 */
[----:B------:R-:W4:Y:S04]  /*3c400*/  LDL.LU R48, [R1+0x5c0] ;  /* 0x0005c00001307983 */ /* 0x000f280000300800 */
[----:B------:R4:W-:Y:S04]  /*3c410*/  STL.64 [R1+0x660], R8 ;  /* 0x0006600801007387 */ /* 0x0009e80000100a00 */
        /* <DEDUP_REMOVED lines=8> */
[----:B0-----:R-:W4:Y:S04]  /*3c4a0*/  LDL.LU R20, [R1+0x650] ;  /* 0x0006500001147983 */ /* 0x001f280000300800 */
[----:B------:R-:W4:Y:S04]  /*3c4b0*/  LDL.LU R21, [R1+0x654] ;  /* 0x0006540001157983 */ /* 0x000f280000300800 */
[----:B------:R-:W4:Y:S04]  /*3c4c0*/  LDL.LU R22, [R1+0x658] ;  /* 0x0006580001167983 */ /* 0x000f280000300800 */
[----:B------:R-:W4:Y:S04]  /*3c4d0*/  LDL.LU R23, [R1+0x65c] ;  /* 0x00065c0001177983 */ /* 0x000f280000300800 */
[----:B-1----:R-:W4:Y:S04]  /*3c4e0*/  LDL.LU R5, [R1+0x1108] ;  /* 0x0011080001057983 */ /* 0x002f280000300800 */
[----:B--2---:R-:W2:Y:S04]  /*3c4f0*/  LDL.LU R6, [R1+0x1104] ;  /* 0x0011040001067983 */ /* 0x004ea80000300800 */
[----:B------:R-:W2:Y:S01]  /*3c500*/  LDL.LU R7, [R1+0x1110] ;  /* 0x0011100001077983 */ /* 0x000ea20000300800 */
[----:B------:R-:W-:-:S03]  /*3c510*/  IMAD R4, R0, 0x100, R60 ;  /* 0x0000010000047824 */ /* 0x000fc600078e023c */
        /* <DEDUP_REMOVED lines=21> */
[----:B----4-:R-:W3:Y:S04]  /*3c670*/  LDL.LU R14, [R1+0x638] ;  /* 0x00063800010e7983 */ /* 0x010ee80000300800 */
        /* <DEDUP_REMOVED lines=8> */
[----:B------:R-:W3:Y:S01]  /*3c700*/  LDL.LU R55, [R1+0x5bc] ;  /* 0x0005bc0001377983 */ /* 0x000ee20000300800 */
[C---:B------:R-:W-:Y:S06]  /*3c710*/  HMMA.16816.F32 R20, R32.reuse, R28, R20 ;  /* 0x0000001c2014723c */ /* 0x040fec0000001814 */
[----:B--2---:R-:W-:-:S15]  /*3c720*/  HMMA.16816.F32 R36, R32, R30, R36 ;  /* 0x0000001e2024723c */ /* 0x004fde0000001824 */
[----:B------:R-:W-:-:S02]  /*3c730*/  NOP ;  /* 0x0000000000007918 */ /* 0x000fc40000000000 */
[----:B------:R-:W-:Y:S04]  /*3c740*/  STL.64 [R1+0x650], R20 ;  /* 0x0006501401007387 */ /* 0x000fe80000100a00 */
[----:B------:R0:W-:Y:S04]  /*3c750*/  STL.64 [R1+0x658], R22 ;  /* 0x0006581601007387 */ /* 0x0001e80000100a00 */
[----:B0-----:R-:W2:Y:S04]  /*3c760*/  LDL.LU.64 R22, [R1+0x29e8] ;  /* 0x0029e80001167983 */ /* 0x001ea80000300a00 */
[----:B------:R-:W2:Y:S04]  /*3c770*/  LDL.LU.64 R20, [R1+0x29e0] ;  /* 0x0029e00001147983 */ /* 0x000ea80000300a00 */
[----:B------:R-:W-:Y:S04]  /*3c780*/  STL [R1+0x296c], R29 ;  /* 0x00296c1d01007387 */ /* 0x000fe80000100800 */
        /* <DEDUP_REMOVED lines=11> */
[----:B------:R-:W2:Y:S04]  /*3c840*/  LDL.LU.64 R42, [R1+0x29b8] ;  /* 0x0029b800012a7983 */ /* 0x000ea80000300a00 */
[----:B------:R-:W3:Y:S01]  /*3c850*/  LDL.LU.64 R40, [R1+0x29b0] ;  /* 0x0029b00001287983 */ /* 0x000ee20000300a00 */
        /* <DEDUP_REMOVED lines=25> */
[----:B------:R-:W4:Y:S04]  /*3c9f0*/  LDL.LU.64 R12, [R1+0x29a0] ;  /* 0x0029a000010c7983 */ /* 0x000f280000300a00 */
[----:B--2---:R-:W-:Y:S04]  /*3ca00*/  STL.64 [R1+0x2938], R42 ;  /* 0x0029382a01007387 */ /* 0x004fe80000100a00 */
[----:B------:R0:W-:Y:S04]  /*3ca10*/  STL.64 [R1+0x2930], R40 ;  /* 0x0029302801007387 */ /* 0x0001e80000100a00 */
[----:B0-----:R-:W2:Y:S04]  /*3ca20*/  LDL.LU R40, [R1+0x610] ;  /* 0x0006100001287983 */ /* 0x001ea80000300800 */
[----:B------:R-:W2:Y:S04]  /*3ca30*/  LDL.LU R41, [R1+0x614] ;  /* 0x0006140001297983 */ /* 0x000ea80000300800 */
[----:B------:R-:W2:Y:S04]  /*3ca40*/  LDL.LU R42, [R1+0x618] ;  /* 0x00061800012a7983 */ /* 0x000ea80000300800 */
[----:B------:R-:W2:Y:S04]  /*3ca50*/  LDL.LU R43, [R1+0x61c] ;  /* 0x00061c00012b7983 */ /* 0x000ea80000300800 */
[----:B------:R-:W-:Y:S04]  /*3ca60*/  STL.64 [R1+0x620], R8 ;  /* 0x0006200801007387 */ /* 0x000fe80000100a00 */
[----:B------:R0:W-:Y:S04]  /*3ca70*/  STL.64 [R1+0x628], R10 ;  /* 0x0006280a01007387 */ /* 0x0001e80000100a00 */
[----:B0-----:R-:W3:Y:S04]  /*3ca80*/  LDL.LU.64 R10, [R1+0x2998] ;  /* 0x00299800010a7983 */ /* 0x001ee80000300a00 */
[----:B------:R-:W2:Y:S01]  /*3ca90*/  LDL.LU.64 R8, [R1+0x2990] ;  /* 0x0029900001087983 */ /* 0x000ea20000300a00 */
[C---:B----4-:R-:W-:Y:S06]  /*3caa0*/  HMMA.16816.F32 R32, R4.reuse, R12, R32 ;  /* 0x0000000c0420723c */ /* 0x050fec0000001820 */
[C---:B--2---:R-:W-:Y:S06]  /*3cab0*/  HMMA.16816.F32 R40, R4.reuse, R8, R40 ;  /* 0x000000080428723c */ /* 0x044fec0000001828 */
[C---:B---3--:R-:W-:Y:S06]  /*3cac0*/  HMMA.16816.F32 R36, R4.reuse, R10, R36 ;  /* 0x0000000a0424723c */ /* 0x048fec0000001824 */
        /* <DEDUP_REMOVED lines=128> */
[----:B------:R-:W2:Y:S01]  /*3d2d0*/  LDL.LU.64 R40, [R1+0x2930] ;  /* 0x0029300001287983 */ /* 0x000ea20000300a00 */
        /* <DEDUP_REMOVED lines=9> */
[C---:B--2---:R-:W-:Y:S06]  /*3d370*/  HMMA.16816.F32 R4, R32.reuse, R40, R24 ;  /* 0x000000282004723c */ /* 0x044fec0000001818 */
[C---:B------:R-:W-:Y:S06]  /*3d380*/  HMMA.16816.F32 R24, R32.reuse, R2, R20 ;  /* 0x000000022018723c */ /* 0x040fec0000001814 */
[C---:B------:R-:W-:Y:S11]  /*3d390*/  HMMA.16816.F32 R20, R32.reuse, R8, R56 ;  /* 0x000000082014723c */ /* 0x040ff60000001838 */
        /* <DEDUP_REMOVED lines=15> */
[----:B------:R-:W-:Y:S07]  /*3d490*/  STL.64 [R1+0x518], R10 ;  /* 0x0005180a01007387 */ /* 0x000fee0000100a00 */
[----:B------:R1:W-:Y:S04]  /*3d4a0*/  STL.64 [R1+0x500], R4 ;  /* 0x0005000401007387 */ /* 0x0003e80000100a00 */
[----:B------:R3:W-:Y:S04]  /*3d4b0*/  STL.64 [R1+0x508], R6 ;  /* 0x0005080601007387 */ /* 0x0007e80000100a00 */
        /* <DEDUP_REMOVED lines=20> */
[----:B-1----:R-:W4:Y:S04]  /*3d600*/  LDL.LU R4, [R1+0x211c] ;  /* 0x00211c0001047983 */ /* 0x002f280000300800 */
[----:B------:R-:W4:Y:S04]  /*3d610*/  LDL.LU R9, [R1+0x2128] ;  /* 0x0021280001097983 */ /* 0x000f280000300800 */
[----:B------:R-:W4:Y:S04]  /*3d620*/  LDL.LU R5, [R1+0x2124] ;  /* 0x0021240001057983 */ /* 0x000f280000300800 */
[----:B------:R-:W4:Y:S04]  /*3d630*/  LDL.LU R10, [R1+0x2130] ;  /* 0x00213000010a7983 */ /* 0x000f280000300800 */
[----:B---3--:R-:W3:Y:S04]  /*3d640*/  LDL.LU R6, [R1+0x212c] ;  /* 0x00212c0001067983 */ /* 0x008ee80000300800 */
        /* <DEDUP_REMOVED lines=22> */
[----:B------:R-:W-:-:S08]  /*3d7b0*/  NOP ;  /* 0x0000000000007918 */ /* 0x000fd00000000000 */
        /* <DEDUP_REMOVED lines=25> */
[----:B------:R-:W-:Y:S04]  /*3d950*/  STL.64 [R1+0x2888], R22 ;  /* 0x0028881601007387 */ /* 0x000fe80000100a00 */
[----:B------:R0:W-:Y:S04]  /*3d960*/  STL.64 [R1+0x2880], R20 ;  /* 0x0028801401007387 */ /* 0x0001e80000100a00 */
[----:B0-----:R-:W4:Y:S04]  /*3d970*/  LDL.LU R20, [R1+0x4b0] ;  /* 0x0004b00001147983 */ /* 0x001f280000300800 */
[----:B------:R-:W4:Y:S04]  /*3d980*/  LDL.LU R21, [R1+0x4b4] ;  /* 0x0004b40001157983 */ /* 0x000f280000300800 */
[----:B------:R-:W4:Y:S04]  /*3d990*/  LDL.LU R22, [R1+0x4b8] ;  /* 0x0004b80001167983 */ /* 0x000f280000300800 */
[----:B------:R-:W4:Y:S01]  /*3d9a0*/  LDL.LU R23, [R1+0x4bc] ;  /* 0x0004bc0001177983 */ /* 0x000f220000300800 */
[----:B------:R-:W-:-:S02]  /*3d9b0*/  IMAD R4, R4, 0x100, R8 ;  /* 0x0000010004047824 */ /* 0x000fc400078e0208 */
[----:B------:R-:W-:Y:S02]  /*3d9c0*/  IMAD R5, R5, 0x100, R9 ;  /* 0x0000010005057824 */ /* 0x000fe400078e0209 */
[----:B------:R-:W-:Y:S02]  /*3d9d0*/  IMAD R6, R6, 0x100, R10 ;  /* 0x0000010006067824 */ /* 0x000fe400078e020a */
[----:B------:R-:W-:Y:S01]  /*3d9e0*/  IMAD R7, R7, 0x100, R11 ;  /* 0x0000010007077824 */ /* 0x000fe200078e020b */
[----:B------:R-:W-:Y:S02]  /*3d9f0*/  F2FP.F16.E4M3.UNPACK_B R4, R4 ;  /* 0x00000004ff04723e */ /* 0x000fe400020006ff */
[----:B------:R-:W-:Y:S02]  /*3da00*/  F2FP.F16.E4M3.UNPACK_B R5, R5 ;  /* 0x00000005ff05723e */ /* 0x000fe400020006ff */
[----:B------:R-:W-:Y:S02]  /*3da10*/  F2FP.F16.E4M3.UNPACK_B R6, R6 ;  /* 0x00000006ff06723e */ /* 0x000fe400020006ff */
[----:B------:R-:W-:Y:S01]  /*3da20*/  F2FP.F16.E4M3.UNPACK_B R7, R7 ;  /* 0x00000007ff07723e */ /* 0x000fe200020006ff */
[C---:B---3--:R-:W-:Y:S06]  /*3da30*/  HMMA.16816.F32 R12, R32.reuse, R28, R12 ;  /* 0x0000001c200c723c */ /* 0x048fec000000180c */
[C---:B--2---:R-:W-:Y:S06]  /*3da40*/  HMMA.16816.F32 R8, R32.reuse, R30, R56 ;  /* 0x0000001e2008723c */ /* 0x044fec0000001838 */
[C---:B----4-:R-:W-:Y:S06]  /*3da50*/  HMMA.16816.F32 R16, R32.reuse, R26, R16 ;  /* 0x0000001a2010723c */ /* 0x050fec0000001810 */
        /* <DEDUP_REMOVED lines=9> */
[----:B------:R0:W-:Y:S04]  /*3daf0*/  STL.64 [R1+0x498], R14 ;  /* 0x0004980e01007387 */ /* 0x0001e80000100a00 */
[----:B------:R-:W-:Y:S04]  /*3db00*/  STL.64 [R1+0x28b8], R30 ;  /* 0x0028b81e01007387 */ /* 0x000fe80000100a00 */
[----:B------:R-:W-:Y:S04]  /*3db10*/  STL.64 [R1+0x28b0], R28 ;  /* 0x0028b01c01007387 */ /* 0x000fe80000100a00 */
[----:B------:R-:W-:Y:S04]  /*3db20*/  STL.64 [R1+0x7a0], R8 ;  /* 0x0007a00801007387 */ /* 0x000fe80000100a00 */
[----:B------:R1:W-:Y:S01]  /*3db30*/  STL.64 [R1+0x7a8], R10 ;  /* 0x0007a80a01007387 */ /* 0x0003e20000100a00 */
[C---:B0-----:R-:W-:Y:S06]  /*3db40*/  HMMA.16816.F32 R12, R32.reuse, R36, R44 ;  /* 0x00000024200c723c */ /* 0x041fec000000182c */
[----:B-1----:R-:W-:Y:S06]  /*3db50*/  HMMA.16816.F32 R8, R32, R38, R48 ;  /* 0x000000262008723c */ /* 0x002fec0000001830 */
[----:B------:R-:W-:Y:S11]  /*3db60*/  STL.64 [R1+0x28d8], R38 ;  /* 0x0028d82601007387 */ /* 0x000ff60000100a00 */
        /* <DEDUP_REMOVED lines=57> */
[----:B------:R-:W-:Y:S04]  /*3df00*/  STL.64 [R1+0x2868], R42 ;  /* 0x0028682a01007387 */ /* 0x000fe80000100a00 */
[----:B------:R0:W-:Y:S04]  /*3df10*/  STL.64 [R1+0x2860], R40 ;  /* 0x0028602801007387 */ /* 0x0001e80000100a00 */
[----:B0-----:R-:W2:Y:S04]  /*3df20*/  LDL.LU R40, [R1+0x3d0] ;  /* 0x0003d00001287983 */ /* 0x001ea80000300800 */
[----:B------:R-:W2:Y:S04]  /*3df30*/  LDL.LU R41, [R1+0x3d4] ;  /* 0x0003d40001297983 */ /* 0x000ea80000300800 */
[----:B------:R-:W2:Y:S04]  /*3df40*/  LDL.LU R42, [R1+0x3d8] ;  /* 0x0003d800012a7983 */ /* 0x000ea80000300800 */
[----:B------:R-:W2:Y:S01]  /*3df50*/  LDL.LU R43, [R1+0x3dc] ;  /* 0x0003dc00012b7983 */ /* 0x000ea20000300800 */
[----:B----4-:R-:W-:-:S15]  /*3df60*/  HMMA.16816.F32 R8, R4, R2, R8 ;  /* 0x000000020408723c */ /* 0x010fde0000001808 */
[----:B------:R-:W-:-:S08]  /*3df70*/  NOP ;  /* 0x0000000000007918 */ /* 0x000fd00000000000 */
        /* <DEDUP_REMOVED lines=50> */
[----:B------:R-:W-:Y:S01]  /*3e2a0*/  STL.64 [R1+0x2800], R16 ;  /* 0x0028001001007387 */ /* 0x000fe20000100a00 */
[C---:B----4-:R-:W-:Y:S06]  /*3e2b0*/  HMMA.16816.F32 R12, R4.reuse, R20, R12 ;  /* 0x00000014040c723c */ /* 0x050fec000000180c */
[C---:B--2---:R-:W-:Y:S06]  /*3e2c0*/  HMMA.16816.F32 R8, R4.reuse, R22, R8 ;  /* 0x000000160408723c */ /* 0x044fec0000001808 */
[----:B------:R-:W-:Y:S11]  /*3e2d0*/  STL.64 [R1+0x27f8], R22 ;  /* 0x0027f81601007387 */ /* 0x000ff60000100a00 */
[----:B------:R-:W-:Y:S04]  /*3e2e0*/  STL.64 [R1+0x3f0], R12 ;  /* 0x0003f00c01007387 */ /* 0x000fe80000100a00 */
[----:B------:R3:W-:Y:S04]  /*3e2f0*/  STL.64 [R1+0x3f8], R14 ;  /* 0x0003f80e01007387 */ /* 0x0007e80000100a00 */
[----:B------:R-:W-:Y:S04]  /*3e300*/  STL.64 [R1+0x27f0], R20 ;  /* 0x0027f01401007387 */ /* 0x000fe80000100a00 */
[----:B------:R-:W-:Y:S04]  /*3e310*/  STL.64 [R1+0x3e0], R8 ;  /* 0x0003e00801007387 */ /* 0x000fe80000100a00 */
[----:B------:R0:W-:Y:S01]  /*3e320*/  STL.64 [R1+0x3e8], R10 ;  /* 0x0003e80a01007387 */ /* 0x0001e20000100a00 */
[C---:B---3--:R-:W-:Y:S06]  /*3e330*/  HMMA.16816.F32 R12, R4.reuse, R24, R40 ;  /* 0x00000018040c723c */ /* 0x048fec0000001828 */
[C---:B0-----:R-:W-:Y:S06]  /*3e340*/  HMMA.16816.F32 R8, R4.reuse, R26, R32 ;  /* 0x0000001a0408723c */ /* 0x041fec0000001820 */
        /* <DEDUP_REMOVED lines=9> */
[----:B------:R0:W-:Y:S02]  /*3e3e0*/  STL.64 [R1+0x3b8], R10 ;  /* 0x0003b80a01007387 */ /* 0x0001e40000100a00 */
[----:B0-----:R-:W-:Y:S06]  /*3e3f0*/  HMMA.16816.F32 R8, R4, R30, R52 ;  /* 0x0000001e0408723c */ /* 0x001fec0000001834 */
[----:B------:R-:W-:Y:S04]  /*3e400*/  STL.64 [R1+0x2838], R30 ;  /* 0x0028381e01007387 */ /* 0x000fe80000100a00 */
[----:B------:R-:W-:Y:S01]  /*3e410*/  STL.64 [R1+0x2830], R28 ;  /* 0x0028301c01007387 */ /* 0x000fe20000100a00 */
[----:B------:R-:W-:-:S02]  /*3e420*/  IMAD R34, R49, 0x100, R48 ;  /* 0x0000010031227824 */ /* 0x000fc400078e0230 */
[----:B------:R-:W-:-:S10]  /*3e430*/  IMAD R35, R51, 0x100, R50 ;  /* 0x0000010033237824 */ /* 0x000fd400078e0232 */
[----:B------:R-:W-:Y:S04]  /*3e440*/  STL.64 [R1+0x780], R8 ;  /* 0x0007800801007387 */ /* 0x000fe80000100a00 */
[----:B------:R-:W-:Y:S04]  /*3e450*/  STL.64 [R1+0x788], R10 ;  /* 0x0007880a01007387 */ /* 0x000fe80000100a00 */
[----:B------:R-:W2:Y:S04]  /*3e460*/  LDL.LU R48, [R1+0x2d0] ;  /* 0x0002d00001307983 */ /* 0x000ea80000300800 */
[----:B------:R-:W2:Y:S04]  /*3e470*/  LDL.LU R49, [R1+0x2d4] ;  /* 0x0002d40001317983 */ /* 0x000ea80000300800 */
[----:B------:R-:W3:Y:S04]  /*3e480*/  LDL.LU R50, [R1+0x2d8] ;  /* 0x0002d80001327983 */ /* 0x000ee80000300800 */
[----:B------:R-:W3:Y:S01]  /*3e490*/  LDL.LU R51, [R1+0x2dc] ;  /* 0x0002dc0001337983 */ /* 0x000ee20000300800 */
[----:B------:R-:W-:-:S02]  /*3e4a0*/  IMAD R32, R57, 0x100, R56 ;  /* 0x0000010039207824 */ /* 0x000fc400078e0238 */
[----:B------:R-:W-:Y:S01]  /*3e4b0*/  IMAD R33, R59, 0x100, R58 ;  /* 0x000001003b217824 */ /* 0x000fe200078e023a */
[----:B---3--:R-:W-:Y:S04]  /*3e4c0*/  STL.64 [R1+0x2858], R50 ;  /* 0x0028583201007387 */ /* 0x008fe80000100a00 */
[----:B--2---:R-:W-:Y:S04]  /*3e4d0*/  STL.64 [R1+0x2850], R48 ;  /* 0x0028503001007387 */ /* 0x004fe80000100a00 */
[----:B------:R-:W2:Y:S04]  /*3e4e0*/  LDL.LU R56, [R1+0x2e0] ;  /* 0x0002e00001387983 */ /* 0x000ea80000300800 */
[----:B------:R-:W2:Y:S04]  /*3e4f0*/  LDL.LU R57, [R1+0x2e4] ;  /* 0x0002e40001397983 */ /* 0x000ea80000300800 */
[----:B------:R-:W3:Y:S04]  /*3e500*/  LDL.LU R58, [R1+0x2e8] ;  /* 0x0002e800013a7983 */ /* 0x000ee80000300800 */
[----:B------:R-:W3:Y:S04]  /*3e510*/  LDL.LU R59, [R1+0x2ec] ;  /* 0x0002ec00013b7983 */ /* 0x000ee80000300800 */
[----:B---3--:R-:W-:Y:S04]  /*3e520*/  STL.64 [R1+0x2878], R58 ;  /* 0x0028783a01007387 */ /* 0x008fe80000100a00 */
[----:B--2---:R0:W-:Y:S04]  /*3e530*/  STL.64 [R1+0x2870], R56 ;  /* 0x0028703801007387 */ /* 0x0041e80000100a00 */
        /* <DEDUP_REMOVED lines=50> */
[----:B------:R-:W2:Y:S04]  /*3e860*/  LDL.LU.64 R56, [R1+0x2870] ;  /* 0x0028700001387983 */ /* 0x000ea80000300a00 */
[----:B------:R-:W4:Y:S04]  /*3e870*/  LDL.LU.64 R42, [R1+0x2868] ;  /* 0x00286800012a7983 */ /* 0x000f280000300a00 */
[----:B------:R-:W2:Y:S01]  /*3e880*/  LDL.LU.64 R40, [R1+0x2860] ;  /* 0x0028600001287983 */ /* 0x000ea20000300a00 */
[----:B------:R-:W-:-:S02]  /*3e890*/  F2FP.F16.E4M3.UNPACK_B R32, R32 ;  /* 0x00000020ff20723e */ /* 0x000fc400020006ff */
[----:B------:R-:W-:Y:S02]  /*3e8a0*/  F2FP.F16.E4M3.UNPACK_B R33, R33 ;  /* 0x00000021ff21723e */ /* 0x000fe400020006ff */
[----:B------:R-:W-:Y:S02]  /*3e8b0*/  F2FP.F16.E4M3.UNPACK_B R34, R34 ;  /* 0x00000022ff22723e */ /* 0x000fe400020006ff */
[----:B------:R-:W-:-:S07]  /*3e8c0*/  F2FP.F16.E4M3.UNPACK_B R35, R35 ;  /* 0x00000023ff23723e */ /* 0x000fce00020006ff */
[C---:B---3--:R-:W-:Y:S01]  /*3e8d0*/  HMMA.16816.F32 R8, R32.reuse, R2, R8 ;  /* 0x000000022008723c */ /* 0x048fe20000001808 */
[----:B------:R0:W-:Y:S04]  /*3e8e0*/  STL.64 [R1+0x3a0], R4 ;  /* 0x0003a00401007387 */ /* 0x0001e80000100a00 */
[----:B------:R1:W-:Y:S04]  /*3e8f0*/  STL.64 [R1+0x3a8], R6 ;  /* 0x0003a80601007387 */ /* 0x0003e80000100a00 */
[----:B0-----:R-:W3:Y:S04]  /*3e900*/  LDL.LU R4, [R1+0x2f0] ;  /* 0x0002f00001047983 */ /* 0x001ee80000300800 */
[----:B------:R-:W3:Y:S04]  /*3e910*/  LDL.LU R5, [R1+0x2f4] ;  /* 0x0002f40001057983 */ /* 0x000ee80000300800 */
[----:B-1----:R-:W3:Y:S04]  /*3e920*/  LDL.LU R6, [R1+0x2f8] ;  /* 0x0002f80001067983 */ /* 0x002ee80000300800 */
[----:B------:R-:W3:Y:S01]  /*3e930*/  LDL.LU R7, [R1+0x2fc] ;  /* 0x0002fc0001077983 */ /* 0x000ee20000300800 */
[----:B--2---:R-:W-:-:S15]  /*3e940*/  HMMA.16816.F32 R48, R32, R40, R48 ;  /* 0x000000282030723c */ /* 0x004fde0000001830 */
[----:B------:R-:W-:-:S08]  /*3e950*/  NOP ;  /* 0x0000000000007918 */ /* 0x000fd00000000000 */
[----:B------:R-:W-:Y:S04]  /*3e960*/  STL.64 [R1+0x390], R48 ;  /* 0x0003903001007387 */ /* 0x000fe80000100a00 */
[----:B------:R0:W-:Y:S04]  /*3e970*/  STL.64 [R1+0x398], R50 ;  /* 0x0003983201007387 */ /* 0x0001e80000100a00 */
[----:B0-----:R-:W2:Y:S04]  /*3e980*/  LDL.LU.64 R50, [R1+0x2858] ;  /* 0x0028580001327983 */ /* 0x001ea80000300a00 */
[----:B------:R-:W2:Y:S04]  /*3e990*/  LDL.LU.64 R48, [R1+0x2850] ;  /* 0x0028500001307983 */ /* 0x000ea80000300a00 */
[----:B----4-:R-:W-:Y:S04]  /*3e9a0*/  STL.64 [R1+0x27d8], R42 ;  /* 0x0027d82a01007387 */ /* 0x010fe80000100a00 */
[----:B------:R0:W-:Y:S04]  /*3e9b0*/  STL.64 [R1+0x27d0], R40 ;  /* 0x0027d02801007387 */ /* 0x0001e80000100a00 */
[----:B0-----:R-:W4:Y:S04]  /*3e9c0*/  LDL.LU R40, [R1+0x300] ;  /* 0x0003000001287983 */ /* 0x001f280000300800 */
[----:B------:R-:W4:Y:S04]  /*3e9d0*/  LDL.LU R41, [R1+0x304] ;  /* 0x0003040001297983 */ /* 0x000f280000300800 */
[----:B------:R-:W4:Y:S04]  /*3e9e0*/  LDL.LU R42, [R1+0x308] ;  /* 0x00030800012a7983 */ /* 0x000f280000300800 */
[----:B------:R-:W4:Y:S04]  /*3e9f0*/  LDL.LU R43, [R1+0x30c] ;  /* 0x00030c00012b7983 */ /* 0x000f280000300800 */
[----:B------:R-:W-:Y:S04]  /*3ea00*/  STL.64 [R1+0x380], R8 ;  /* 0x0003800801007387 */ /* 0x000fe80000100a00 */
[----:B------:R0:W-:Y:S04]  /*3ea10*/  STL.64 [R1+0x388], R10 ;  /* 0x0003880a01007387 */ /* 0x0001e80000100a00 */
[----:B0-----:R-:W3:Y:S04]  /*3ea20*/  LDL.LU.64 R10, [R1+0x2848] ;  /* 0x00284800010a7983 */ /* 0x001ee80000300a00 */
[----:B------:R-:W2:Y:S02]  /*3ea30*/  LDL.LU.64 R8, [R1+0x2840] ;  /* 0x0028400001087983 */ /* 0x000ea40000300a00 */
        /* <DEDUP_REMOVED lines=30> */
[----:B0-----:R-:W3:Y:S04]  /*3ec20*/  LDL.LU R12, [R1+0x320] ;  /* 0x00032000010c7983 */ /* 0x001ee80000300800 */
[----:B------:R-:W3:Y:S04]  /*3ec30*/  LDL.LU R13, [R1+0x324] ;  /* 0x00032400010d7983 */ /* 0x000ee80000300800 */
[----:B------:R-:W3:Y:S04]  /*3ec40*/  LDL.LU R14, [R1+0x328] ;  /* 0x00032800010e7983 */ /* 0x000ee80000300800 */
[----:B------:R-:W3:Y:S01]  /*3ec50*/  LDL.LU R15, [R1+0x32c] ;  /* 0x00032c00010f7983 */ /* 0x000ee20000300800 */
[----:B--2---:R-:W-:-:S15]  /*3ec60*/  HMMA.16816.F32 R20, R32, R16, R20 ;  /* 0x000000102014723c */ /* 0x004fde0000001814 */
[----:B------:R-:W-:-:S08]  /*3ec70*/  NOP ;  /* 0x0000000000007918 */ /* 0x000fd00000000000 */
[----:B------:R-:W-:Y:S04]  /*3ec80*/  STL.64 [R1+0x330], R20 ;  /* 0x0003301401007387 */ /* 0x000fe80000100a00 */
[----:B------:R0:W-:Y:S04]  /*3ec90*/  STL.64 [R1+0x338], R22 ;  /* 0x0003381601007387 */ /* 0x0001e80000100a00 */
[----:B0-----:R-:W2:Y:S04]  /*3eca0*/  LDL.LU.64 R22, [R1+0x27f8] ;  /* 0x0027f80001167983 */ /* 0x001ea80000300a00 */
[----:B------:R-:W4:Y:S01]  /*3ecb0*/  LDL.LU.64 R20, [R1+0x27f0] ;  /* 0x0027f00001147983 */ /* 0x000f220000300a00 */
[----:B---3--:R-:W-:Y:S06]  /*3ecc0*/  HMMA.16816.F32 R12, R32, R18, R12 ;  /* 0x00000012200c723c */ /* 0x008fec000000180c */
[----:B------:R-:W-:Y:S04]  /*3ecd0*/  STL.64 [R1+0x2778], R18 ;  /* 0x0027781201007387 */ /* 0x000fe80000100a00 */
[----:B------:R-:W-:-:S13]  /*3ece0*/  STL.64 [R1+0x2770], R16 ;  /* 0x0027701001007387 */ /* 0x000fda0000100a00 */
[----:B------:R-:W-:Y:S04]  /*3ecf0*/  STL.64 [R1+0x320], R12 ;  /* 0x0003200c01007387 */ /* 0x000fe80000100a00 */
[----:B------:R4:W-:Y:S02]  /*3ed00*/  STL.64 [R1+0x328], R14 ;  /* 0x0003280e01007387 */ /* 0x0009e40000100a00 */
[C---:B----4-:R-:W-:Y:S06]  /*3ed10*/  HMMA.16816.F32 R12, R32.reuse, R20, R8 ;  /* 0x00000014200c723c */ /* 0x050fec0000001808 */
[C---:B--2---:R-:W-:Y:S06]  /*3ed20*/  HMMA.16816.F32 R8, R32.reuse, R22, R40 ;  /* 0x000000162008723c */ /* 0x044fec0000001828 */
[----:B------:R-:W-:Y:S11]  /*3ed30*/  STL.64 [R1+0x2768], R22 ;  /* 0x0027681601007387 */ /* 0x000ff60000100a00 */
[----:B------:R-:W-:Y:S04]  /*3ed40*/  STL.64 [R1+0x310], R12 ;  /* 0x0003100c01007387 */ /* 0x000fe80000100a00 */
[----:B------:R-:W-:Y:S04]  /*3ed50*/  STL.64 [R1+0x318], R14 ;  /* 0x0003180e01007387 */ /* 0x000fe80000100a00 */
[----:B------:R-:W-:Y:S04]  /*3ed60*/  STL.64 [R1+0x2760], R20 ;  /* 0x0027601401007387 */ /* 0x000fe80000100a00 */
[----:B------:R-:W-:Y:S04]  /*3ed70*/  STL.64 [R1+0x300], R8 ;  /* 0x0003000801007387 */ /* 0x000fe80000100a00 */
[----:B------:R0:W-:Y:S02]  /*3ed80*/  STL.64 [R1+0x308], R10 ;  /* 0x0003080a01007387 */ /* 0x0001e40000100a00 */
[C---:B0-----:R-:W-:Y:S02]  /*3ed90*/  HMMA.16816.F32 R8, R32.reuse, R24, R4 ;  /* 0x000000182008723c */ /* 0x041fe40000001804 */
[----:B------:R-:W-:Y:S04]  /*3eda0*/  STL.64 [R1+0x2788], R26 ;  /* 0x0027881a01007387 */ /* 0x000fe80000100a00 */
[----:B------:R-:W-:-:S15]  /*3edb0*/  HMMA.16816.F32 R4, R32, R26, R56 ;  /* 0x0000001a2004723c */ /* 0x000fde0000001838 */
[----:B------:R-:W-:-:S02]  /*3edc0*/  NOP ;  /* 0x0000000000007918 */ /* 0x000fc40000000000 */
[----:B------:R-:W-:Y:S04]  /*3edd0*/  STL.64 [R1+0x2f0], R8 ;  /* 0x0002f00801007387 */ /* 0x000fe80000100a00 */
[----:B------:R0:W-:Y:S02]  /*3ede0*/  STL.64 [R1+0x2f8], R10 ;  /* 0x0002f80a01007387 */ /* 0x0001e40000100a00 */
[----:B0-----:R-:W-:Y:S02]  /*3edf0*/  HMMA.16816.F32 R8, R32, R28, R48 ;  /* 0x0000001c2008723c */ /* 0x001fe40000001830 */
[----:B------:R0:W-:Y:S04]  /*3ee00*/  STL.64 [R1+0x2780], R24 ;  /* 0x0027801801007387 */ /* 0x0001e80000100a00 */
[----:B------:R-:W-:Y:S04]  /*3ee10*/  STL.64 [R1+0x2e0], R4 ;  /* 0x0002e00401007387 */ /* 0x000fe80000100a00 */
[----:B------:R-:W-:-:S13]  /*3ee20*/  STL.64 [R1+0x2e8], R6 ;  /* 0x0002e80601007387 */ /* 0x000fda0000100a00 */
[----:B------:R-:W-:Y:S04]  /*3ee30*/  STL.64 [R1+0x2d0], R8 ;  /* 0x0002d00801007387 */ /* 0x000fe80000100a00 */
[----:B------:R-:W-:Y:S04]  /*3ee40*/  STL.64 [R1+0x2d8], R10 ;  /* 0x0002d80a01007387 */ /* 0x000fe80000100a00 */
[----:B------:R-:W2:Y:S04]  /*3ee50*/  LDL.LU R48, [R1+0x1f0] ;  /* 0x0001f00001307983 */ /* 0x000ea80000300800 */
[----:B------:R-:W2:Y:S04]  /*3ee60*/  LDL.LU R49, [R1+0x1f4] ;  /* 0x0001f40001317983 */ /* 0x000ea80000300800 */
[----:B------:R-:W3:Y:S04]  /*3ee70*/  LDL.LU R50, [R1+0x1f8] ;  /* 0x0001f80001327983 */ /* 0x000ee80000300800 */
[----:B------:R-:W3:Y:S04]  /*3ee80*/  LDL.LU R51, [R1+0x1fc] ;  /* 0x0001fc0001337983 */ /* 0x000ee80000300800 */
[----:B---3--:R-:W-:Y:S04]  /*3ee90*/  STL.64 [R1+0x27a8], R50 ;  /* 0x0027a83201007387 */ /* 0x008fe80000100a00 */
[----:B--2---:R-:W-:Y:S04]  /*3eea0*/  STL.64 [R1+0x27a0], R48 ;  /* 0x0027a03001007387 */ /* 0x004fe80000100a00 */
        /* <DEDUP_REMOVED lines=12> */
[----:B0-----:R-:W2:Y:S04]  /*3ef70*/  LDL.LU R24, [R1+0x270] ;  /* 0x0002700001187983 */ /* 0x001ea80000300800 */
        /* <DEDUP_REMOVED lines=11> */
[----:B-1----:R-:W2:Y:S04]  /*3f030*/  LDL.LU R16, [R1+0x750] ;  /* 0x0007500001107983 */ /* 0x002ea80000300800 */
        /* <DEDUP_REMOVED lines=29> */
[----:B------:R-:W3:Y:S04]  /*3f210*/  LDL.LU R54, [R1+0x2198] ;  /* 0x0021980001367983 */ /* 0x000ee80000300800 */
[----:B------:R-:W3:Y:S01]  /*3f220*/  LDL.LU R55, [R1+0x2194] ;  /* 0x0021940001377983 */ /* 0x000ee20000300800 */
[C---:B----4-:R-:W-:Y:S06]  /*3f230*/  HMMA.16816.F32 R20, R32.reuse, R30, R20 ;  /* 0x0000001e2014723c */ /* 0x050fec0000001814 */
[C---:B--2---:R-:W-:Y:S06]  /*3f240*/  HMMA.16816.F32 R16, R32.reuse, R36, R16 ;  /* 0x000000242010723c */ /* 0x044fec0000001810 */
[----:B---3--:R-:W-:Y:S11]  /*3f250*/  HMMA.16816.F32 R32, R32, R38, R40 ;  /* 0x000000262020723c */ /* 0x008ff60000001828 */
        /* <DEDUP_REMOVED lines=8> */
[----:B0-----:R-:W3:Y:S04]  /*3f2e0*/  LDL.LU.64 R18, [R1+0x27e8] ;  /* 0x0027e80001127983 */ /* 0x001ee80000300a00 */
[----:B------:R-:W3:Y:S04]  /*3f2f0*/  LDL.LU.64 R16, [R1+0x27e0] ;  /* 0x0027e00001107983 */ /* 0x000ee80000300a00 */
[----:B------:R-:W4:Y:S04]  /*3f300*/  LDL.LU.64 R42, [R1+0x27d8] ;  /* 0x0027d800012a7983 */ /* 0x000f280000300a00 */
[----:B------:R-:W2:Y:S01]  /*3f310*/  LDL.LU.64 R40, [R1+0x27d0] ;  /* 0x0027d00001287983 */ /* 0x000ea20000300a00 */
[----:B------:R-:W-:-:S02]  /*3f320*/  F2FP.F16.E4M3.UNPACK_B R4, R4 ;  /* 0x00000004ff04723e */ /* 0x000fc400020006ff */
[----:B------:R-:W-:Y:S02]  /*3f330*/  F2FP.F16.E4M3.UNPACK_B R5, R5 ;  /* 0x00000005ff05723e */ /* 0x000fe400020006ff */
[----:B------:R-:W-:Y:S02]  /*3f340*/  F2FP.F16.E4M3.UNPACK_B R6, R6 ;  /* 0x00000006ff06723e */ /* 0x000fe400020006ff */
[----:B------:R-:W-:-:S07]  /*3f350*/  F2FP.F16.E4M3.UNPACK_B R7, R7 ;  /* 0x00000007ff07723e */ /* 0x000fce00020006ff */
[C---:B------:R-:W-:Y:S01]  /*3f360*/  HMMA.16816.F32 R8, R4.reuse, R2, R8 ;  /* 0x000000020408723c */ /* 0x040fe20000001808 */
        /* <DEDUP_REMOVED lines=75> */
[C---:B0-----:R-:W-:Y:S06]  /*3f820*/  HMMA.16816.F32 R12, R4.reuse, R24, R32 ;  /* 0x00000018040c723c */ /* 0x041fec0000001820 */
[----:B-1----:R-:W-:-:S15]  /*3f830*/  HMMA.16816.F32 R8, R4, R26, R56 ;  /* 0x0000001a0408723c */ /* 0x002fde0000001838 */
[----:B------:R-:W-:-:S02]  /*3f840*/  NOP ;  /* 0x0000000000007918 */ /* 0x000fc40000000000 */
[----:B------:R-:W-:Y:S04]  /*3f850*/  STL.64 [R1+0x210], R12 ;  /* 0x0002100c01007387 */ /* 0x000fe80000100a00 */
[----:B------:R-:W-:Y:S04]  /*3f860*/  STL.64 [R1+0x218], R14 ;  /* 0x0002180e01007387 */ /* 0x000fe80000100a00 */
[----:B------:R-:W-:Y:S04]  /*3f870*/  STL.64 [R1+0x200], R8 ;  /* 0x0002000801007387 */ /* 0x000fe80000100a00 */
[----:B------:R0:W-:Y:S02]  /*3f880*/  STL.64 [R1+0x208], R10 ;  /* 0x0002080a01007387 */ /* 0x0001e40000100a00 */
[----:B0-----:R-:W-:Y:S01]  /*3f890*/  HMMA.16816.F32 R8, R4, R28, R48 ;  /* 0x0000001c0408723c */ /* 0x001fe20000001830 */
[----:B------:R-:W-:-:S02]  /*3f8a0*/  IMAD R34, R53, 0x100, R52 ;  /* 0x0000010035227824 */ /* 0x000fc400078e0234 */
[----:B------:R-:W-:-:S15]  /*3f8b0*/  IMAD R35, R55, 0x100, R54 ;  /* 0x0000010037237824 */ /* 0x000fde00078e0236 */
[----:B------:R-:W-:-:S05]  /*3f8c0*/  NOP ;  /* 0x0000000000007918 */ /* 0x000fca0000000000 */
        /* <DEDUP_REMOVED lines=12> */
[----:B------:R-:W4:Y:S01]  /*3f990*/  LDL.LU R50, [R1+0x738] ;  /* 0x0007380001327983 */ /* 0x000f220000300800 */
[----:B------:R-:W-:-:S03]  /*3f9a0*/  IMAD R32, R45, 0x100, R44 ;  /* 0x000001002d207824 */ /* 0x000fc600078e022c */
[----:B------:R-:W4:Y:S04]  /*3f9b0*/  LDL.LU R51, [R1+0x73c] ;  /* 0x00073c0001337983 */ /* 0x000f280000300800 */
        /* <DEDUP_REMOVED lines=23> */
[----:B------:R-:W4:Y:S01]  /*3fb30*/  LDL.LU R58, [R1+0x128] ;  /* 0x00012800013a7983 */ /* 0x000f220000300800 */
[----:B------:R-:W-:Y:S01]  /*3fb40*/  IMAD.MOV.U32 R59, RZ, RZ, R43 ;  /* 0x000000ffff3b7224 */ /* 0x000fe200078e002b */
[----:B---3--:R-:W-:-:S15]  /*3fb50*/  HMMA.16816.F32 R36, R4, R30, R36 ;  /* 0x0000001e0424723c */ /* 0x008fde0000001824 */
[----:B------:R-:W-:-:S08]  /*3fb60*/  NOP ;  /* 0x0000000000007918 */ /* 0x000fd00000000000 */
[----:B------:R-:W-:Y:S04]  /*3fb70*/  STL.64 [R1+0x740], R36 ;  /* 0x0007402401007387 */ /* 0x000fe80000100a00 */
[----:B------:R0:W-:Y:S01]  /*3fb80*/  STL [R1+0x748], R38 ;  /* 0x0007482601007387 */ /* 0x0001e20000100800 */
[----:B------:R-:W-:-:S03]  /*3fb90*/  IMAD.MOV.U32 R43, RZ, RZ, R39 ;  /* 0x000000ffff2b7224 */ /* 0x000fc600078e0027 */
[----:B0-----:R-:W3:Y:S04]  /*3fba0*/  LDL.LU.64 R38, [R1+0x2758] ;  /* 0x0027580001267983 */ /* 0x001ee80000300a00 */
[----:B------:R-:W3:Y:S04]  /*3fbb0*/  LDL.LU.64 R36, [R1+0x2750] ;  /* 0x0027500001247983 */ /* 0x000ee80000300a00 */
[----:B------:R-:W-:Y:S01]  /*3fbc0*/  STL [R1+0x2394], R43 ;  /* 0x0023942b01007387 */ /* 0x000fe20000100800 */
[----:B------:R-:W-:Y:S02]  /*3fbd0*/  F2FP.F16.E4M3.UNPACK_B R32, R32 ;  /* 0x00000020ff20723e */ /* 0x000fe400020006ff */
[----:B------:R-:W-:-:S02]  /*3fbe0*/  F2FP.F16.E4M3.UNPACK_B R33, R33 ;  /* 0x00000021ff21723e */ /* 0x000fc400020006ff */
[----:B------:R-:W-:Y:S02]  /*3fbf0*/  F2FP.F16.E4M3.UNPACK_B R34, R34 ;  /* 0x00000022ff22723e */ /* 0x000fe400020006ff */
[----:B------:R-:W-:-:S07]  /*3fc00*/  F2FP.F16.E4M3.UNPACK_B R35, R35 ;  /* 0x00000023ff23723e */ /* 0x000fce00020006ff */
[C---:B--2---:R-:W-:Y:S06]  /*3fc10*/  HMMA.16816.F32 R20, R32.reuse, R40, R20 ;  /* 0x000000282014723c */ /* 0x044fec0000001814 */
[----:B----4-:R-:W-:Y:S06]  /*3fc20*/  HMMA.16816.F32 R8, R32, R2, R8 ;  /* 0x000000022008723c */ /* 0x010fec0000001808 */
[----:B---3--:R-:W-:-:S15]  /*3fc30*/  HMMA.16816.F32 R48, R4, R36, R48 ;  /* 0x000000240430723c */ /* 0x008fde0000001830 */
[----:B------:R-:W-:-:S08]  /*3fc40*/  NOP ;  /* 0x0000000000007918 */ /* 0x000fd00000000000 */
[----:B------:R-:W-:Y:S04]  /*3fc50*/  STL.64 [R1+0x730], R48 ;  /* 0x0007303001007387 */ /* 0x000fe80000100a00 */
[----:B------:R0:W-:Y:S02]  /*3fc60*/  STL.64 [R1+0x738], R50 ;  /* 0x0007383201007387 */ /* 0x0001e40000100a00 */
[----:B0-----:R-:W-:-:S15]  /*3fc70*/  HMMA.16816.F32 R48, R4, R38, R52 ;  /* 0x000000260430723c */ /* 0x001fde0000001834 */
[----:B------:R-:W-:-:S08]  /*3fc80*/  NOP ;  /* 0x0000000000007918 */ /* 0x000fd00000000000 */
[----:B------:R0:W-:Y:S04]  /*3fc90*/  STL.64 [R1+0x1e0], R48 ;  /* 0x0001e03001007387 */ /* 0x0001e80000100a00 */
[----:B------:R1:W-:Y:S04]  /*3fca0*/  STL [R1+0x1e8], R50 ;  /* 0x0001e83201007387 */ /* 0x0003e80000100800 */
[----:B------:R-:W2:Y:S04]  /*3fcb0*/  LDL.LU R4, [R1+0xb0] ;  /* 0x0000b00001047983 */ /* 0x000ea80000300800 */
[----:B------:R-:W2:Y:S04]  /*3fcc0*/  LDL.LU R5, [R1+0xb4] ;  /* 0x0000b40001057983 */ /* 0x000ea80000300800 */
[----:B------:R-:W2:Y:S04]  /*3fcd0*/  LDL.LU R6, [R1+0xb8] ;  /* 0x0000b80001067983 */ /* 0x000ea80000300800 */
[----:B------:R-:W2:Y:S04]  /*3fce0*/  LDL.LU R7, [R1+0xbc] ;  /* 0x0000bc0001077983 */ /* 0x000ea80000300800 */
[----:B------:R-:W3:Y:S04]  /*3fcf0*/  LDL.LU R52, [R1+0x190] ;  /* 0x0001900001347983 */ /* 0x000ee80000300800 */
[----:B------:R-:W3:Y:S04]  /*3fd00*/  LDL.LU R53, [R1+0x194] ;  /* 0x0001940001357983 */ /* 0x000ee80000300800 */
[----:B------:R-:W3:Y:S01]  /*3fd10*/  LDL.LU R54, [R1+0x198] ;  /* 0x0001980001367983 */ /* 0x000ee20000300800 */
[----:B------:R-:W-:-:S03]  /*3fd20*/  IMAD.MOV.U32 R43, RZ, RZ, R51 ;  /* 0x000000ffff2b7224 */ /* 0x000fc600078e0033 */
[----:B------:R-:W3:Y:S04]  /*3fd30*/  LDL.LU R55, [R1+0x19c] ;  /* 0x00019c0001377983 */ /* 0x000ee80000300800 */
[----:B0-----:R-:W4:Y:S04]  /*3fd40*/  LDL.LU R48, [R1+0x1b0] ;  /* 0x0001b00001307983 */ /* 0x001f280000300800 */
[----:B------:R-:W4:Y:S04]  /*3fd50*/  LDL.LU R49, [R1+0x1b4] ;  /* 0x0001b40001317983 */ /* 0x000f280000300800 */
[----:B-1----:R-:W4:Y:S04]  /*3fd60*/  LDL.LU R50, [R1+0x1b8] ;  /* 0x0001b80001327983 */ /* 0x002f280000300800 */
[----:B------:R-:W4:Y:S04]  /*3fd70*/  LDL.LU R51, [R1+0x1bc] ;  /* 0x0001bc0001337983 */ /* 0x000f280000300800 */
[----:B------:R-:W-:Y:S04]  /*3fd80*/  STL [R1+0x2398], R43 ;  /* 0x0023982b01007387 */ /* 0x000fe80000100800 */
[----:B------:R-:W-:Y:S04]  /*3fd90*/  STL.64 [R1+0x1c0], R20 ;  /* 0x0001c01401007387 */ /* 0x000fe80000100a00 */
[----:B------:R0:W-:Y:S04]  /*3fda0*/  STL.64 [R1+0x1c8], R22 ;  /* 0x0001c81601007387 */ /* 0x0001e80000100a00 */
[----:B0-----:R-:W3:Y:S04]  /*3fdb0*/  LDL.LU.64 R22, [R1+0x2748] ;  /* 0x0027480001167983 */ /* 0x001ee80000300a00 */
[----:B------:R-:W4:Y:S04]  /*3fdc0*/  LDL.LU.64 R20, [R1+0x2740] ;  /* 0x0027400001147983 */ /* 0x000f280000300a00 */
[----:B------:R-:W-:Y:S04]  /*3fdd0*/  STL.64 [R1+0x1a0], R8 ;  /* 0x0001a00801007387 */ /* 0x000fe80000100a00 */
[----:B------:R0:W-:Y:S04]  /*3fde0*/  STL.64 [R1+0x1a8], R10 ;  /* 0x0001a80a01007387 */ /* 0x0001e80000100a00 */
[----:B0-----:R-:W2:Y:S04]  /*3fdf0*/  LDL.LU.64 R10, [R1+0x2738] ;  /* 0x00273800010a7983 */ /* 0x001ea80000300a00 */
[----:B------:R-:W3:Y:S02]  /*3fe00*/  LDL.LU.64 R8, [R1+0x2730] ;  /* 0x0027300001087983 */ /* 0x000ee40000300a00 */
[C---:B---3--:R-:W-:Y:S06]  /*3fe10*/  HMMA.16816.F32 R16, R32.reuse, R8, R16 ;  /* 0x000000082010723c */ /* 0x048fec0000001810 */
[----:B--2---:R-:W-:-:S15]  /*3fe20*/  HMMA.16816.F32 R8, R32, R10, R12 ;  /* 0x0000000a2008723c */ /* 0x004fde000000180c */
[----:B------:R-:W-:-:S02]  /*3fe30*/  NOP ;  /* 0x0000000000007918 */ /* 0x000fc40000000000 */
[----:B------:R-:W-:Y:S01]  /*3fe40*/  STL [R1+0x170], R16 ;  /* 0x0001701001007387 */ /* 0x000fe20000100800 */
[----:B------:R-:W-:-:S03]  /*3fe50*/  IMAD.MOV.U32 R43, RZ, RZ, R17 ;  /* 0x000000ffff2b7224 */ /* 0x000fc600078e0011 */
[----:B------:R0:W-:Y:S04]  /*3fe60*/  STL.64 [R1+0x178], R18 ;  /* 0x0001781201007387 */ /* 0x0001e80000100a00 */
[----:B0-----:R-:W2:Y:S04]  /*3fe70*/  LDL.LU.64 R18, [R1+0x2728] ;  /* 0x0027280001127983 */ /* 0x001ea80000300a00 */
[----:B------:R-:W3:Y:S04]  /*3fe80*/  LDL.LU.64 R16, [R1+0x2720] ;  /* 0x0027200001107983 */ /* 0x000ee80000300a00 */
[----:B------:R-:W-:Y:S04]  /*3fe90*/  STL [R1+0x239c], R43 ;  /* 0x00239c2b01007387 */ /* 0x000fe80000100800 */
[----:B------:R-:W2:Y:S04]  /*3fea0*/  LDL.LU.64 R14, [R1+0x2718] ;  /* 0x00271800010e7983 */ /* 0x000ea80000300a00 */
[----:B------:R-:W3:Y:S04]  /*3feb0*/  LDL.LU.64 R12, [R1+0x2710] ;  /* 0x00271000010c7983 */ /* 0x000ee80000300a00 */
[----:B------:R0:W-:Y:S04]  /*3fec0*/  STL.64 [R1+0x150], R8 ;  /* 0x0001500801007387 */ /* 0x0001e80000100a00 */
[----:B------:R1:W-:Y:S04]  /*3fed0*/  STL.64 [R1+0x158], R10 ;  /* 0x0001580a01007387 */ /* 0x0003e80000100a00 */
[----:B0-----:R-:W2:Y:S04]  /*3fee0*/  LDL.LU R8, [R1+0xd0] ;  /* 0x0000d00001087983 */ /* 0x001ea80000300800 */
[----:B------:R-:W2:Y:S04]  /*3fef0*/  LDL.LU R9, [R1+0xd4] ;  /* 0x0000d40001097983 */ /* 0x000ea80000300800 */
[----:B-1----:R-:W2:Y:S04]  /*3ff00*/  LDL.LU R10, [R1+0xd8] ;  /* 0x0000d800010a7983 */ /* 0x002ea80000300800 */
[----:B------:R-:W2:Y:S01]  /*3ff10*/  LDL.LU R11, [R1+0xdc] ;  /* 0x0000dc00010b7983 */ /* 0x000ea20000300800 */
[C---:B----4-:R-:W-:Y:S06]  /*3ff20*/  HMMA.16816.F32 R48, R32.reuse, R20, R48 ;  /* 0x000000142030723c */ /* 0x050fec0000001830 */
[C---:B------:R-:W-:Y:S06]  /*3ff30*/  HMMA.16816.F32 R20, R32.reuse, R22, R52 ;  /* 0x000000162014723c */ /* 0x040fec0000001834 */
[C---:B---3--:R-:W-:Y:S06]  /*3ff40*/  HMMA.16816.F32 R56, R32.reuse, R12, R56 ;  /* 0x0000000c2038723c */ /* 0x048fec0000001838 */
[C---:B--2---:R-:W-:Y:S06]  /*3ff50*/  HMMA.16816.F32 R12, R32.reuse, R14, R44 ;  /* 0x0000000e200c723c */ /* 0x044fec000000182c */
[C---:B------:R-:W-:Y:S06]  /*3ff60*/  HMMA.16816.F32 R4, R32.reuse, R18, R4 ;  /* 0x000000122004723c */ /* 0x040fec0000001804 */
[----:B------:R-:W-:Y:S05]  /*3ff70*/  HMMA.16816.F32 R8, R32, R16, R8 ;  /* 0x000000102008723c */ /* 0x000fea0000001808 */
[----:B------:R-:W-:Y:S04]  /*3ff80*/  STL.64 [R1+0x120], R56 ;  /* 0x0001203801007387 */ /* 0x000fe80000100a00 */
[----:B------:R0:W-:Y:S04]  /*3ff90*/  STL.64 [R1+0x128], R58 ;  /* 0x0001283a01007387 */ /* 0x0001e80000100a00 */
[----:B0-----:R-:W2:Y:S04]  /*3ffa0*/  LDL.LU.64 R58, [R1+0x2708] ;  /* 0x00270800013a7983 */ /* 0x001ea80000300a00 */
[----:B------:R-:W3:Y:S04]  /*3ffb0*/  LDL.LU.64 R56, [R1+0x2700] ;  /* 0x0027000001387983 */ /* 0x000ee80000300a00 */
[----:B------:R-:W4:Y:S04]  /*3ffc0*/  LDL.LU.64 R46, [R1+0x26f8] ;  /* 0x0026f800012e7983 */ /* 0x000f280000300a00 */
[----:B------:R-:W4:Y:S04]  /*3ffd0*/  LDL.LU.64 R44, [R1+0x26f0] ;  /* 0x0026f000012c7983 */ /* 0x000f280000300a00 */
[----:B------:R-:W-:Y:S04]  /*3ffe0*/  STL.64 [R1+0xd0], R8 ;  /* 0x0000d00801007387 */ /* 0x000fe80000100a00 */
[----:B------:R-:W-:Y:S04]  /*3fff0*/  STL.64 [R1+0x100], R12 ;  /* 0x0001000c01007387 */ /* 0x000fe80000100a00 */
[----:B------:R-:W-:Y:S04]  /*40000*/  STL.64 [R1+0x108], R14 ;  /* 0x0001080e01007387 */ /* 0x000fe80000100a00 */
[----:B------:R0:W-:Y:S04]  /*40010*/  STL [R1+0xd8], R10 ;  /* 0x0000d80a01007387 */ /* 0x0001e80000100800 */
[----:B------:R-:W2:Y:S04]  /*40020*/  LDL.LU R16, [R1+0xf0] ;  /* 0x0000f00001107983 */ /* 0x000ea80000300800 */
[----:B------:R1:W-:Y:S04]  /*40030*/  STL.64 [R1+0xb0], R4 ;  /* 0x0000b00401007387 */ /* 0x0003e80000100a00 */
[----:B------:R1:W-:Y:S04]  /*40040*/  STL.64 [R1+0xb8], R6 ;  /* 0x0000b80601007387 */ /* 0x0003e80000100a00 */
[----:B------:R-:W2:Y:S04]  /*40050*/  LDL.LU R17, [R1+0xf4] ;  /* 0x0000f40001117983 */ /* 0x000ea80000300800 */
[----:B------:R-:W2:Y:S04]  /*40060*/  LDL.LU R18, [R1+0xf8] ;  /* 0x0000f80001127983 */ /* 0x000ea80000300800 */
[----:B------:R-:W2:Y:S01]  /*40070*/  LDL.LU R19, [R1+0xfc] ;  /* 0x0000fc0001137983 */ /* 0x000ea20000300800 */
[----:B------:R-:W-:-:S03]  /*40080*/  IMAD.MOV.U32 R43, RZ, RZ, R11 ;  /* 0x000000ffff2b7224 */ /* 0x000fc600078e000b */
[----:B0-----:R-:W3:Y:S04]  /*40090*/  LDL.LU R10, [R1+0x21a0] ;  /* 0x0021a000010a7983 */ /* 0x001ee80000300800 */
[----:B-1----:R-:W3:Y:S04]  /*400a0*/  LDL.LU R4, [R1+0x219c] ;  /* 0x00219c0001047983 */ /* 0x002ee80000300800 */
        /* <DEDUP_REMOVED lines=9> */
[----:B------:R0:W-:Y:S01]  /*40140*/  STL.64 [R1+0x98], R50 ;  /* 0x0000983201007387 */ /* 0x0001e20000100a00 */
[----:B------:R-:W-:-:S02]  /*40150*/  IMAD.MOV.U32 R15, RZ, RZ, R0 ;  /* 0x000000ffff0f7224 */ /* 0x000fc400078e0000 */
[----:B------:R-:W-:Y:S02]  /*40160*/  IMAD.MOV.U32 R13, RZ, RZ, R60 ;  /* 0x000000ffff0d7224 */ /* 0x000fe400078e003c */
[----:B------:R-:W-:Y:S02]  /*40170*/  IMAD.MOV.U32 R0, RZ, RZ, R20 ;  /* 0x000000ffff007224 */ /* 0x000fe400078e0014 */
[----:B------:R-:W-:Y:S02]  /*40180*/  IMAD.MOV.U32 R12, RZ, RZ, R61 ;  /* 0x000000ffff0c7224 */ /* 0x000fe400078e003d */
[----:B------:R-:W-:Y:S02]  /*40190*/  IMAD.MOV.U32 R60, RZ, RZ, R21 ;  /* 0x000000ffff3c7224 */ /* 0x000fe400078e0015 */
[----:B------:R-:W-:Y:S02]  /*401a0*/  IMAD.MOV.U32 R14, RZ, RZ, R42 ;  /* 0x000000ffff0e7224 */ /* 0x000fe400078e002a */
[----:B------:R-:W-:Y:S01]  /*401b0*/  IMAD.MOV.U32 R61, RZ, RZ, R22 ;  /* 0x000000ffff3d7224 */ /* 0x000fe200078e0016 */
[----:B0-----:R-:W3:Y:S04]  /*401c0*/  LDL.LU.64 R50, [R1+0x26e8] ;  /* 0x0026e80001327983 */ /* 0x001ee80000300a00 */
[----:B------:R-:W3:Y:S04]  /*401d0*/  LDL.LU.64 R48, [R1+0x26e0] ;  /* 0x0026e00001307983 */ /* 0x000ee80000300a00 */
[----:B------:R-:W3:Y:S04]  /*401e0*/  LDL.LU.64 R54, [R1+0x26d8] ;  /* 0x0026d80001367983 */ /* 0x000ee80000300a00 */
[----:B------:R-:W3:Y:S04]  /*401f0*/  LDL.LU.64 R52, [R1+0x26d0] ;  /* 0x0026d00001347983 */ /* 0x000ee80000300a00 */
[----:B------:R-:W3:Y:S04]  /*40200*/  LDL.LU R20, [R1+0x140] ;  /* 0x0001400001147983 */ /* 0x000ee80000300800 */
[----:B------:R-:W3:Y:S01]  /*40210*/  LDL.LU R21, [R1+0x144] ;  /* 0x0001440001157983 */ /* 0x000ee20000300800 */
[----:B------:R-:W-:-:S03]  /*40220*/  IMAD.MOV.U32 R42, RZ, RZ, R23 ;  /* 0x000000ffff2a7224 */ /* 0x000fc600078e0017 */
[----:B------:R-:W3:Y:S04]  /*40230*/  LDL.LU R22, [R1+0x148] ;  /* 0x0001480001167983 */ /* 0x000ee80000300800 */
[----:B------:R-:W3:Y:S01]  /*40240*/  LDL.LU R23, [R1+0x14c] ;  /* 0x00014c0001177983 */ /* 0x000ee20000300800 */
[C---:B------:R-:W-:Y:S03]  /*40250*/  HMMA.16816.F32 R12, R32.reuse, R28, R12 ;  /* 0x0000001c200c723c */ /* 0x040fe6000000180c */
[----:B------:R-:W3:Y:S04]  /*40260*/  LDL.LU R2, [R1+0x8b8] ;  /* 0x0008b80001027983 */ /* 0x000ee80000300800 */
[----:B------:R-:W3:Y:S04]  /*40270*/  LDL.LU R3, [R1+0x8bc] ;  /* 0x0008bc0001037983 */ /* 0x000ee80000300800 */
[----:B------:R-:W-:Y:S04]  /*40280*/  STL [R1+0x230c], R42 ;  /* 0x00230c2a01007387 */ /* 0x000fe80000100800 */
[----:B------:R-:W-:Y:S04]  /*40290*/  STL [R1+0x2308], R61 ;  /* 0x0023083d01007387 */ /* 0x000fe80000100800 */
[----:B------:R-:W-:Y:S04]  /*402a0*/  STL [R1+0x2304], R60 ;  /* 0x0023043c01007387 */ /* 0x000fe80000100800 */
[----:B------:R0:W-:Y:S01]  /*402b0*/  STL [R1+0x2300], R0 ;  /* 0x0023000001007387 */ /* 0x0001e20000100800 */
[C---:B--2---:R-:W-:Y:S06]  /*402c0*/  HMMA.16816.F32 R16, R32.reuse, R26, R16 ;  /* 0x0000001a2010723c */ /* 0x044fec0000001810 */
[C---:B----4-:R-:W-:Y:S06]  /*402d0*/  HMMA.16816.F32 R44, R32.reuse, R38, R44 ;  /* 0x00000026202c723c */ /* 0x050fec000000182c */
[C---:B---3--:R-:W-:Y:S06]  /*402e0*/  HMMA.16816.F32 R20, R32.reuse, R24, R20 ;  /* 0x000000182014723c */ /* 0x048fec0000001814 */
[C---:B------:R-:W-:Y:S06]  /*402f0*/  HMMA.16816.F32 R52, R32.reuse, R30, R52 ;  /* 0x0000001e2034723c */ /* 0x040fec0000001834 */
[----:B------:R-:W-:Y:S01]  /*40300*/  HMMA.16816.F32 R48, R32, R36, R48 ;  /* 0x000000242030723c */ /* 0x000fe20000001830 */
[----:B0-----:R-:W-:-:S02]  /*40310*/  IMAD.MOV.U32 R0, RZ, RZ, R19 ;  /* 0x000000ffff007224 */ /* 0x001fc400078e0013 */
[----:B------:R-:W-:Y:S02]  /*40320*/  IMAD.MOV.U32 R60, RZ, RZ, R18 ;  /* 0x000000ffff3c7224 */ /* 0x000fe400078e0012 */
[----:B------:R-:W-:Y:S02]  /*40330*/  IMAD.MOV.U32 R61, RZ, RZ, R17 ;  /* 0x000000ffff3d7224 */ /* 0x000fe400078e0011 */
[----:B------:R-:W-:Y:S02]  /*40340*/  IMAD.MOV.U32 R26, RZ, RZ, R59 ;  /* 0x000000ffff1a7224 */ /* 0x000fe400078e003b */
[----:B------:R-:W-:Y:S02]  /*40350*/  IMAD.MOV.U32 R27, RZ, RZ, R58 ;  /* 0x000000ffff1b7224 */ /* 0x000fe400078e003a */
[----:B------:R-:W-:Y:S04]  /*40360*/  STL.64 [R1+0x40], R20 ;  /* 0x0000401401007387 */ /* 0x000fe80000100a00 */
[----:B------:R-:W-:Y:S04]  /*40370*/  STL.64 [R1+0x48], R22 ;  /* 0x0000481601007387 */ /* 0x000fe80000100a00 */
[----:B------:R-:W-:Y:S04]  /*40380*/  STL [R1+0x2520], R0 ;  /* 0x0025200001007387 */ /* 0x000fe80000100800 */
[----:B------:R-:W-:Y:S04]  /*40390*/  STL [R1+0x2390], R60 ;  /* 0x0023903c01007387 */ /* 0x000fe80000100800 */
[----:B------:R-:W-:Y:S04]  /*403a0*/  STL [R1+0x238c], R61 ;  /* 0x00238c3d01007387 */ /* 0x000fe80000100800 */
[----:B------:R-:W-:Y:S04]  /*403b0*/  STL.64 [R1], R12 ;  /* 0x0000000c01007387 */ /* 0x000fe80000100a00 */
[----:B------:R-:W-:Y:S04]  /*403c0*/  STL.64 [R1+0x8], R14 ;  /* 0x0000080e01007387 */ /* 0x000fe80000100a00 */
[----:B------:R-:W-:Y:S04]  /*403d0*/  STL.64 [R1+0x22c8], R54 ;  /* 0x0022c83601007387 */ /* 0x000fe80000100a00 */
[----:B------:R-:W-:Y:S04]  /*403e0*/  STL.64 [R1+0x22c0], R52 ;  /* 0x0022c03401007387 */ /* 0x000fe80000100a00 */
[----:B------:R-:W-:Y:S04]  /*403f0*/  STL.64 [R1+0x22d8], R50 ;  /* 0x0022d83201007387 */ /* 0x000fe80000100a00 */
[----:B------:R0:W-:Y:S04]  /*40400*/  STL.64 [R1+0x22d0], R48 ;  /* 0x0022d03001007387 */ /* 0x0001e80000100a00 */
[----:B------:R-:W-:Y:S04]  /*40410*/  STL.64 [R1+0x22e8], R46 ;  /* 0x0022e82e01007387 */ /* 0x000fe80000100a00 */
[----:B------:R1:W-:Y:S04]  /*40420*/  STL.64 [R1+0x22e0], R44 ;  /* 0x0022e02c01007387 */ /* 0x0003e80000100a00 */
[----:B------:R-:W2:Y:S04]  /*40430*/  LDL.LU R24, [R1+0x110] ;  /* 0x0001100001187983 */ /* 0x000ea80000300800 */
[----:B------:R-:W2:Y:S04]  /*40440*/  LDL.LU R25, [R1+0x114] ;  /* 0x0001140001197983 */ /* 0x000ea80000300800 */
[----:B------:R-:W3:Y:S04]  /*40450*/  LDL.LU R59, [R1+0x26cc] ;  /* 0x0026cc00013b7983 */ /* 0x000ee80000300800 */
[----:B------:R-:W4:Y:S04]  /*40460*/  LDL.LU R58, [R1+0x26c8] ;  /* 0x0026c800013a7983 */ /* 0x000f280000300800 */
[----:B------:R-:W2:Y:S04]  /*40470*/  LDL.LU R28, [R1+0xe0] ;  /* 0x0000e000011c7983 */ /* 0x000ea80000300800 */
[----:B------:R-:W2:Y:S01]  /*40480*/  LDL.LU R29, [R1+0xe4] ;  /* 0x0000e400011d7983 */ /* 0x000ea20000300800 */
[----:B------:R-:W-:-:S02]  /*40490*/  IMAD.MOV.U32 R30, RZ, RZ, R57 ;  /* 0x000000ffff1e7224 */ /* 0x000fc400078e0039 */
[----:B------:R-:W-:Y:S01]  /*404a0*/  IMAD.MOV.U32 R31, RZ, RZ, R56 ;  /* 0x000000ffff1f7224 */ /* 0x000fe200078e0038 */
[----:B------:R-:W2:Y:S04]  /*404b0*/  LDL.LU R57, [R1+0x26c4] ;  /* 0x0026c40001397983 */ /* 0x000ea80000300800 */
[----:B------:R-:W2:Y:S04]  /*404c0*/  LDL.LU R56, [R1+0x26c0] ;  /* 0x0026c00001387983 */ /* 0x000ea80000300800 */
[----:B0-----:R-:W2:Y:S04]  /*404d0*/  LDL.LU R48, [R1+0xa0] ;  /* 0x0000a00001307983 */ /* 0x001ea80000300800 */
[----:B------:R-:W2:Y:S04]  /*404e0*/  LDL.LU R49, [R1+0xa4] ;  /* 0x0000a40001317983 */ /* 0x000ea80000300800 */
[----:B------:R-:W2:Y:S04]  /*404f0*/  LDL.LU R50, [R1+0xa8] ;  /* 0x0000a80001327983 */ /* 0x000ea80000300800 */
[----:B------:R-:W2:Y:S04]  /*40500*/  LDL.LU R51, [R1+0xac] ;  /* 0x0000ac0001337983 */ /* 0x000ea80000300800 */
[----:B-1----:R-:W2:Y:S04]  /*40510*/  LDL.LU R44, [R1+0x50] ;  /* 0x00005000012c7983 */ /* 0x002ea80000300800 */
[----:B------:R-:W2:Y:S04]  /*40520*/  LDL.LU R45, [R1+0x54] ;  /* 0x00005400012d7983 */ /* 0x000ea80000300800 */
[----:B------:R-:W2:Y:S01]  /*40530*/  LDL.LU R46, [R1+0x58] ;  /* 0x00005800012e7983 */ /* 0x000ea20000300800 */
[----:B------:R-:W-:-:S03]  /*40540*/  F2FP.F16.E4M3.UNPACK_B R38, R2.H1 ;  /* 0x00000002ff26723e */ /* 0x000fc600030006ff */
[----:B------:R-:W2:Y:S01]  /*40550*/  LDL.LU R47, [R1+0x5c] ;  /* 0x00005c00012f7983 */ /* 0x000ea20000300800 */
[----:B------:R-:W-:-:S03]  /*40560*/  F2FP.F16.E4M3.UNPACK_B R39, R3.H1 ;  /* 0x00000003ff27723e */ /* 0x000fc600030006ff */
[----:B------:R-:W2:Y:S01]  /*40570*/  LDL.LU R2, [R1+0x8c8] ;  /* 0x0008c80001027983 */ /* 0x000ea20000300800 */
[----:B------:R-:W-:-:S03]  /*40580*/  IMAD R6, R6, 0x100, R8 ;  /* 0x0000010006067824 */ /* 0x000fc600078e0208 */
[----:B------:R-:W2:Y:S01]  /*40590*/  LDL.LU R3, [R1+0x8cc] ;  /* 0x0008cc0001037983 */ /* 0x000ea20000300800 */
[----:B------:R-:W-:-:S03]  /*405a0*/  IMAD R7, R7, 0x100, R9 ;  /* 0x0000010007077824 */ /* 0x000fc600078e0209 */
[----:B------:R-:W2:Y:S01]  /*405b0*/  LDL.LU R8, [R1+0x8d8] ;  /* 0x0008d80001087983 */ /* 0x000ea20000300800 */
[----:B------:R-:W-:-:S03]  /*405c0*/  IMAD R4, R4, 0x100, R10 ;  /* 0x0000010004047824 */ /* 0x000fc600078e020a */
        /* <DEDUP_REMOVED lines=8> */
[----:B------:R-:W-:-:S02]  /*40650*/  IMAD.MOV.U32 R42, RZ, RZ, R16 ;  /* 0x000000ffff2a7224 */ /* 0x000fc400078e0010 */
[----:B---3--:R-:W-:Y:S02]  /*40660*/  IMAD.MOV.U32 R53, RZ, RZ, R59 ;  /* 0x000000ffff357224 */ /* 0x008fe400078e003b */
[----:B----4-:R-:W-:Y:S02]  /*40670*/  IMAD.MOV.U32 R52, RZ, RZ, R58 ;  /* 0x000000ffff347224 */ /* 0x010fe400078e003a */
[----:B--2---:R-:W-:Y:S02]  /*40680*/  IMAD.MOV.U32 R35, RZ, RZ, R57 ;  /* 0x000000ffff237224 */ /* 0x004fe400078e0039 */
[----:B------:R-:W-:Y:S02]  /*40690*/  IMAD.MOV.U32 R34, RZ, RZ, R56 ;  /* 0x000000ffff227224 */ /* 0x000fe400078e0038 */
[----:B------:R-:W2:Y:S04]  /*406a0*/  LDL.LU R56, [R1+0x26bc] ;  /* 0x0026bc0001387983 */ /* 0x000ea80000300800 */
[----:B------:R-:W2:Y:S04]  /*406b0*/  LDL.LU R57, [R1+0x26b8] ;  /* 0x0026b80001397983 */ /* 0x000ea80000300800 */
[----:B------:R-:W3:Y:S04]  /*406c0*/  LDL.LU R14, [R1+0x908] ;  /* 0x00090800010e7983 */ /* 0x000ee80000300800 */
[----:B------:R-:W4:Y:S04]  /*406d0*/  LDL.LU R15, [R1+0x90c] ;  /* 0x00090c00010f7983 */ /* 0x000f280000300800 */
[----:B------:R-:W4:Y:S04]  /*406e0*/  LDL.LU R16, [R1+0x918] ;  /* 0x0009180001107983 */ /* 0x000f280000300800 */
[----:B------:R-:W4:Y:S04]  /*406f0*/  LDL.LU R17, [R1+0x91c] ;  /* 0x00091c0001117983 */ /* 0x000f280000300800 */
[----:B------:R-:W2:Y:S04]  /*40700*/  LDL.LU R58, [R1+0x26b4] ;  /* 0x0026b400013a7983 */ /* 0x000ea80000300800 */
[----:B------:R-:W2:Y:S01]  /*40710*/  LDL.LU R59, [R1+0x26b0] ;  /* 0x0026b000013b7983 */ /* 0x000ea20000300800 */
[----:B------:R-:W-:-:S02]  /*40720*/  F2FP.F16.E4M3.UNPACK_B R40, R40.H1 ;  /* 0x00000028ff28723e */ /* 0x000fc400030006ff */
[----:B------:R-:W-:Y:S02]  /*40730*/  F2FP.F16.E4M3.UNPACK_B R41, R41.H1 ;  /* 0x00000029ff29723e */ /* 0x000fe400030006ff */
[----:B------:R-:W-:Y:S02]  /*40740*/  F2FP.F16.E4M3.UNPACK_B R4, R4 ;  /* 0x00000004ff04723e */ /* 0x000fe400020006ff */
[----:B------:R-:W-:Y:S02]  /*40750*/  F2FP.F16.E4M3.UNPACK_B R5, R5 ;  /* 0x00000005ff05723e */ /* 0x000fe400020006ff */
[----:B------:R-:W-:Y:S02]  /*40760*/  F2FP.F16.E4M3.UNPACK_B R6, R6 ;  /* 0x00000006ff06723e */ /* 0x000fe400020006ff */
[----:B------:R-:W-:Y:S01]  /*40770*/  F2FP.F16.E4M3.UNPACK_B R7, R7 ;  /* 0x00000007ff07723e */ /* 0x000fe200020006ff */
        /* <DEDUP_REMOVED lines=8> */
[----:B------:R-:W-:Y:S04]  /*40800*/  STL.64 [R1+0x26a8], R42 ;  /* 0x0026a82a01007387 */ /* 0x000fe80000100a00 */
[----:B------:R0:W-:Y:S01]  /*40810*/  STL.64 [R1+0x26a0], R40 ;  /* 0x0026a02801007387 */ /* 0x0001e20000100a00 */
[----:B--2---:R-:W-:Y:S03]  /*40820*/  HMMA.16816.F32 R56, R4, R40, R56 ;  /* 0x000000280438723c */ /* 0x004fe60000001838 */
[----:B0-----:R-:W2:Y:S04]  /*40830*/  LDL.LU R40, [R1+0x30] ;  /* 0x0000300001287983 */ /* 0x001ea80000300800 */
[----:B------:R-:W2:Y:S04]  /*40840*/  LDL.LU R41, [R1+0x34] ;  /* 0x0000340001297983 */ /* 0x000ea80000300800 */
[----:B------:R-:W2:Y:S04]  /*40850*/  LDL.LU R42, [R1+0x38] ;  /* 0x00003800012a7983 */ /* 0x000ea80000300800 */
[----:B------:R-:W2:Y:S08]  /*40860*/  LDL.LU R43, [R1+0x3c] ;  /* 0x00003c00012b7983 */ /* 0x000eb00000300800 */
[----:B------:R-:W-:Y:S04]  /*40870*/  STL.64 [R1+0x22f8], R58 ;  /* 0x0022f83a01007387 */ /* 0x000fe80000100a00 */
[----:B------:R0:W-:Y:S04]  /*40880*/  STL.64 [R1+0x22f0], R56 ;  /* 0x0022f03801007387 */ /* 0x0001e80000100a00 */
[----:B0-----:R-:W2:Y:S04]  /*40890*/  LDL.LU R56, [R1+0x10] ;  /* 0x0000100001387983 */ /* 0x001ea80000300800 */
[----:B------:R-:W2:Y:S04]  /*408a0*/  LDL.LU R57, [R1+0x14] ;  /* 0x0000140001397983 */ /* 0x000ea80000300800 */
[----:B------:R-:W2:Y:S04]  /*408b0*/  LDL.LU R58, [R1+0x18] ;  /* 0x00001800013a7983 */ /* 0x000ea80000300800 */
[----:B------:R-:W2:Y:S01]  /*408c0*/  LDL.LU R59, [R1+0x1c] ;  /* 0x00001c00013b7983 */ /* 0x000ea20000300800 */
[----:B------:R-:W-:-:S02]  /*408d0*/  F2FP.F16.E4M3.UNPACK_B R2, R2.H1 ;  /* 0x00000002ff02723e */ /* 0x000fc400030006ff */
[----:B------:R-:W-:Y:S02]  /*408e0*/  F2FP.F16.E4M3.UNPACK_B R3, R3.H1 ;  /* 0x00000003ff03723e */ /* 0x000fe400030006ff */
[----:B------:R-:W-:Y:S02]  /*408f0*/  F2FP.F16.E4M3.UNPACK_B R8, R8.H1 ;  /* 0x00000008ff08723e */ /* 0x000fe400030006ff */
[----:B------:R-:W-:Y:S02]  /*40900*/  F2FP.F16.E4M3.UNPACK_B R9, R9.H1 ;  /* 0x00000009ff09723e */ /* 0x000fe400030006ff */
[----:B------:R-:W-:Y:S02]  /*40910*/  F2FP.F16.E4M3.UNPACK_B R10, R10.H1 ;  /* 0x0000000aff0a723e */ /* 0x000fe400030006ff */
[----:B------:R-:W-:Y:S02]  /*40920*/  F2FP.F16.E4M3.UNPACK_B R11, R11.H1 ;  /* 0x0000000bff0b723e */ /* 0x000fe400030006ff */
[----:B------:R-:W-:-:S02]  /*40930*/  F2FP.F16.E4M3.UNPACK_B R12, R12.H1 ;  /* 0x0000000cff0c723e */ /* 0x000fc400030006ff */
[----:B------:R-:W-:-:S03]  /*40940*/  F2FP.F16.E4M3.UNPACK_B R13, R13.H1 ;  /* 0x0000000dff0d723e */ /* 0x000fc600030006ff */
[C---:B------:R-:W-:Y:S01]  /*40950*/  HMMA.16816.F32 R32, R4.reuse, R10, R32 ;  /* 0x0000000a0420723c */ /* 0x040fe20000001820 */
[----:B---3--:R-:W-:Y:S02]  /*40960*/  F2FP.F16.E4M3.UNPACK_B R14, R14.H1 ;  /* 0x0000000eff0e723e */ /* 0x008fe400030006ff */
[----:B----4-:R-:W-:Y:S02]  /*40970*/  F2FP.F16.E4M3.UNPACK_B R15, R15.H1 ;  /* 0x0000000fff0f723e */ /* 0x010fe400030006ff */
[----:B------:R-:W-:Y:S02]  /*40980*/  F2FP.F16.E4M3.UNPACK_B R16, R16.H1 ;  /* 0x00000010ff10723e */ /* 0x000fe400030006ff */
[----:B------:R-:W-:Y:S02]  /*40990*/  F2FP.F16.E4M3.UNPACK_B R17, R17.H1 ;  /* 0x00000011ff11723e */ /* 0x000fe400030006ff */
[----:B------:R-:W-:Y:S02]  /*409a0*/  F2FP.F16.E4M3.UNPACK_B R18, R18.H1 ;  /* 0x00000012ff12723e */ /* 0x000fe400030006ff */
[----:B------:R-:W-:Y:S01]  /*409b0*/  F2FP.F16.E4M3.UNPACK_B R19, R19.H1 ;  /* 0x00000013ff13723e */ /* 0x000fe200030006ff */
[C---:B--2---:R-:W-:Y:S06]  /*409c0*/  HMMA.16816.F32 R40, R4.reuse, R2, R40 ;  /* 0x000000020428723c */ /* 0x044fec0000001828 */
[----:B------:R-:W-:-:S15]  /*409d0*/  HMMA.16816.F32 R56, R4, R38, R56 ;  /* 0x000000260438723c */ /* 0x000fde0000001838 */
[----:B------:R-:W-:-:S08]  /*409e0*/  NOP ;  /* 0x0000000000007918 */ /* 0x000fd00000000000 */
[----:B------:R-:W-:Y:S04]  /*409f0*/  STL.64 [R1+0x80], R56 ;  /* 0x0000803801007387 */ /* 0x000fe80000100a00 */
[----:B------:R-:W-:Y:S04]  /*40a00*/  STL.64 [R1+0x88], R58 ;  /* 0x0000883a01007387 */ /* 0x000fe80000100a00 */
[----:B------:R-:W-:Y:S04]  /*40a10*/  STL.64 [R1+0xf0], R40 ;  /* 0x0000f02801007387 */ /* 0x000fe80000100a00 */
[----:B------:R0:W-:Y:S02]  /*40a20*/  STL.64 [R1+0xf8], R42 ;  /* 0x0000f82a01007387 */ /* 0x0001e40000100a00 */
[----:B0-----:R-:W-:-:S15]  /*40a30*/  HMMA.16816.F32 R40, R4, R8, R44 ;  /* 0x000000080428723c */ /* 0x001fde000000182c */
[----:B------:R-:W-:-:S08]  /*40a40*/  NOP ;  /* 0x0000000000007918 */ /* 0x000fd00000000000 */
[----:B------:R-:W-:Y:S04]  /*40a50*/  STL.64 [R1+0x140], R40 ;  /* 0x0001402801007387 */ /* 0x000fe80000100a00 */
[----:B------:R-:W-:Y:S04]  /*40a60*/  STL.64 [R1+0x148], R42 ;  /* 0x0001482a01007387 */ /* 0x000fe80000100a00 */
[----:B------:R-:W-:Y:S04]  /*40a70*/  STL.64 [R1+0x2678], R10 ;  /* 0x0026780a01007387 */ /* 0x000fe80000100a00 */
[----:B------:R0:W-:Y:S02]  /*40a80*/  STL.64 [R1+0x2670], R8 ;  /* 0x0026700801007387 */ /* 0x0001e40000100a00 */
[----:B0-----:R-:W-:Y:S02]  /*40a90*/  HMMA.16816.F32 R8, R4, R12, R48 ;  /* 0x0000000c0408723c */ /* 0x001fe40000001830 */
[----:B------:R-:W-:Y:S04]  /*40aa0*/  STL.64 [R1+0x190], R32 ;  /* 0x0001902001007387 */ /* 0x000fe80000100a00 */
[----:B------:R-:W-:-:S15]  /*40ab0*/  STL.64 [R1+0x198], R34 ;  /* 0x0001982201007387 */ /* 0x000fde0000100a00 */
[----:B------:R-:W-:-:S02]  /*40ac0*/  NOP ;  /* 0x0000000000007918 */ /* 0x000fc40000000000 */
[----:B------:R-:W-:Y:S04]  /*40ad0*/  STL.64 [R1+0xa0], R8 ;  /* 0x0000a00801007387 */ /* 0x000fe80000100a00 */
[----:B------:R0:W-:Y:S02]  /*40ae0*/  STL.64 [R1+0xa8], R10 ;  /* 0x0000a80a01007387 */ /* 0x0001e40000100a00 */
[----:B0-----:R-:W-:Y:S06]  /*40af0*/  HMMA.16816.F32 R8, R4, R14, R52 ;  /* 0x0000000e0408723c */ /* 0x001fec0000001834 */
[----:B------:R-:W-:Y:S04]  /*40b00*/  STL.64 [R1+0x2658], R14 ;  /* 0x0026580e01007387 */ /* 0x000fe80000100a00 */
[----:B------:R-:W-:-:S13]  /*40b10*/  STL.64 [R1+0x2650], R12 ;  /* 0x0026500c01007387 */ /* 0x000fda0000100a00 */
        /* <DEDUP_REMOVED lines=8> */
[----:B------:R-:W-:-:S13]  /*40ba0*/  STL.64 [R1+0x2630], R16 ;  /* 0x0026301001007387 */ /* 0x000fda0000100a00 */
[----:B------:R0:W-:Y:S04]  /*40bb0*/  STL.64 [R1+0x110], R8 ;  /* 0x0001100801007387 */ /* 0x0001e80000100a00 */
[----:B------:R1:W-:Y:S04]  /*40bc0*/  STL.64 [R1+0x118], R10 ;  /* 0x0001180a01007387 */ /* 0x0003e80000100a00 */
[----:B------:R-:W2:Y:S04]  /*40bd0*/  LDL.LU R56, [R1+0x1d0] ;  /* 0x0001d00001387983 */ /* 0x000ea80000300800 */
        /* <DEDUP_REMOVED lines=45> */
[----:B------:R-:W-:-:S02]  /*40eb0*/  F2FP.F16.E4M3.UNPACK_B R20, R20.H1 ;  /* 0x00000014ff14723e */ /* 0x000fc400030006ff */
[----:B------:R-:W-:Y:S02]  /*40ec0*/  F2FP.F16.E4M3.UNPACK_B R21, R21.H1 ;  /* 0x00000015ff15723e */ /* 0x000fe400030006ff */
[----:B------:R-:W-:Y:S02]  /*40ed0*/  F2FP.F16.E4M3.UNPACK_B R22, R22.H1 ;  /* 0x00000016ff16723e */ /* 0x000fe400030006ff */
[----:B------:R-:W-:-:S03]  /*40ee0*/  F2FP.F16.E4M3.UNPACK_B R23, R23.H1 ;  /* 0x00000017ff17723e */ /* 0x000fc600030006ff */
[----:B--2---:R-:W-:Y:S01]  /*40ef0*/  HMMA.16816.F32 R40, R4, R20, R40 ;  /* 0x000000140428723c */ /* 0x004fe20000001828 */
[----:B---3--:R-:W-:Y:S02]  /*40f00*/  F2FP.F16.E4M3.UNPACK_B R24, R24.H1 ;  /* 0x00000018ff18723e */ /* 0x008fe400030006ff */
[----:B----4-:R-:W-:-:S03]  /*40f10*/  F2FP.F16.E4M3.UNPACK_B R25, R25.H1 ;  /* 0x00000019ff19723e */ /* 0x010fc600030006ff */
[C---:B------:R-:W-:Y:S06]  /*40f20*/  HMMA.16816.F32 R16, R4.reuse, R22, R16 ;  /* 0x000000160410723c */ /* 0x040fec0000001810 */
[----:B------:R-:W-:Y:S01]  /*40f30*/  HMMA.16816.F32 R8, R4, R24, R8 ;  /* 0x000000180408723c */ /* 0x000fe20000001808 */
[----:B------:R-:W-:Y:S02]  /*40f40*/  F2FP.F16.E4M3.UNPACK_B R26, R26.H1 ;  /* 0x0000001aff1a723e */ /* 0x000fe400030006ff */
[----:B------:R-:W-:-:S08]  /*40f50*/  F2FP.F16.E4M3.UNPACK_B R27, R27.H1 ;  /* 0x0000001bff1b723e */ /* 0x000fd000030006ff */
[----:B------:R-:W-:Y:S04]  /*40f60*/  STL.64 [R1+0x130], R40 ;  /* 0x0001302801007387 */ /* 0x000fe80000100a00 */
[----:B------:R0:W-:Y:S04]  /*40f70*/  STL.64 [R1+0x138], R42 ;  /* 0x0001382a01007387 */ /* 0x0001e80000100a00 */
[----:B0-----:R-:W2:Y:S04]  /*40f80*/  LDL.LU.64 R42, [R1+0x26a8] ;  /* 0x0026a800012a7983 */ /* 0x001ea80000300a00 */
[----:B------:R-:W3:Y:S04]  /*40f90*/  LDL.LU.64 R40, [R1+0x26a0] ;  /* 0x0026a00001287983 */ /* 0x000ee80000300a00 */
[----:B------:R-:W-:Y:S04]  /*40fa0*/  STL.64 [R1+0x2648], R22 ;  /* 0x0026481601007387 */ /* 0x000fe80000100a00 */
[----:B------:R-:W-:Y:S04]  /*40fb0*/  STL.64 [R1+0x2640], R20 ;  /* 0x0026401401007387 */ /* 0x000fe80000100a00 */
[----:B------:R-:W-:Y:S04]  /*40fc0*/  STL.64 [R1+0x160], R16 ;  /* 0x0001601001007387 */ /* 0x000fe80000100a00 */
[----:B------:R-:W-:Y:S04]  /*40fd0*/  STL.64 [R1+0x168], R18 ;  /* 0x0001681201007387 */ /* 0x000fe80000100a00 */
[----:B------:R-:W-:Y:S04]  /*40fe0*/  STL.64 [R1+0x180], R8 ;  /* 0x0001800801007387 */ /* 0x000fe80000100a00 */
[----:B------:R0:W-:Y:S02]  /*40ff0*/  STL.64 [R1+0x188], R10 ;  /* 0x0001880a01007387 */ /* 0x0001e40000100a00 */
[----:B0-----:R-:W-:Y:S01]  /*41000*/  HMMA.16816.F32 R8, R4, R26, R56 ;  /* 0x0000001a0408723c */ /* 0x001fe20000001838 */
[----:B------:R-:W-:Y:S01]  /*41010*/  IMAD R33, R34, 0x100, R33 ;  /* 0x0000010022217824 */ /* 0x000fe200078e0221 */
[----:B------:R-:W-:-:S02]  /*41020*/  F2FP.F16.E4M3.UNPACK_B R28, R28.H1 ;  /* 0x0000001cff1c723e */ /* 0x000fc400030006ff */
[----:B------:R-:W-:Y:S01]  /*41030*/  F2FP.F16.E4M3.UNPACK_B R29, R29.H1 ;  /* 0x0000001dff1d723e */ /* 0x000fe200030006ff */
[----:B------:R-:W-:Y:S02]  /*41040*/  IMAD R34, R36, 0x100, R35 ;  /* 0x0000010024227824 */ /* 0x000fe400078e0223 */
[----:B------:R-:W-:Y:S01]  /*41050*/  IMAD R35, R30, 0x100, R37 ;  /* 0x000001001e237824 */ /* 0x000fe200078e0225 */
[----:B------:R-:W-:Y:S02]  /*41060*/  F2FP.F16.E4M3.UNPACK_B R30, R31.H1 ;  /* 0x0000001fff1e723e */ /* 0x000fe400030006ff */
[----:B------:R-:W-:Y:S01]  /*41070*/  F2FP.F16.E4M3.UNPACK_B R31, R61.H1 ;  /* 0x0000003dff1f723e */ /* 0x000fe200030006ff */
[----:B------:R-:W-:Y:S01]  /*41080*/  IMAD R32, R32, 0x100, R15 ;  /* 0x0000010020207824 */ /* 0x000fe200078e020f */
[----:B------:R-:W-:Y:S01]  /*41090*/  STL.64 [R1+0x2668], R26 ;  /* 0x0026681a01007387 */ /* 0x000fe20000100a00 */
[----:B------:R-:W-:Y:S03]  /*410a0*/  HMMA.16816.F32 R12, R4, R28, R44 ;  /* 0x0000001c040c723c */ /* 0x000fe6000000182c */
[----:B------:R-:W-:Y:S01]  /*410b0*/  STL.64 [R1+0x2660], R24 ;  /* 0x0026601801007387 */ /* 0x000fe20000100a00 */
[----:B------:R-:W-:-:S02]  /*410c0*/  F2FP.F16.E4M3.UNPACK_B R36, R60.H1 ;  /* 0x0000003cff24723e */ /* 0x000fc400030006ff */
[----:B------:R-:W-:-:S04]  /*410d0*/  F2FP.F16.E4M3.UNPACK_B R37, R0.H1 ;  /* 0x00000000ff25723e */ /* 0x000fc800030006ff */
[----:B------:R-:W-:Y:S04]  /*410e0*/  STL.64 [R1+0x1b0], R8 ;  /* 0x0001b00801007387 */ /* 0x000fe80000100a00 */
[----:B------:R0:W-:Y:S02]  /*410f0*/  STL.64 [R1+0x1b8], R10 ;  /* 0x0001b80a01007387 */ /* 0x0001e40000100a00 */
[C---:B0-----:R-:W-:Y:S06]  /*41100*/  HMMA.16816.F32 R8, R4.reuse, R30, R48 ;  /* 0x0000001e0408723c */ /* 0x041fec0000001830 */
[----:B------:R-:W-:Y:S01]  /*41110*/  HMMA.16816.F32 R4, R4, R36, R52 ;  /* 0x000000240404723c */ /* 0x000fe20000001834 */
[----:B------:R-:W-:Y:S04]  /*41120*/  STL.64 [R1+0xf10], R12 ;  /* 0x000f100c01007387 */ /* 0x000fe80000100a00 */
[----:B------:R-:W-:Y:S04]  /*41130*/  STL.64 [R1+0xf18], R14 ;  /* 0x000f180e01007387 */ /* 0x000fe80000100a00 */
[----:B------:R-:W-:Y:S04]  /*41140*/  STL.64 [R1+0x2688], R30 ;  /* 0x0026881e01007387 */ /* 0x000fe80000100a00 */
[----:B------:R-:W-:Y:S04]  /*41150*/  STL.64 [R1+0x2680], R28 ;  /* 0x0026801c01007387 */ /* 0x000fe80000100a00 */
[----:B------:R-:W-:Y:S04]  /*41160*/  STL.64 [R1+0xf00], R8 ;  /* 0x000f000801007387 */ /* 0x000fe80000100a00 */
[----:B------:R-:W-:Y:S04]  /*41170*/  STL.64 [R1+0xf08], R10 ;  /* 0x000f080a01007387 */ /* 0x000fe80000100a00 */
[----:B------:R-:W-:Y:S04]  /*41180*/  STL.64 [R1+0x2698], R38 ;  /* 0x0026982601007387 */ /* 0x000fe80000100a00 */
[----:B------:R-:W-:Y:S04]  /*41190*/  STL.64 [R1+0x2690], R36 ;  /* 0x0026902401007387 */ /* 0x000fe80000100a00 */
[----:B------:R0:W-:Y:S04]  /*411a0*/  STL.64 [R1+0xe30], R4 ;  /* 0x000e300401007387 */ /* 0x0001e80000100a00 */
[----:B------:R1:W-:Y:S04]  /*411b0*/  STL.64 [R1+0xe38], R6 ;  /* 0x000e380601007387 */ /* 0x0003e80000100a00 */
[----:B------:R-:W4:Y:S04]  /*411c0*/  LDL.LU R56, [R1+0x660] ;  /* 0x0006600001387983 */ /* 0x000f280000300800 */
[----:B------:R-:W4:Y:S04]  /*411d0*/  LDL.LU R57, [R1+0x664] ;  /* 0x0006640001397983 */ /* 0x000f280000300800 */
[----:B------:R-:W4:Y:S04]  /*411e0*/  LDL.LU R58, [R1+0x668] ;  /* 0x00066800013a7983 */ /* 0x000f280000300800 */
[----:B------:R-:W4:Y:S04]  /*411f0*/  LDL.LU R59, [R1+0x66c] ;  /* 0x00066c00013b7983 */ /* 0x000f280000300800 */
        /* <DEDUP_REMOVED lines=8> */
[----:B------:R-:W4:Y:S04]  /*41280*/  LDL.LU R16, [R1+0x6b0] ;  /* 0x0006b00001107983 */ /* 0x000f280000300800 */
[----:B------:R-:W4:Y:S01]  /*41290*/  LDL.LU R17, [R1+0x6b4] ;  /* 0x0006b40001117983 */ /* 0x000f220000300800 */
[----:B------:R-:W-:-:S02]  /*412a0*/  F2FP.F16.E4M3.UNPACK_B R32, R32 ;  /* 0x00000020ff20723e */ /* 0x000fc400020006ff */
        /* <DEDUP_REMOVED lines=33> */
[----:B---3--:R-:W-:-:S15]  /*414c0*/  HMMA.16816.F32 R36, R32, R40, R36 ;  /* 0x000000282024723c */ /* 0x008fde0000001824 */
[----:B------:R-:W-:-:S08]  /*414d0*/  NOP ;  /* 0x0000000000007918 */ /* 0x000fd00000000000 */
[----:B------:R-:W-:Y:S04]  /*414e0*/  STL.64 [R1+0xe20], R36 ;  /* 0x000e202401007387 */ /* 0x000fe80000100a00 */
[----:B------:R0:W-:Y:S04]  /*414f0*/  STL.64 [R1+0xe28], R38 ;  /* 0x000e282601007387 */ /* 0x0001e80000100a00 */
[----:B0-----:R-:W4:Y:S04]  /*41500*/  LDL.LU.64 R38, [R1+0x2698] ;  /* 0x0026980001267983 */ /* 0x001f280000300a00 */
[----:B------:R-:W3:Y:S01]  /*41510*/  LDL.LU.64 R36, [R1+0x2690] ;  /* 0x0026900001247983 */ /* 0x000ee20000300a00 */
[C---:B--2---:R-:W-:Y:S03]  /*41520*/  HMMA.16816.F32 R8, R32.reuse, R2, R8 ;  /* 0x000000022008723c */ /* 0x044fe60000001808 */
        /* <DEDUP_REMOVED lines=14> */
[----:B0-----:R-:W4:Y:S04]  /*41610*/  LDL.LU.64 R30, [R1+0x2688] ;  /* 0x00268800011e7983 */ /* 0x001f280000300a00 */
[----:B------:R-:W4:Y:S04]  /*41620*/  LDL.LU.64 R28, [R1+0x2680] ;  /* 0x00268000011c7983 */ /* 0x000f280000300a00 */
[----:B------:R-:W-:Y:S04]  /*41630*/  STL.64 [R1+0x2618], R38 ;  /* 0x0026182601007387 */ /* 0x000fe80000100a00 */
[----:B---3--:R0:W-:Y:S04]  /*41640*/  STL.64 [R1+0x2610], R36 ;  /* 0x0026102401007387 */ /* 0x0081e80000100a00 */
[----:B0-----:R-:W3:Y:S04]  /*41650*/  LDL.LU R36, [R1+0x690] ;  /* 0x0006900001247983 */ /* 0x001ee80000300800 */
[----:B------:R-:W3:Y:S04]  /*41660*/  LDL.LU R37, [R1+0x694] ;  /* 0x0006940001257983 */ /* 0x000ee80000300800 */
[----:B------:R-:W3:Y:S04]  /*41670*/  LDL.LU R38, [R1+0x698] ;  /* 0x0006980001267983 */ /* 0x000ee80000300800 */
[----:B------:R-:W3:Y:S04]  /*41680*/  LDL.LU R39, [R1+0x69c] ;  /* 0x00069c0001277983 */ /* 0x000ee80000300800 */
[----:B------:R-:W-:Y:S04]  /*41690*/  STL.64 [R1+0xe00], R8 ;  /* 0x000e000801007387 */ /* 0x000fe80000100a00 */
[----:B------:R0:W-:Y:S04]  /*416a0*/  STL.64 [R1+0xe08], R10 ;  /* 0x000e080a01007387 */ /* 0x0001e80000100a00 */
[----:B0-----:R-:W2:Y:S04]  /*416b0*/  LDL.LU.64 R10, [R1+0x2678] ;  /* 0x00267800010a7983 */ /* 0x001ea80000300a00 */
[----:B------:R-:W4:Y:S02]  /*416c0*/  LDL.LU.64 R8, [R1+0x2670] ;  /* 0x0026700001087983 */ /* 0x000f240000300a00 */
[C---:B----4-:R-:W-:Y:S06]  /*416d0*/  HMMA.16816.F32 R24, R32.reuse, R8, R24 ;  /* 0x000000082018723c */ /* 0x050fec0000001818 */
[----:B--2---:R-:W-:-:S15]  /*416e0*/  HMMA.16816.F32 R12, R32, R10, R12 ;  /* 0x0000000a200c723c */ /* 0x004fde000000180c */
        /* <DEDUP_REMOVED lines=36> */
[C---:B---3--:R-:W-:Y:S02]  /*41930*/  HMMA.16816.F32 R8, R32.reuse, R20, R40 ;  /* 0x000000142008723c */ /* 0x048fe40000001828 */
[----:B------:R-:W-:Y:S04]  /*41940*/  STL.64 [R1+0x25f8], R22 ;  /* 0x0025f81601007387 */ /* 0x000fe80000100a00 */
[----:B------:R-:W-:-:S15]  /*41950*/  HMMA.16816.F32 R4, R32, R22, R4 ;  /* 0x000000162004723c */ /* 0x000fde0000001804 */
[----:B------:R-:W-:-:S02]  /*41960*/  NOP ;  /* 0x0000000000007918 */ /* 0x000fc40000000000 */
        /* <DEDUP_REMOVED lines=9> */
[----:B------:R-:W-:Y:S04]  /*41a00*/  STL [R1+0x25b8], R27 ;  /* 0x0025b81b01007387 */ /* 0x000fe80000100800 */
[----:B------:R-:W-:-:S13]  /*41a10*/  STL [R1+0x2628], R26 ;  /* 0x0026281a01007387 */ /* 0x000fda0000100800 */
[----:B------:R-:W-:Y:S04]  /*41a20*/  STL.64 [R1+0xd60], R8 ;  /* 0x000d600801007387 */ /* 0x000fe80000100a00 */
[----:B------:R-:W-:Y:S04]  /*41a30*/  STL.64 [R1+0xd68], R10 ;  /* 0x000d680a01007387 */ /* 0x000fe80000100a00 */
        /* <DEDUP_REMOVED lines=15> */
[----:B------:R-:W2:Y:S04]  /*41b30*/  LDL.LU R26, [R1+0x7e8] ;  /* 0x0007e800011a7983 */ /* 0x000ea80000300800 */
[----:B------:R-:W2:Y:S04]  /*41b40*/  LDL.LU R27, [R1+0x7ec] ;  /* 0x0007ec00011b7983 */ /* 0x000ea80000300800 */
[----:B------:R-:W3:Y:S04]  /*41b50*/  LDL.LU R44, [R1+0x5a0] ;  /* 0x0005a000012c7983 */ /* 0x000ee80000300800 */
[----:B------:R-:W3:Y:S01]  /*41b60*/  LDL.LU R45, [R1+0x5a4] ;  /* 0x0005a400012d7983 */ /* 0x000ee20000300800 */
[----:B------:R-:W-:-:S03]  /*41b70*/  IMAD R4, R52, 0x100, R47 ;  /* 0x0000010034047824 */ /* 0x000fc600078e022f */
        /* <DEDUP_REMOVED lines=33> */
[----:B0-----:R-:W2:Y:S04]  /*41d90*/  LDL.LU R26, [R1+0x2628] ;  /* 0x00262800011a7983 */ /* 0x001ea80000300800 */
        /* <DEDUP_REMOVED lines=11> */
[----:B---3--:R-:W-:Y:S03]  /*41e50*/  HMMA.16816.F32 R32, R32, R36, R40 ;  /* 0x000000242020723c */ /* 0x008fe60000001828 */
[----:B------:R-:W3:Y:S04]  /*41e60*/  LDL.LU.64 R42, [R1+0x2608] ;  /* 0x00260800012a7983 */ /* 0x000ee80000300a00 */
[----:B------:R-:W4:Y:S01]  /*41e70*/  LDL.LU.64 R40, [R1+0x2600] ;  /* 0x0026000001287983 */ /* 0x000f220000300a00 */
[----:B------:R-:W-:Y:S01]  /*41e80*/  IMAD R7, R0, 0x100, R60 ;  /* 0x0000010000077824 */ /* 0x000fe200078e023c */
[----:B------:R-:W-:-:S02]  /*41e90*/  F2FP.F16.E4M3.UNPACK_B R4, R4 ;  /* 0x00000004ff04723e */ /* 0x000fc400020006ff */
[----:B------:R-:W-:Y:S02]  /*41ea0*/  F2FP.F16.E4M3.UNPACK_B R5, R5 ;  /* 0x00000005ff05723e */ /* 0x000fe400020006ff */
[----:B------:R-:W-:Y:S02]  /*41eb0*/  F2FP.F16.E4M3.UNPACK_B R6, R6 ;  /* 0x00000006ff06723e */ /* 0x000fe400020006ff */
[----:B------:R-:W-:-:S07]  /*41ec0*/  F2FP.F16.E4M3.UNPACK_B R7, R7 ;  /* 0x00000007ff07723e */ /* 0x000fce00020006ff */
[C---:B--2---:R-:W-:Y:S06]  /*41ed0*/  HMMA.16816.F32 R16, R4.reuse, R38, R16 ;  /* 0x000000260410723c */ /* 0x044fec0000001810 */
[C---:B------:R-:W-:Y:S01]  /*41ee0*/  HMMA.16816.F32 R8, R4.reuse, R2, R8 ;  /* 0x000000020408723c */ /* 0x040fe20000001808 */
[----:B------:R0:W-:Y:S04]  /*41ef0*/  STL.64 [R1+0xd50], R32 ;  /* 0x000d502001007387 */ /* 0x0001e80000100a00 */
[----:B------:R1:W-:Y:S04]  /*41f00*/  STL.64 [R1+0xd58], R34 ;  /* 0x000d582201007387 */ /* 0x0003e80000100a00 */
[----:B0-----:R-:W2:Y:S04]  /*41f10*/  LDL.LU R32, [R1+0x5d0] ;  /* 0x0005d00001207983 */ /* 0x001ea80000300800 */
[----:B------:R-:W2:Y:S04]  /*41f20*/  LDL.LU R33, [R1+0x5d4] ;  /* 0x0005d40001217983 */ /* 0x000ea80000300800 */
[----:B-1----:R-:W2:Y:S04]  /*41f30*/  LDL.LU R34, [R1+0x5d8] ;  /* 0x0005d80001227983 */ /* 0x002ea80000300800 */
[----:B------:R-:W2:Y:S01]  /*41f40*/  LDL.LU R35, [R1+0x5dc] ;  /* 0x0005dc0001237983 */ /* 0x000ea20000300800 */
[----:B----4-:R-:W-:-:S15]  /*41f50*/  HMMA.16816.F32 R20, R4, R40, R20 ;  /* 0x000000280414723c */ /* 0x010fde0000001814 */
[----:B------:R-:W-:-:S08]  /*41f60*/  NOP ;  /* 0x0000000000007918 */ /* 0x000fd00000000000 */
[----:B------:R-:W-:Y:S04]  /*41f70*/  STL.64 [R1+0xd40], R20 ;  /* 0x000d401401007387 */ /* 0x000fe80000100a00 */
[----:B------:R0:W-:Y:S04]  /*41f80*/  STL.64 [R1+0xd48], R22 ;  /* 0x000d481601007387 */ /* 0x0001e80000100a00 */
[----:B0-----:R-:W4:Y:S04]  /*41f90*/  LDL.LU.64 R22, [R1+0x25f8] ;  /* 0x0025f80001167983 */ /* 0x001f280000300a00 */
[----:B------:R-:W4:Y:S04]  /*41fa0*/  LDL.LU.64 R20, [R1+0x25f0] ;  /* 0x0025f00001147983 */ /* 0x000f280000300a00 */
[----:B---3--:R-:W-:Y:S04]  /*41fb0*/  STL.64 [R1+0x2580], R42 ;  /* 0x0025802a01007387 */ /* 0x008fe80000100a00 */
[----:B------:R0:W-:Y:S04]  /*41fc0*/  STL.64 [R1+0x2578], R40 ;  /* 0x0025782801007387 */ /* 0x0001e80000100a00 */
[----:B0-----:R-:W3:Y:S04]  /*41fd0*/  LDL.LU R40, [R1+0x5e0] ;  /* 0x0005e00001287983 */ /* 0x001ee80000300800 */
[----:B------:R-:W3:Y:S04]  /*41fe0*/  LDL.LU R41, [R1+0x5e4] ;  /* 0x0005e40001297983 */ /* 0x000ee80000300800 */
[----:B------:R-:W3:Y:S04]  /*41ff0*/  LDL.LU R42, [R1+0x5e8] ;  /* 0x0005e800012a7983 */ /* 0x000ee80000300800 */
[----:B------:R-:W3:Y:S04]  /*42000*/  LDL.LU R43, [R1+0x5ec] ;  /* 0x0005ec00012b7983 */ /* 0x000ee80000300800 */
[----:B------:R-:W-:Y:S04]  /*42010*/  STL.64 [R1+0xd30], R16 ;  /* 0x000d301001007387 */ /* 0x000fe80000100a00 */
[----:B------:R0:W-:Y:S04]  /*42020*/  STL.64 [R1+0xd38], R18 ;  /* 0x000d381201007387 */ /* 0x0001e80000100a00 */
[----:B0-----:R-:W4:Y:S04]  /*42030*/  LDL.LU.64 R18, [R1+0x25e8] ;  /* 0x0025e80001127983 */ /* 0x001f280000300a00 */
        /* <DEDUP_REMOVED lines=15> */
[----:B0-----:R-:W3:Y:S04]  /*42130*/  LDL.LU.64 R14, [R1+0x25c8] ;  /* 0x0025c800010e7983 */ /* 0x001ee80000300a00 */
[----:B------:R-:W4:Y:S01]  /*42140*/  LDL.LU.64 R12, [R1+0x25c0] ;  /* 0x0025c000010c7983 */ /* 0x000f220000300a00 */
[----:B--2---:R-:W-:Y:S06]  /*42150*/  HMMA.16816.F32 R36, R4, R10, R36 ;  /* 0x0000000a0424723c */ /* 0x004fec0000001824 */
[----:B------:R-:W-:Y:S04]  /*42160*/  STL.64 [R1+0x2570], R10 ;  /* 0x0025700a01007387 */ /* 0x000fe80000100a00 */
[----:B------:R-:W-:-:S13]  /*42170*/  STL.64 [R1+0x2568], R8 ;  /* 0x0025680801007387 */ /* 0x000fda0000100a00 */
[----:B------:R-:W-:Y:S04]  /*42180*/  STL.64 [R1+0xd00], R36 ;  /* 0x000d002401007387 */ /* 0x000fe80000100a00 */
[----:B------:R4:W-:Y:S02]  /*42190*/  STL.64 [R1+0xd08], R38 ;  /* 0x000d082601007387 */ /* 0x0009e40000100a00 */
[C---:B----4-:R-:W-:Y:S06]  /*421a0*/  HMMA.16816.F32 R36, R4.reuse, R12, R40 ;  /* 0x0000000c0424723c */ /* 0x050fec0000001828 */
[C---:B---3--:R-:W-:Y:S06]  /*421b0*/  HMMA.16816.F32 R8, R4.reuse, R14, R32 ;  /* 0x0000000e0408723c */ /* 0x048fec0000001820 */
[----:B------:R-:W-:Y:S11]  /*421c0*/  STL.64 [R1+0x25a0], R14 ;  /* 0x0025a00e01007387 */ /* 0x000ff60000100a00 */
[----:B------:R-:W-:Y:S04]  /*421d0*/  STL.64 [R1+0xcf0], R36 ;  /* 0x000cf02401007387 */ /* 0x000fe80000100a00 */
[----:B------:R-:W-:Y:S04]  /*421e0*/  STL.64 [R1+0xcf8], R38 ;  /* 0x000cf82601007387 */ /* 0x000fe80000100a00 */
[----:B------:R-:W-:Y:S04]  /*421f0*/  STL.64 [R1+0x2598], R12 ;  /* 0x0025980c01007387 */ /* 0x000fe80000100a00 */
[----:B------:R-:W-:Y:S04]  /*42200*/  STL.64 [R1+0xce0], R8 ;  /* 0x000ce00801007387 */ /* 0x000fe80000100a00 */
[----:B------:R0:W-:Y:S02]  /*42210*/  STL.64 [R1+0xce8], R10 ;  /* 0x000ce80a01007387 */ /* 0x0001e40000100a00 */
[C---:B0-----:R-:W-:Y:S06]  /*42220*/  HMMA.16816.F32 R8, R4.reuse, R16, R28 ;  /* 0x000000100408723c */ /* 0x041fec000000181c */
        /* <DEDUP_REMOVED lines=66> */
[----:B------:R-:W4:Y:S02]  /*42650*/  LDL.LU R27, [R1+0x25b8] ;  /* 0x0025b800011b7983 */ /* 0x000f240000300800 */
[----:B----4-:R-:W-:-:S15]  /*42660*/  HMMA.16816.F32 R28, R4, R26, R28 ;  /* 0x0000001a041c723c */ /* 0x010fde000000181c */
[----:B------:R-:W-:-:S08]  /*42670*/  NOP ;  /* 0x0000000000007918 */ /* 0x000fd00000000000 */
[----:B------:R-:W-:Y:S04]  /*42680*/  STL.64 [R1+0xc80], R28 ;  /* 0x000c801c01007387 */ /* 0x000fe80000100a00 */
[----:B------:R0:W-:Y:S04]  /*42690*/  STL.64 [R1+0xc88], R30 ;  /* 0x000c881e01007387 */ /* 0x0001e80000100a00 */
[----:B0-----:R-:W2:Y:S04]  /*426a0*/  LDL.LU.64 R30, [R1+0x25b0] ;  /* 0x0025b000011e7983 */ /* 0x001ea80000300a00 */
[----:B------:R-:W3:Y:S04]  /*426b0*/  LDL.LU.64 R28, [R1+0x25a8] ;  /* 0x0025a800011c7983 */ /* 0x000ee80000300a00 */
[----:B------:R-:W-:Y:S01]  /*426c0*/  STL [R1+0x2524], R27 ;  /* 0x0025241b01007387 */ /* 0x000fe20000100800 */
        /* <DEDUP_REMOVED lines=17> */
[----:B--2---:R-:W-:Y:S03]  /*427e0*/  HMMA.16816.F32 R4, R4, R36, R40 ;  /* 0x000000240404723c */ /* 0x004fe60000001828 */
[----:B------:R-:W2:Y:S04]  /*427f0*/  LDL.LU.64 R42, [R1+0x2580] ;  /* 0x00258000012a7983 */ /* 0x000ea80000300a00 */
[----:B------:R-:W4:Y:S01]  /*42800*/  LDL.LU.64 R40, [R1+0x2578] ;  /* 0x0025780001287983 */ /* 0x000f220000300a00 */
[----:B------:R-:W-:-:S02]  /*42810*/  IMAD R33, R34, 0x100, R33 ;  /* 0x0000010022217824 */ /* 0x000fc400078e0221 */
[----:B------:R-:W-:Y:S02]  /*42820*/  IMAD R34, R61, 0x100, R35 ;  /* 0x000001003d227824 */ /* 0x000fe400078e0223 */
[----:B------:R-:W-:Y:S01]  /*42830*/  IMAD R35, R0, 0x100, R60 ;  /* 0x0000010000237824 */ /* 0x000fe200078e023c */
[----:B------:R-:W-:Y:S02]  /*42840*/  F2FP.F16.E4M3.UNPACK_B R32, R32 ;  /* 0x00000020ff20723e */ /* 0x000fe400020006ff */
[----:B------:R-:W-:Y:S02]  /*42850*/  F2FP.F16.E4M3.UNPACK_B R33, R33 ;  /* 0x00000021ff21723e */ /* 0x000fe400020006ff */
[----:B------:R-:W-:Y:S02]  /*42860*/  F2FP.F16.E4M3.UNPACK_B R34, R34 ;  /* 0x00000022ff22723e */ /* 0x000fe400020006ff */
[----:B------:R-:W-:-:S04]  /*42870*/  F2FP.F16.E4M3.UNPACK_B R35, R35 ;  /* 0x00000023ff23723e */ /* 0x000fc800020006ff */
[----:B------:R0:W-:Y:S04]  /*42880*/  STL.64 [R1+0xc70], R4 ;  /* 0x000c700401007387 */ /* 0x0001e80000100a00 */
[----:B------:R1:W-:Y:S04]  /*42890*/  STL.64 [R1+0xc78], R6 ;  /* 0x000c780601007387 */ /* 0x0003e80000100a00 */
[----:B0-----:R-:W3:Y:S04]  /*428a0*/  LDL.LU R4, [R1+0x540] ;  /* 0x0005400001047983 */ /* 0x001ee80000300800 */
[----:B------:R-:W3:Y:S04]  /*428b0*/  LDL.LU R5, [R1+0x544] ;  /* 0x0005440001057983 */ /* 0x000ee80000300800 */
[----:B-1----:R-:W3:Y:S04]  /*428c0*/  LDL.LU R6, [R1+0x548] ;  /* 0x0005480001067983 */ /* 0x002ee80000300800 */
[----:B------:R-:W3:Y:S01]  /*428d0*/  LDL.LU R7, [R1+0x54c] ;  /* 0x00054c0001077983 */ /* 0x000ee20000300800 */
[----:B----4-:R-:W-:-:S15]  /*428e0*/  HMMA.16816.F32 R8, R32, R40, R8 ;  /* 0x000000282008723c */ /* 0x010fde0000001808 */
[----:B------:R-:W-:-:S08]  /*428f0*/  NOP ;  /* 0x0000000000007918 */ /* 0x000fd00000000000 */
[----:B------:R-:W-:Y:S04]  /*42900*/  STL.64 [R1+0xc60], R8 ;  /* 0x000c600801007387 */ /* 0x000fe80000100a00 */
[----:B------:R0:W-:Y:S04]  /*42910*/  STL.64 [R1+0xc68], R10 ;  /* 0x000c680a01007387 */ /* 0x0001e80000100a00 */
[----:B0-----:R-:W4:Y:S04]  /*42920*/  LDL.LU.64 R10, [R1+0x2570] ;  /* 0x00257000010a7983 */ /* 0x001f280000300a00 */
[----:B------:R-:W4:Y:S01]  /*42930*/  LDL.LU.64 R8, [R1+0x2568] ;  /* 0x0025680001087983 */ /* 0x000f220000300a00 */
[C---:B---3--:R-:W-:Y:S06]  /*42940*/  HMMA.16816.F32 R4, R32.reuse, R38, R4 ;  /* 0x000000262004723c */ /* 0x048fec0000001804 */
[C---:B------:R-:W-:Y:S01]  /*42950*/  HMMA.16816.F32 R28, R32.reuse, R2, R28 ;  /* 0x00000002201c723c */ /* 0x040fe2000000181c */
[----:B--2---:R-:W-:Y:S04]  /*42960*/  STL.64 [R1+0x2508], R42 ;  /* 0x0025082a01007387 */ /* 0x004fe80000100a00 */
[----:B------:R-:W-:Y:S04]  /*42970*/  STL.64 [R1+0x2500], R40 ;  /* 0x0025002801007387 */ /* 0x000fe80000100a00 */
[----:B------:R-:W-:Y:S04]  /*42980*/  STL.64 [R1+0x2530], R38 ;  /* 0x0025302601007387 */ /* 0x000fe80000100a00 */
[----:B------:R-:W-:Y:S04]  /*42990*/  STL.64 [R1+0x2528], R36 ;  /* 0x0025282401007387 */ /* 0x000fe80000100a00 */
[----:B------:R-:W-:Y:S04]  /*429a0*/  STL.64 [R1+0xc50], R4 ;  /* 0x000c500401007387 */ /* 0x000fe80000100a00 */
[----:B------:R0:W-:Y:S04]  /*429b0*/  STL.64 [R1+0xc58], R6 ;  /* 0x000c580601007387 */ /* 0x0001e80000100a00 */
[----:B------:R-:W-:Y:S04]  /*429c0*/  STL.64 [R1+0xc40], R28 ;  /* 0x000c401c01007387 */ /* 0x000fe80000100a00 */
[----:B------:R-:W-:Y:S01]  /*429d0*/  STL.64 [R1+0xc48], R30 ;  /* 0x000c481e01007387 */ /* 0x000fe20000100a00 */
[C---:B----4-:R-:W-:Y:S06]  /*429e0*/  HMMA.16816.F32 R20, R32.reuse, R8, R20 ;  /* 0x000000082014723c */ /* 0x050fec0000001814 */
[C---:B0-----:R-:W-:Y:S06]  /*429f0*/  HMMA.16816.F32 R4, R32.reuse, R10, R56 ;  /* 0x0000000a2004723c */ /* 0x041fec0000001838 */
[----:B------:R-:W-:Y:S11]  /*42a00*/  STL.64 [R1+0x2540], R10 ;  /* 0x0025400a01007387 */ /* 0x000ff60000100a00 */
[----:B------:R-:W-:Y:S04]  /*42a10*/  STL.64 [R1+0xc30], R20 ;  /* 0x000c301401007387 */ /* 0x000fe80000100a00 */
[----:B------:R-:W-:Y:S04]  /*42a20*/  STL.64 [R1+0xc38], R22 ;  /* 0x000c381601007387 */ /* 0x000fe80000100a00 */
[----:B------:R0:W-:Y:S04]  /*42a30*/  STL.64 [R1+0x2538], R8 ;  /* 0x0025380801007387 */ /* 0x0001e80000100a00 */
        /* <DEDUP_REMOVED lines=42> */
[----:B------:R-:W4:Y:S04]  /*42ce0*/  LDL.LU R27, [R1+0x2220] ;  /* 0x00222000011b7983 */ /* 0x000f280000300800 */
        /* <DEDUP_REMOVED lines=11> */
[----:B-1----:R-:W4:Y:S04]  /*42da0*/  LDL.LU R6, [R1+0x2230] ;  /* 0x0022300001067983 */ /* 0x002f280000300800 */
[----:B------:R-:W4:Y:S04]  /*42db0*/  LDL.LU R7, [R1+0x222c] ;  /* 0x00222c0001077983 */ /* 0x000f280000300800 */
        /* <DEDUP_REMOVED lines=11> */
[----:B------:R-:W2:Y:S01]  /*42e70*/  LDL.LU.64 R20, [R1+0x2558] ;  /* 0x0025580001147983 */ /* 0x000ea20000300a00 */
[C---:B---3--:R-:W-:Y:S03]  /*42e80*/  HMMA.16816.F32 R36, R32.reuse, R24, R36 ;  /* 0x000000182024723c */ /* 0x048fe60000001824 */
[----:B------:R-:W-:Y:S04]  /*42e90*/  STL.64 [R1+0x24e8], R18 ;  /* 0x0024e81201007387 */ /* 0x000fe80000100a00 */
[----:B------:R0:W-:Y:S04]  /*42ea0*/  STL.64 [R1+0x24e0], R16 ;  /* 0x0024e01001007387 */ /* 0x0001e80000100a00 */
[----:B0-----:R-:W3:Y:S04]  /*42eb0*/  LDL.LU R16, [R1+0x470] ;  /* 0x0004700001107983 */ /* 0x001ee80000300800 */
[----:B------:R-:W3:Y:S04]  /*42ec0*/  LDL.LU R17, [R1+0x474] ;  /* 0x0004740001117983 */ /* 0x000ee80000300800 */
[----:B------:R-:W3:Y:S04]  /*42ed0*/  LDL.LU R18, [R1+0x478] ;  /* 0x0004780001127983 */ /* 0x000ee80000300800 */
[----:B------:R-:W3:Y:S01]  /*42ee0*/  LDL.LU R19, [R1+0x47c] ;  /* 0x00047c0001137983 */ /* 0x000ee20000300800 */
[----:B----4-:R-:W-:Y:S01]  /*42ef0*/  IMAD R4, R4, 0x100, R27 ;  /* 0x0000010004047824 */ /* 0x010fe200078e021b */
[C---:B--2---:R-:W-:Y:S06]  /*42f00*/  HMMA.16816.F32 R12, R32.reuse, R20, R12 ;  /* 0x00000014200c723c */ /* 0x044fec000000180c */
[----:B------:R-:W-:-:S15]  /*42f10*/  HMMA.16816.F32 R8, R32, R22, R8 ;  /* 0x000000162008723c */ /* 0x000fde0000001808 */
        /* <DEDUP_REMOVED lines=18> */
[----:B------:R-:W4:Y:S04]  /*43040*/  LDL.LU.64 R36, [R1+0x2528] ;  /* 0x0025280001247983 */ /* 0x000f280000300a00 */
[----:B------:R-:W3:Y:S01]  /*43050*/  LDL.LU R27, [R1+0x2524] ;  /* 0x00252400011b7983 */ /* 0x000ee20000300800 */
[----:B------:R-:W-:-:S03]  /*43060*/  IMAD R5, R5, 0x100, R0 ;  /* 0x0000010005057824 */ /* 0x000fc600078e0200 */
[----:B------:R-:W2:Y:S01]  /*43070*/  LDL.LU R0, [R1+0x2520] ;  /* 0x0025200001007983 */ /* 0x000ea20000300800 */
[----:B---3--:R-:W-:-:S15]  /*43080*/  HMMA.16816.F32 R28, R32, R26, R28 ;  /* 0x0000001a201c723c */ /* 0x008fde000000181c */
[----:B------:R-:W-:-:S08]  /*43090*/  NOP ;  /* 0x0000000000007918 */ /* 0x000fd00000000000 */
        /* <DEDUP_REMOVED lines=16> */
[----:B------:R-:W-:-:S02]  /*431a0*/  IMAD R6, R7, 0x100, R6 ;  /* 0x0000010007067824 */ /* 0x000fc400078e0206 */
[----:B------:R-:W-:Y:S01]  /*431b0*/  IMAD R7, R60, 0x100, R61 ;  /* 0x000001003c077824 */ /* 0x000fe200078e023d */
[----:B------:R-:W-:Y:S02]  /*431c0*/  F2FP.F16.E4M3.UNPACK_B R4, R4 ;  /* 0x00000004ff04723e */ /* 0x000fe400020006ff */
[----:B------:R-:W-:Y:S01]  /*431d0*/  F2FP.F16.E4M3.UNPACK_B R5, R5 ;  /* 0x00000005ff05723e */ /* 0x000fe200020006ff */
[----:B---3--:R-:W-:Y:S01]  /*431e0*/  HMMA.16816.F32 R24, R32, R30, R24 ;  /* 0x0000001e2018723c */ /* 0x008fe20000001818 */
[----:B------:R-:W-:Y:S02]  /*431f0*/  F2FP.F16.E4M3.UNPACK_B R6, R6 ;  /* 0x00000006ff06723e */ /* 0x000fe400020006ff */
[----:B------:R-:W-:-:S03]  /*43200*/  F2FP.F16.E4M3.UNPACK_B R7, R7 ;  /* 0x00000007ff07723e */ /* 0x000fc600020006ff */
[----:B------:R-:W-:Y:S01]  /*43210*/  HMMA.16816.F32 R20, R32, R36, R20 ;  /* 0x000000242014723c */ /* 0x000fe20000001814 */
[----:B------:R-:W-:Y:S04]  /*43220*/  STL.64 [R1+0x24d8], R30 ;  /* 0x0024d81e01007387 */ /* 0x000fe80000100a00 */
[----:B------:R-:W-:-:S12]  /*43230*/  STL.64 [R1+0x24d0], R28 ;  /* 0x0024d01c01007387 */ /* 0x000fd80000100a00 */
[----:B------:R-:W-:Y:S04]  /*43240*/  STL.64 [R1+0xea0], R24 ;  /* 0x000ea01801007387 */ /* 0x000fe80000100a00 */
[----:B------:R0:W-:Y:S02]  /*43250*/  STL.64 [R1+0xea8], R26 ;  /* 0x000ea81a01007387 */ /* 0x0001e40000100a00 */
[C---:B0-----:R-:W-:Y:S06]  /*43260*/  HMMA.16816.F32 R24, R4.reuse, R8, R48 ;  /* 0x000000080418723c */ /* 0x041fec0000001830 */
[C---:B--2---:R-:W-:Y:S01]  /*43270*/  HMMA.16816.F32 R16, R4.reuse, R40, R16 ;  /* 0x000000280410723c */ /* 0x044fe20000001810 */
[----:B----4-:R-:W-:Y:S04]  /*43280*/  STL.64 [R1+0x24f8], R42 ;  /* 0x0024f82a01007387 */ /* 0x010fe80000100a00 */
[----:B------:R-:W-:Y:S04]  /*43290*/  STL.64 [R1+0xb90], R20 ;  /* 0x000b901401007387 */ /* 0x000fe80000100a00 */
[----:B------:R-:W-:Y:S04]  /*432a0*/  STL.64 [R1+0xb98], R22 ;  /* 0x000b981601007387 */ /* 0x000fe80000100a00 */
[----:B------:R-:W-:Y:S10]  /*432b0*/  STL.64 [R1+0x24f0], R40 ;  /* 0x0024f02801007387 */ /* 0x000ff40000100a00 */
[----:B------:R-:W-:Y:S04]  /*432c0*/  STL.64 [R1+0xb80], R16 ;  /* 0x000b801001007387 */ /* 0x000fe80000100a00 */
[----:B------:R0:W-:Y:S02]  /*432d0*/  STL.64 [R1+0xb88], R18 ;  /* 0x000b881201007387 */ /* 0x0001e40000100a00 */
[C---:B0-----:R-:W-:Y:S06]  /*432e0*/  HMMA.16816.F32 R16, R4.reuse, R38, R56 ;  /* 0x000000260410723c */ /* 0x041fec0000001838 */
[----:B------:R-:W-:-:S15]  /*432f0*/  HMMA.16816.F32 R20, R4, R2, R44 ;  /* 0x000000020414723c */ /* 0x000fde000000182c */
[----:B------:R-:W-:-:S02]  /*43300*/  NOP ;  /* 0x0000000000007918 */ /* 0x000fc40000000000 */
[----:B------:R-:W-:Y:S04]  /*43310*/  STL.64 [R1+0xb70], R16 ;  /* 0x000b701001007387 */ /* 0x000fe80000100a00 */
[----:B------:R0:W-:Y:S02]  /*43320*/  STL.64 [R1+0xb78], R18 ;  /* 0x000b781201007387 */ /* 0x0001e40000100a00 */
[C---:B0-----:R-:W-:Y:S02]  /*43330*/  HMMA.16816.F32 R16, R4.reuse, R10, R52 ;  /* 0x0000000a0410723c */ /* 0x041fe40000001834 */
[----:B------:R0:W-:Y:S04]  /*43340*/  STL.64 [R1+0xb60], R20 ;  /* 0x000b601401007387 */ /* 0x0001e80000100a00 */
[----:B------:R1:W-:Y:S04]  /*43350*/  STL.64 [R1+0xb68], R22 ;  /* 0x000b681601007387 */ /* 0x0003e80000100a00 */
[----:B0-----:R-:W2:Y:S04]  /*43360*/  LDL.LU R20, [R1+0x3f0] ;  /* 0x0003f00001147983 */ /* 0x001ea80000300800 */
[----:B------:R-:W-:Y:S04]  /*43370*/  STL.64 [R1+0xb50], R24 ;  /* 0x000b501801007387 */ /* 0x000fe80000100a00 */
[----:B------:R-:W-:Y:S05]  /*43380*/  STL.64 [R1+0xb58], R26 ;  /* 0x000b581a01007387 */ /* 0x000fea0000100a00 */
[----:B------:R0:W-:Y:S04]  /*43390*/  STL.64 [R1+0xb40], R16 ;  /* 0x000b401001007387 */ /* 0x0001e80000100a00 */
[----:B------:R3:W-:Y:S04]  /*433a0*/  STL.64 [R1+0xb48], R18 ;  /* 0x000b481201007387 */ /* 0x0007e80000100a00 */
[----:B------:R-:W2:Y:S04]  /*433b0*/  LDL.LU R21, [R1+0x3f4] ;  /* 0x0003f40001157983 */ /* 0x000ea80000300800 */
[----:B-1----:R-:W2:Y:S04]  /*433c0*/  LDL.LU R22, [R1+0x3f8] ;  /* 0x0003f80001167983 */ /* 0x002ea80000300800 */
[----:B------:R-:W2:Y:S04]  /*433d0*/  LDL.LU R23, [R1+0x3fc] ;  /* 0x0003fc0001177983 */ /* 0x000ea80000300800 */
[----:B------:R-:W4:Y:S04]  /*433e0*/  LDL.LU R28, [R1+0x400] ;  /* 0x00040000011c7983 */ /* 0x000f280000300800 */
[----:B------:R-:W4:Y:S04]  /*433f0*/  LDL.LU R29, [R1+0x404] ;  /* 0x00040400011d7983 */ /* 0x000f280000300800 */
[----:B------:R-:W4:Y:S04]  /*43400*/  LDL.LU R30, [R1+0x408] ;  /* 0x00040800011e7983 */ /* 0x000f280000300800 */
[----:B------:R-:W4:Y:S04]  /*43410*/  LDL.LU R31, [R1+0x40c] ;  /* 0x00040c00011f7983 */ /* 0x000f280000300800 */
[----:B0-----:R-:W2:Y:S04]  /*43420*/  LDL.LU R16, [R1+0x410] ;  /* 0x0004100001107983 */ /* 0x001ea80000300800 */
[----:B------:R-:W2:Y:S04]  /*43430*/  LDL.LU R17, [R1+0x414] ;  /* 0x0004140001117983 */ /* 0x000ea80000300800 */
[----:B---3--:R-:W2:Y:S04]  /*43440*/  LDL.LU R18, [R1+0x418] ;  /* 0x0004180001127983 */ /* 0x008ea80000300800 */
        /* <DEDUP_REMOVED lines=37> */
[----:B------:R-:W-:-:S08]  /*436a0*/  NOP ;  /* 0x0000000000007918 */ /* 0x000fd00000000000 */
        /* <DEDUP_REMOVED lines=41> */
[----:B------:R-:W-:Y:S01]  /*43940*/  STL.64 [R1+0xae8], R18 ;  /* 0x000ae81201007387 */ /* 0x000fe20000100a00 */
[----:B------:R-:W-:Y:S02]  /*43950*/  IMAD R33, R57, 0x100, R56 ;  /* 0x0000010039217824 */ /* 0x000fe400078e0238 */
[----:B------:R-:W-:Y:S02]  /*43960*/  IMAD R32, R35, 0x100, R34 ;  /* 0x0000010023207824 */ /* 0x000fe400078e0222 */
[----:B------:R-:W-:Y:S01]  /*43970*/  IMAD R34, R59, 0x100, R58 ;  /* 0x000001003b227824 */ /* 0x000fe200078e023a */
[C---:B----4-:R-:W-:Y:S06]  /*43980*/  HMMA.16816.F32 R12, R4.reuse, R24, R12 ;  /* 0x00000018040c723c */ /* 0x050fec000000180c */
[----:B--2---:R-:W-:-:S15]  /*43990*/  HMMA.16816.F32 R8, R4, R26, R8 ;  /* 0x0000001a0408723c */ /* 0x004fde0000001808 */
[----:B------:R-:W-:-:S02]  /*439a0*/  NOP ;  /* 0x0000000000007918 */ /* 0x000fc40000000000 */
[----:B------:R-:W-:Y:S04]  /*439b0*/  STL.64 [R1+0xad0], R12 ;  /* 0x000ad00c01007387 */ /* 0x000fe80000100a00 */
[----:B------:R0:W-:Y:S04]  /*439c0*/  STL.64 [R1+0xad8], R14 ;  /* 0x000ad80e01007387 */ /* 0x0001e80000100a00 */
[----:B------:R-:W-:Y:S04]  /*439d0*/  STL.64 [R1+0x2478], R26 ;  /* 0x0024781a01007387 */ /* 0x000fe80000100a00 */
[----:B------:R-:W-:Y:S04]  /*439e0*/  STL.64 [R1+0x2470], R24 ;  /* 0x0024701801007387 */ /* 0x000fe80000100a00 */
[----:B------:R-:W-:Y:S04]  /*439f0*/  STL.64 [R1+0xac0], R8 ;  /* 0x000ac00801007387 */ /* 0x000fe80000100a00 */
[----:B------:R1:W-:Y:S01]  /*43a00*/  STL.64 [R1+0xac8], R10 ;  /* 0x000ac80a01007387 */ /* 0x0003e20000100a00 */
[C---:B0-----:R-:W-:Y:S06]  /*43a10*/  HMMA.16816.F32 R12, R4.reuse, R28, R44 ;  /* 0x0000001c040c723c */ /* 0x041fec000000182c */
[C---:B-1----:R-:W-:Y:S06]  /*43a20*/  HMMA.16816.F32 R8, R4.reuse, R30, R48 ;  /* 0x0000001e0408723c */ /* 0x042fec0000001830 */
[----:B------:R-:W-:Y:S11]  /*43a30*/  HMMA.16816.F32 R4, R4, R36, R52 ;  /* 0x000000240404723c */ /* 0x000ff60000001834 */
        /* <DEDUP_REMOVED lines=25> */
[----:B------:R-:W2:Y:S01]  /*43bd0*/  LDL.LU R39, [R1+0x39c] ;  /* 0x00039c0001277983 */ /* 0x000ea20000300800 */
[----:B------:R-:W-:-:S03]  /*43be0*/  IMAD R35, R60, 0x100, R61 ;  /* 0x000001003c237824 */ /* 0x000fc600078e023d */
[----:B------:R-:W3:Y:S04]  /*43bf0*/  LDL.LU R12, [R1+0x350] ;  /* 0x00035000010c7983 */ /* 0x000ee80000300800 */
[----:B------:R-:W3:Y:S01]  /*43c00*/  LDL.LU R13, [R1+0x354] ;  /* 0x00035400010d7983 */ /* 0x000ee20000300800 */
[----:B------:R-:W-:Y:S02]  /*43c10*/  F2FP.F16.E4M3.UNPACK_B R32, R32 ;  /* 0x00000020ff20723e */ /* 0x000fe400020006ff */
[----:B------:R-:W-:Y:S02]  /*43c20*/  F2FP.F16.E4M3.UNPACK_B R33, R33 ;  /* 0x00000021ff21723e */ /* 0x000fe400020006ff */
[----:B------:R-:W-:Y:S02]  /*43c30*/  F2FP.F16.E4M3.UNPACK_B R34, R34 ;  /* 0x00000022ff22723e */ /* 0x000fe400020006ff */
[----:B------:R-:W-:Y:S01]  /*43c40*/  F2FP.F16.E4M3.UNPACK_B R35, R35 ;  /* 0x00000023ff23723e */ /* 0x000fe200020006ff */
        /* <DEDUP_REMOVED lines=35> */
[----:B------:R-:W3:Y:S01]  /*43e80*/  LDL.LU.64 R36, [R1+0x24a0] ;  /* 0x0024a00001247983 */ /* 0x000ee20000300a00 */
[C---:B----4-:R-:W-:Y:S03]  /*43e90*/  HMMA.16816.F32 R8, R32.reuse, R2, R8 ;  /* 0x000000022008723c */ /* 0x050fe60000001808 */
        /* <DEDUP_REMOVED lines=83> */
[----:B------:R-:W-:-:S03]  /*443d0*/  IMAD R4, R47, 0x100, R46 ;  /* 0x000001002f047824 */ /* 0x000fc600078e022e */
        /* <DEDUP_REMOVED lines=68> */
[----:B0-----:R-:W4:Y:S04]  /*44820*/  LDL.LU.64 R38, [R1+0x2428] ;  /* 0x0024280001267983 */ /* 0x001f280000300a00 */
[----:B------:R-:W3:Y:S01]  /*44830*/  LDL.LU.64 R36, [R1+0x2420] ;  /* 0x0024200001247983 */ /* 0x000ee20000300a00 */
[----:B------:R-:W-:-:S02]  /*44840*/  F2FP.F16.E4M3.UNPACK_B R4, R4 ;  /* 0x00000004ff04723e */ /* 0x000fc400020006ff */
[----:B------:R-:W-:Y:S02]  /*44850*/  F2FP.F16.E4M3.UNPACK_B R5, R5 ;  /* 0x00000005ff05723e */ /* 0x000fe400020006ff */
[----:B------:R-:W-:Y:S02]  /*44860*/  F2FP.F16.E4M3.UNPACK_B R6, R6 ;  /* 0x00000006ff06723e */ /* 0x000fe400020006ff */
[----:B------:R-:W-:Y:S01]  /*44870*/  F2FP.F16.E4M3.UNPACK_B R7, R7 ;  /* 0x00000007ff07723e */ /* 0x000fe200020006ff */
[----:B---3--:R-:W-:Y:S01]  /*44880*/  HMMA.16816.F32 R32, R32, R36, R40 ;  /* 0x000000242020723c */ /* 0x008fe20000001828 */
[----:B------:R-:W3:Y:S04]  /*44890*/  LDL.LU.64 R42, [R1+0x2418] ;  /* 0x00241800012a7983 */ /* 0x000ee80000300a00 */
[----:B------:R-:W2:Y:S01]  /*448a0*/  LDL.LU.64 R40, [R1+0x2410] ;  /* 0x0024100001287983 */ /* 0x000ea20000300a00 */
[C---:B----4-:R-:W-:Y:S06]  /*448b0*/  HMMA.16816.F32 R52, R4.reuse, R38, R52 ;  /* 0x000000260434723c */ /* 0x050fec0000001834 */
[C---:B------:R-:W-:Y:S11]  /*448c0*/  HMMA.16816.F32 R8, R4.reuse, R2, R8 ;  /* 0x000000020408723c */ /* 0x040ff60000001808 */
[----:B------:R0:W-:Y:S04]  /*448d0*/  STL.64 [R1+0x9f0], R32 ;  /* 0x0009f02001007387 */ /* 0x0001e80000100a00 */
[----:B------:R1:W-:Y:S04]  /*448e0*/  STL.64 [R1+0x9f8], R34 ;  /* 0x0009f82201007387 */ /* 0x0003e80000100a00 */
[----:B0-----:R-:W4:Y:S04]  /*448f0*/  LDL.LU R32, [R1+0x220] ;  /* 0x0002200001207983 */ /* 0x001f280000300800 */
[----:B------:R-:W4:Y:S04]  /*44900*/  LDL.LU R33, [R1+0x224] ;  /* 0x0002240001217983 */ /* 0x000f280000300800 */
[----:B-1----:R-:W4:Y:S04]  /*44910*/  LDL.LU R34, [R1+0x228] ;  /* 0x0002280001227983 */ /* 0x002f280000300800 */
[----:B------:R-:W4:Y:S01]  /*44920*/  LDL.LU R35, [R1+0x22c] ;  /* 0x00022c0001237983 */ /* 0x000f220000300800 */
[----:B--2---:R-:W-:-:S15]  /*44930*/  HMMA.16816.F32 R44, R4, R40, R44 ;  /* 0x00000028042c723c */ /* 0x004fde000000182c */
[----:B------:R-:W-:-:S08]  /*44940*/  NOP ;  /* 0x0000000000007918 */ /* 0x000fd00000000000 */
[----:B------:R-:W-:Y:S04]  /*44950*/  STL.64 [R1+0x9e0], R44 ;  /* 0x0009e02c01007387 */ /* 0x000fe80000100a00 */
[----:B------:R0:W-:Y:S04]  /*44960*/  STL.64 [R1+0x9e8], R46 ;  /* 0x0009e82e01007387 */ /* 0x0001e80000100a00 */
[----:B0-----:R-:W2:Y:S04]  /*44970*/  LDL.LU.64 R46, [R1+0x2408] ;  /* 0x00240800012e7983 */ /* 0x001ea80000300a00 */
[----:B------:R-:W2:Y:S04]  /*44980*/  LDL.LU.64 R44, [R1+0x2400] ;  /* 0x00240000012c7983 */ /* 0x000ea80000300a00 */
[----:B---3--:R-:W-:Y:S04]  /*44990*/  STL [R1+0x2388], R42 ;  /* 0x0023882a01007387 */ /* 0x008fe80000100800 */
[----:B------:R-:W-:Y:S04]  /*449a0*/  STL.64 [R1+0x2380], R40 ;  /* 0x0023802801007387 */ /* 0x000fe80000100a00 */
[----:B------:R-:W-:Y:S04]  /*449b0*/  STL.64 [R1+0x9d0], R52 ;  /* 0x0009d03401007387 */ /* 0x000fe80000100a00 */
[----:B------:R0:W-:Y:S04]  /*449c0*/  STL.64 [R1+0x9d8], R54 ;  /* 0x0009d83601007387 */ /* 0x0001e80000100a00 */
[----:B0-----:R-:W3:Y:S04]  /*449d0*/  LDL.LU.64 R54, [R1+0x23f8] ;  /* 0x0023f80001367983 */ /* 0x001ee80000300a00 */
        /* <DEDUP_REMOVED lines=64> */
[----:B------:R-:W-:-:S12]  /*44de0*/  IMAD.MOV.U32 R47, RZ, RZ, R43 ;  /* 0x000000ffff2f7224 */ /* 0x000fd800078e002b */
[----:B------:R0:W-:Y:S04]  /*44df0*/  STL.64 [R1+0x6f0], R8 ;  /* 0x0006f00801007387 */ /* 0x0001e80000100a00 */
[----:B------:R1:W-:Y:S04]  /*44e00*/  STL.64 [R1+0x6f8], R10 ;  /* 0x0006f80a01007387 */ /* 0x0003e80000100a00 */
[----:B------:R-:W2:Y:S04]  /*44e10*/  LDL.LU R44, [R1+0xd0] ;  /* 0x0000d000012c7983 */ /* 0x000ea80000300800 */
[----:B------:R-:W2:Y:S04]  /*44e20*/  LDL.LU R45, [R1+0xd4] ;  /* 0x0000d400012d7983 */ /* 0x000ea80000300800 */
[----:B------:R-:W3:Y:S04]  /*44e30*/  LDL.LU R46, [R1+0xd8] ;  /* 0x0000d800012e7983 */ /* 0x000ee80000300800 */
[----:B------:R-:W4:Y:S04]  /*44e40*/  LDL.LU R43, [R1+0x239c] ;  /* 0x00239c00012b7983 */ /* 0x000f280000300800 */
[----:B---3--:R-:W-:Y:S04]  /*44e50*/  STL.64 [R1+0x2368], R46 ;  /* 0x0023682e01007387 */ /* 0x008fe80000100a00 */
[----:B--2---:R2:W-:Y:S04]  /*44e60*/  STL.64 [R1+0x2360], R44 ;  /* 0x0023602c01007387 */ /* 0x0045e80000100a00 */
[----:B------:R-:W3:Y:S04]  /*44e70*/  LDL.LU R16, [R1+0x150] ;  /* 0x0001500001107983 */ /* 0x000ee80000300800 */
[----:B------:R-:W3:Y:S04]  /*44e80*/  LDL.LU R17, [R1+0x154] ;  /* 0x0001540001117983 */ /* 0x000ee80000300800 */
[----:B------:R-:W3:Y:S04]  /*44e90*/  LDL.LU R18, [R1+0x158] ;  /* 0x0001580001127983 */ /* 0x000ee80000300800 */
[----:B------:R-:W3:Y:S04]  /*44ea0*/  LDL.LU R19, [R1+0x15c] ;  /* 0x00015c0001137983 */ /* 0x000ee80000300800 */
[----:B0-----:R-:W3:Y:S01]  /*44eb0*/  LDL.LU R8, [R1+0x170] ;  /* 0x0001700001087983 */ /* 0x001ee20000300800 */
[----:B----4-:R-:W-:-:S03]  /*44ec0*/  IMAD.MOV.U32 R9, RZ, RZ, R43 ;  /* 0x000000ffff097224 */ /* 0x010fc600078e002b */
[----:B------:R-:W4:Y:S04]  /*44ed0*/  LDL.LU R43, [R1+0x2398] ;  /* 0x00239800012b7983 */ /* 0x000f280000300800 */
[----:B-1----:R-:W3:Y:S04]  /*44ee0*/  LDL.LU R10, [R1+0x178] ;  /* 0x00017800010a7983 */ /* 0x002ee80000300800 */
[----:B------:R-:W3:Y:S04]  /*44ef0*/  LDL.LU R11, [R1+0x17c] ;  /* 0x00017c00010b7983 */ /* 0x000ee80000300800 */
[----:B--2---:R-:W2:Y:S04]  /*44f00*/  LDL.LU R44, [R1+0x1e0] ;  /* 0x0001e000012c7983 */ /* 0x004ea80000300800 */
[----:B------:R-:W2:Y:S04]  /*44f10*/  LDL.LU R45, [R1+0x1e4] ;  /* 0x0001e400012d7983 */ /* 0x000ea80000300800 */
[----:B------:R-:W2:Y:S01]  /*44f20*/  LDL.LU R46, [R1+0x1e8] ;  /* 0x0001e800012e7983 */ /* 0x000ea20000300800 */
[----:B------:R-:W-:-:S02]  /*44f30*/  IMAD R33, R60, 0x100, R61 ;  /* 0x000001003c217824 */ /* 0x000fc400078e023d */
[----:B----4-:R-:W-:Y:S02]  /*44f40*/  IMAD.MOV.U32 R47, RZ, RZ, R43 ;  /* 0x000000ffff2f7224 */ /* 0x010fe400078e002b */
[----:B------:R-:W4:Y:S04]  /*44f50*/  LDL.LU R43, [R1+0x2394] ;  /* 0x00239400012b7983 */ /* 0x000f280000300800 */
[----:B------:R-:W3:Y:S04]  /*44f60*/  LDL.LU R60, [R1+0x2290] ;  /* 0x00229000013c7983 */ /* 0x000ee80000300800 */
[----:B------:R-:W3:Y:S04]  /*44f70*/  LDL.LU R34, [R1+0x228c] ;  /* 0x00228c0001227983 */ /* 0x000ee80000300800 */
[----:B------:R-:W2:Y:S04]  /*44f80*/  LDL.LU R61, [R1+0x2298] ;  /* 0x00229800013d7983 */ /* 0x000ea80000300800 */
[----:B------:R-:W2:Y:S04]  /*44f90*/  LDL.LU R35, [R1+0x2294] ;  /* 0x0022940001237983 */ /* 0x000ea80000300800 */
[----:B------:R-:W4:Y:S04]  /*44fa0*/  LDL.LU R40, [R1+0x740] ;  /* 0x0007400001287983 */ /* 0x000f280000300800 */
[----:B------:R-:W4:Y:S04]  /*44fb0*/  LDL.LU R41, [R1+0x744] ;  /* 0x0007440001297983 */ /* 0x000f280000300800 */
[----:B------:R-:W4:Y:S04]  /*44fc0*/  LDL.LU R42, [R1+0x748] ;  /* 0x00074800012a7983 */ /* 0x000f280000300800 */
        /* <DEDUP_REMOVED lines=30> */
[----:B---3--:R-:W-:Y:S01]  /*451b0*/  HMMA.16816.F32 R36, R4, R30, R36 ;  /* 0x0000001e0424723c */ /* 0x008fe20000001824 */
[----:B------:R-:W-:-:S02]  /*451c0*/  IMAD R34, R34, 0x100, R60 ;  /* 0x0000010022227824 */ /* 0x000fc400078e023c */
[----:B--2---:R-:W-:Y:S01]  /*451d0*/  IMAD R35, R35, 0x100, R61 ;  /* 0x0000010023237824 */ /* 0x004fe200078e023d */
[----:B------:R-:W2:Y:S04]  /*451e0*/  LDL.LU R60, [R1+0x2390] ;  /* 0x00239000013c7983 */ /* 0x000ea80000300800 */
[----:B------:R-:W3:Y:S09]  /*451f0*/  LDL.LU R61, [R1+0x238c] ;  /* 0x00238c00013d7983 */ /* 0x000ef20000300800 */
[----:B------:R-:W-:Y:S04]  /*45200*/  STL.64 [R1+0xe50], R40 ;  /* 0x000e502801007387 */ /* 0x000fe80000100a00 */
[----:B------:R0:W-:Y:S04]  /*45210*/  STL.64 [R1+0xe58], R42 ;  /* 0x000e582a01007387 */ /* 0x0001e80000100a00 */
[----:B0-----:R-:W4:Y:S04]  /*45220*/  LDL.LU R42, [R1+0x2388] ;  /* 0x00238800012a7983 */ /* 0x001f280000300800 */
[----:B------:R-:W2:Y:S04]  /*45230*/  LDL.LU.64 R40, [R1+0x2380] ;  /* 0x0023800001287983 */ /* 0x000ea80000300a00 */
[----:B------:R-:W3:Y:S04]  /*45240*/  LDL.LU R43, [R1+0x1078] ;  /* 0x00107800012b7983 */ /* 0x000ee80000300800 */
[----:B------:R-:W-:Y:S04]  /*45250*/  STL.64 [R1+0xe40], R36 ;  /* 0x000e402401007387 */ /* 0x000fe80000100a00 */
[----:B------:R0:W-:Y:S04]  /*45260*/  STL.64 [R1+0xe48], R38 ;  /* 0x000e482601007387 */ /* 0x0001e80000100a00 */
[----:B0-----:R-:W4:Y:S04]  /*45270*/  LDL.LU.64 R38, [R1+0x2378] ;  /* 0x0023780001267983 */ /* 0x001f280000300a00 */
[----:B------:R-:W3:Y:S01]  /*45280*/  LDL.LU.64 R36, [R1+0x2370] ;  /* 0x0023700001247983 */ /* 0x000ee20000300a00 */
[----:B------:R-:W-:-:S02]  /*45290*/  F2FP.F16.E4M3.UNPACK_B R32, R32 ;  /* 0x00000020ff20723e */ /* 0x000fc400020006ff */
[----:B------:R-:W-:Y:S02]  /*452a0*/  F2FP.F16.E4M3.UNPACK_B R33, R33 ;  /* 0x00000021ff21723e */ /* 0x000fe400020006ff */
[----:B------:R-:W-:Y:S02]  /*452b0*/  F2FP.F16.E4M3.UNPACK_B R34, R34 ;  /* 0x00000022ff22723e */ /* 0x000fe400020006ff */
[----:B------:R-:W-:-:S07]  /*452c0*/  F2FP.F16.E4M3.UNPACK_B R35, R35 ;  /* 0x00000023ff23723e */ /* 0x000fce00020006ff */
[C---:B------:R-:W-:Y:S06]  /*452d0*/  HMMA.16816.F32 R8, R32.reuse, R2, R8 ;  /* 0x000000022008723c */ /* 0x040fec0000001808 */
[----:B--2---:R-:W-:Y:S06]  /*452e0*/  HMMA.16816.F32 R24, R32, R40, R24 ;  /* 0x000000282018723c */ /* 0x004fec0000001818 */
[----:B---3--:R-:W-:Y:S06]  /*452f0*/  HMMA.16816.F32 R4, R4, R36, R44 ;  /* 0x000000240404723c */ /* 0x008fec000000182c */
[----:B----4-:R-:W-:Y:S01]  /*45300*/  HMMA.16816.F32 R20, R32, R38, R20 ;  /* 0x000000262014723c */ /* 0x010fe20000001814 */
[----:B------:R-:W2:Y:S04]  /*45310*/  LDL.LU.64 R46, [R1+0x2368] ;  /* 0x00236800012e7983 */ /* 0x000ea80000300a00 */
[----:B------:R-:W2:-:S12]  /*45320*/  LDL.LU.64 R44, [R1+0x2360] ;  /* 0x00236000012c7983 */ /* 0x000e980000300a00 */
[----:B------:R0:W-:Y:S04]  /*45330*/  STL.64 [R1+0x830], R4 ;  /* 0x0008300401007387 */ /* 0x0001e80000100a00 */
[----:B------:R1:W-:Y:S04]  /*45340*/  STL.64 [R1+0x838], R6 ;  /* 0x0008380601007387 */ /* 0x0003e80000100a00 */
[----:B0-----:R-:W3:Y:S04]  /*45350*/  LDL.LU R4, [R1] ;  /* 0x0000000001047983 */ /* 0x001ee80000300800 */
[----:B------:R-:W3:Y:S04]  /*45360*/  LDL.LU R5, [R1+0x4] ;  /* 0x0000040001057983 */ /* 0x000ee80000300800 */
[----:B-1----:R-:W3:Y:S04]  /*45370*/  LDL.LU R6, [R1+0x8] ;  /* 0x0000080001067983 */ /* 0x002ee80000300800 */
[----:B------:R-:W3:Y:S04]  /*45380*/  LDL.LU R7, [R1+0xc] ;  /* 0x00000c0001077983 */ /* 0x000ee80000300800 */
        /* <DEDUP_REMOVED lines=22> */
[----:B------:R1:W-:Y:S01]  /*454f0*/  STL.64 [R1+0x7e8], R10 ;  /* 0x0007e80a01007387 */ /* 0x0003e20000100a00 */
[----:B0-----:R-:W-:-:S02]  /*45500*/  IMAD.MOV.U32 R8, RZ, RZ, R42 ;  /* 0x000000ffff087224 */ /* 0x001fc400078e002a */
[----:B------:R-:W-:Y:S01]  /*45510*/  IMAD.MOV.U32 R9, RZ, RZ, R61 ;  /* 0x000000ffff097224 */ /* 0x000fe200078e003d */
[----:B------:R-:W4:Y:S04]  /*45520*/  LDL.LU R42, [R1+0x230c] ;  /* 0x00230c00012a7983 */ /* 0x000f280000300800 */
[----:B------:R-:W4:Y:S01]  /*45530*/  LDL.LU R61, [R1+0x2308] ;  /* 0x00230800013d7983 */ /* 0x000f220000300800 */
[----:B-1----:R-:W-:Y:S02]  /*45540*/  IMAD.MOV.U32 R10, RZ, RZ, R60 ;  /* 0x000000ffff0a7224 */ /* 0x002fe400078e003c */
[----:B------:R-:W-:Y:S01]  /*45550*/  IMAD.MOV.U32 R11, RZ, RZ, R0 ;  /* 0x000000ffff0b7224 */ /* 0x000fe200078e0000 */
[----:B------:R-:W4:Y:S04]  /*45560*/  LDL.LU R60, [R1+0x2304] ;  /* 0x00230400013c7983 */ /* 0x000f280000300800 */
[----:B------:R-:W4:Y:S01]  /*45570*/  LDL.LU R0, [R1+0x2300] ;  /* 0x0023000001007983 */ /* 0x000f220000300800 */
[C---:B--2---:R-:W-:Y:S06]  /*45580*/  HMMA.16816.F32 R56, R32.reuse, R12, R56 ;  /* 0x0000000c2038723c */ /* 0x044fec0000001838 */
[----:B---3--:R-:W-:-:S15]  /*45590*/  HMMA.16816.F32 R12, R32, R14, R44 ;  /* 0x0000000e200c723c */ /* 0x008fde000000182c */
[----:B------:R-:W-:-:S02]  /*455a0*/  NOP ;  /* 0x0000000000007918 */ /* 0x000fc40000000000 */
[----:B------:R-:W-:Y:S04]  /*455b0*/  STL.64 [R1+0x7d0], R56 ;  /* 0x0007d03801007387 */ /* 0x000fe80000100a00 */
[----:B------:R0:W-:Y:S04]  /*455c0*/  STL.64 [R1+0x7d8], R58 ;  /* 0x0007d83a01007387 */ /* 0x0001e80000100a00 */
[----:B0-----:R1:W5:Y:S04]  /*455d0*/  LDL.LU.64 R58, [R1+0x22f8] ;  /* 0x0022f800013a7983 */ /* 0x0013680000300a00 */
[----:B------:R1:W5:Y:S04]  /*455e0*/  LDL.LU.64 R56, [R1+0x22f0] ;  /* 0x0022f00001387983 */ /* 0x0003680000300a00 */
[----:B------:R-:W2:Y:S04]  /*455f0*/  LDL.LU.64 R46, [R1+0x22e8] ;  /* 0x0022e800012e7983 */ /* 0x000ea80000300a00 */
[----:B------:R-:W2:Y:S04]  /*45600*/  LDL.LU.64 R44, [R1+0x22e0] ;  /* 0x0022e000012c7983 */ /* 0x000ea80000300a00 */
[----:B------:R0:W-:Y:S04]  /*45610*/  STL.64 [R1+0xd0], R12 ;  /* 0x0000d00c01007387 */ /* 0x0001e80000100a00 */
[----:B------:R3:W-:Y:S04]  /*45620*/  STL.64 [R1+0xd8], R14 ;  /* 0x0000d80e01007387 */ /* 0x0007e80000100a00 */
[----:B0-----:R-:W2:Y:S04]  /*45630*/  LDL.LU R12, [R1+0x40] ;  /* 0x00004000010c7983 */ /* 0x001ea80000300800 */
[----:B------:R-:W2:Y:S04]  /*45640*/  LDL.LU R13, [R1+0x44] ;  /* 0x00004400010d7983 */ /* 0x000ea80000300800 */
[----:B---3--:R-:W2:Y:S04]  /*45650*/  LDL.LU R14, [R1+0x48] ;  /* 0x00004800010e7983 */ /* 0x008ea80000300800 */
[----:B------:R-:W2:Y:S01]  /*45660*/  LDL.LU R15, [R1+0x4c] ;  /* 0x00004c00010f7983 */ /* 0x000ea20000300800 */
[C---:B----4-:R-:W-:Y:S06]  /*45670*/  HMMA.16816.F32 R48, R32.reuse, R16, R48 ;  /* 0x000000102030723c */ /* 0x050fec0000001830 */
[C---:B------:R-:W-:Y:S06]  /*45680*/  HMMA.16816.F32 R16, R32.reuse, R18, R52 ;  /* 0x000000122010723c */ /* 0x040fec0000001834 */
[----:B------:R-:W-:Y:S11]  /*45690*/  HMMA.16816.F32 R8, R32, R24, R8 ;  /* 0x000000182008723c */ /* 0x000ff60000001808 */
[----:B------:R-:W-:Y:S04]  /*456a0*/  STL.64 [R1+0xb0], R48 ;  /* 0x0000b03001007387 */ /* 0x000fe80000100a00 */
[----:B------:R0:W-:Y:S04]  /*456b0*/  STL.64 [R1+0xb8], R50 ;  /* 0x0000b83201007387 */ /* 0x0001e80000100a00 */
[----:B0-----:R-:W3:Y:S04]  /*456c0*/  LDL.LU.64 R50, [R1+0x22d8] ;  /* 0x0022d80001327983 */ /* 0x001ee80000300a00 */
[----:B------:R-:W3:Y:S04]  /*456d0*/  LDL.LU.64 R48, [R1+0x22d0] ;  /* 0x0022d00001307983 */ /* 0x000ee80000300a00 */
[----:B------:R-:W4:Y:S04]  /*456e0*/  LDL.LU.64 R54, [R1+0x22c8] ;  /* 0x0022c80001367983 */ /* 0x000f280000300a00 */
[----:B------:R-:W4:Y:S04]  /*456f0*/  LDL.LU.64 R52, [R1+0x22c0] ;  /* 0x0022c00001347983 */ /* 0x000f280000300a00 */
[----:B------:R0:W-:Y:S04]  /*45700*/  STL.64 [R1+0x90], R16 ;  /* 0x0000901001007387 */ /* 0x0001e80000100a00 */
[----:B------:R1:W-:Y:S01]  /*45710*/  STL.64 [R1+0x98], R18 ;  /* 0x0000981201007387 */ /* 0x0003e20000100a00 */
[----:B0-----:R-:W-:-:S02]  /*45720*/  IMAD.MOV.U32 R16, RZ, RZ, R0 ;  /* 0x000000ffff107224 */ /* 0x001fc400078e0000 */
[----:B------:R-:W-:Y:S02]  /*45730*/  IMAD.MOV.U32 R17, RZ, RZ, R60 ;  /* 0x000000ffff117224 */ /* 0x000fe400078e003c */
[----:B-1----:R-:W-:Y:S02]  /*45740*/  IMAD.MOV.U32 R18, RZ, RZ, R61 ;  /* 0x000000ffff127224 */ /* 0x002fe400078e003d */
[----:B------:R-:W-:Y:S01]  /*45750*/  IMAD.MOV.U32 R19, RZ, RZ, R42 ;  /* 0x000000ffff137224 */ /* 0x000fe200078e002a */
[C---:B------:R-:W-:Y:S01]  /*45760*/  HMMA.16816.F32 R4, R32.reuse, R26, R4 ;  /* 0x0000001a2004723c */ /* 0x040fe20000001804 */
[----:B------:R1:W5:Y:S04]  /*45770*/  LDL.LU R0, [R1+0x22b8] ;  /* 0x0022b80001007983 */ /* 0x0003680000300800 */
[----:B------:R-:W3:Y:S01]  /*45780*/  LDL.LU R60, [R1+0x22b4] ;  /* 0x0022b400013c7983 */ /* 0x000ee20000300800 */
[----:B------:R-:W-:-:S15]  /*45790*/  HMMA.16816.F32 R16, R32, R20, R16 ;  /* 0x000000142010723c */ /* 0x000fde0000001810 */
[----:B------:R-:W-:-:S08]  /*457a0*/  NOP ;  /* 0x0000000000007918 */ /* 0x000fd00000000000 */
[----:B------:R-:W-:Y:S04]  /*457b0*/  STL.64 [R1+0x70], R16 ;  /* 0x0000701001007387 */ /* 0x000fe80000100a00 */
[----:B------:R-:W-:Y:S01]  /*457c0*/  STL.64 [R1+0x78], R18 ;  /* 0x0000781201007387 */ /* 0x000fe20000100a00 */
[----:B--2---:R-:W-:-:S15]  /*457d0*/  HMMA.16816.F32 R12, R32, R22, R12 ;  /* 0x00000016200c723c */ /* 0x004fde000000180c */
[----:B------:R-:W-:-:S08]  /*457e0*/  NOP ;  /* 0x0000000000007918 */ /* 0x000fd00000000000 */
[----:B------:R-:W-:Y:S04]  /*457f0*/  STL.64 [R1+0x50], R12 ;  /* 0x0000500c01007387 */ /* 0x000fe80000100a00 */
[----:B------:R-:W-:Y:S04]  /*45800*/  STL.64 [R1+0x58], R14 ;  /* 0x0000580e01007387 */ /* 0x000fe80000100a00 */
[----:B------:R-:W2:Y:S04]  /*45810*/  LDL.LU R22, [R1+0xf34] ;  /* 0x000f340001167983 */ /* 0x000ea80000300800 */
[----:B------:R-:W-:Y:S04]  /*45820*/  STL.64 [R1+0x30], R8 ;  /* 0x0000300801007387 */ /* 0x000fe80000100a00 */
[----:B------:R-:W-:Y:S04]  /*45830*/  STL.64 [R1+0x38], R10 ;  /* 0x0000380a01007387 */ /* 0x000fe80000100a00 */
[----:B------:R-:W4:Y:S04]  /*45840*/  LDL.LU R23, [R1+0xf3c] ;  /* 0x000f3c0001177983 */ /* 0x000f280000300800 */
[----:B------:R0:W-:Y:S04]  /*45850*/  STL.64 [R1+0x10], R4 ;  /* 0x0000100401007387 */ /* 0x0001e80000100a00 */
[----:B------:R1:W-:Y:S04]  /*45860*/  STL.64 [R1+0x18], R6 ;  /* 0x0000180601007387 */ /* 0x0003e80000100a00 */
[----:B------:R-:W3:Y:S04]  /*45870*/  LDL.LU R20, [R1+0xf44] ;  /* 0x000f440001147983 */ /* 0x000ee80000300800 */
[----:B------:R-:W3:Y:S01]  /*45880*/  LDL.LU R21, [R1+0xf4c] ;  /* 0x000f4c0001157983 */ /* 0x000ee20000300800 */
[----:B0-----:R-:W0:Y:S03]  /*45890*/  LDC R5, c[0x0][0x230] ;  /* 0x00008c00ff057b82 */ /* 0x001e260000000800 */
[----:B-1----:R-:W3:Y:S04]  /*458a0*/  LDL.LU R6, [R1+0x18fc] ;  /* 0x0018fc0001067983 */ /* 0x002ee80000300800 */
[----:B------:R-:W3:Y:S04]  /*458b0*/  LDL.LU R18, [R1+0x18f4] ;  /* 0x0018f40001127983 */ /* 0x000ee80000300800 */
[----:B------:R-:W3:Y:S04]  /*458c0*/  LDL.LU R7, [R1+0xf30] ;  /* 0x000f300001077983 */ /* 0x000ee80000300800 */
[----:B------:R-:W3:Y:S04]  /*458d0*/  LDL.LU R19, [R1+0x18ec] ;  /* 0x0018ec0001137983 */ /* 0x000ee80000300800 */
[----:B------:R-:W3:Y:S04]  /*458e0*/  LDL.LU R16, [R1+0xf38] ;  /* 0x000f380001107983 */ /* 0x000ee80000300800 */
[----:B------:R-:W3:Y:S04]  /*458f0*/  LDL.LU R17, [R1+0x18e4] ;  /* 0x0018e40001117983 */ /* 0x000ee80000300800 */
[----:B------:R-:W3:Y:S01]  /*45900*/  LDL.LU R14, [R1+0xf40] ;  /* 0x000f4000010e7983 */ /* 0x000ee20000300800 */
[----:B------:R-:W-:-:S03]  /*45910*/  VIADD R43, R43, 0x1 ;  /* 0x000000012b2b7836 */ /* 0x000fc60000000000 */
[----:B------:R-:W3:Y:S04]  /*45920*/  LDL.LU R15, [R1+0x18dc] ;  /* 0x0018dc00010f7983 */ /* 0x000ee80000300800 */
[----:B------:R-:W3:Y:S01]  /*45930*/  LDL.LU R42, [R1+0xf48] ;  /* 0x000f4800012a7983 */ /* 0x000ee20000300800 */
[----:B0-----:R-:W-:-:S05]  /*45940*/  VIADD R5, R5, 0x3f ;  /* 0x0000003f05057836 */ /* 0x001fca0000000000 */
[----:B------:R-:W-:Y:S01]  /*45950*/  SHF.R.S32.HI R2, RZ, 0x1f, R5 ;  /* 0x0000001fff027819 */ /* 0x000fe20000011405 */
[----:B------:R0:W-:Y:S04]  /*45960*/  STL [R1+0x1078], R43 ;  /* 0x0010782b01007387 */ /* 0x0001e80000100800 */
[----:B------:R-:W3:Y:S04]  /*45970*/  LDL.LU R12, [R1+0x18d4] ;  /* 0x0018d400010c7983 */ /* 0x000ee80000300800 */
[----:B------:R-:W3:Y:S01]  /*45980*/  LDL.LU R13, [R1+0x18f8] ;  /* 0x0018f800010d7983 */ /* 0x000ee20000300800 */
[----:B------:R-:W-:-:S03]  /*45990*/  LEA.HI R2, R2, R5, RZ, 0x6 ;  /* 0x0000000502027211 */ /* 0x000fc600078f30ff */
[----:B------:R-:W3:Y:S04]  /*459a0*/  LDL.LU R10, [R1+0x18cc] ;  /* 0x0018cc00010a7983 */ /* 0x000ee80000300800 */
[----:B------:R-:W3:Y:S04]  /*459b0*/  LDL.LU R11, [R1+0x18f0] ;  /* 0x0018f000010b7983 */ /* 0x000ee80000300800 */
[----:B------:R-:W3:Y:S01]  /*459c0*/  LDL.LU R8, [R1+0x18c4] ;  /* 0x0018c40001087983 */ /* 0x000ee20000300800 */
[----:B------:R-:W-:-:S03]  /*459d0*/  SHF.R.S32.HI R2, RZ, 0x6, R2 ;  /* 0x00000006ff027819 */ /* 0x000fc60000011402 */
[----:B------:R-:W3:Y:S01]  /*459e0*/  LDL.LU R9, [R1+0x18e8] ;  /* 0x0018e80001097983 */ /* 0x000ee20000300800 */
[----:B------:R-:W-:-:S03]  /*459f0*/  ISETP.NE.U32.AND P0, PT, R43, R2, PT ;  /* 0x000000022b00720c */ /* 0x000fc60003f05070 */
        /* <DEDUP_REMOVED lines=8> */
[----:B0-----:R-:W3:Y:S01]  /*45a80*/  LDL.LU R43, [R1+0x189c] ;  /* 0x00189c00012b7983 */ /* 0x001ee20000300800 */
[----:B--2---:R-:W-:-:S02]  /*45a90*/  IADD3 R22, P6, R22, UR38, RZ ;  /* 0x0000002616167c10 */ /* 0x004fc4000ffde0ff */
[----:B----4-:R-:W-:Y:S02]  /*45aa0*/  IADD3 R23, P1, R23, UR38, RZ ;  /* 0x0000002617177c10 */ /* 0x010fe4000ff3e0ff */
[----:B---3--:R-:W-:Y:S01]  /*45ab0*/  IADD3 R20, P2, R20, UR38, RZ ;  /* 0x0000002614147c10 */ /* 0x008fe2000ff5e0ff */
[----:B------:R-:W-:Y:S04]  /*45ac0*/  STL [R1+0xf34], R22 ;  /* 0x000f341601007387 */ /* 0x000fe80000100800 */
[----:B------:R-:W-:Y:S01]  /*45ad0*/  STL [R1+0xf3c], R23 ;  /* 0x000f3c1701007387 */ /* 0x000fe20000100800 */
[----:B------:R-:W-:-:S05]  /*45ae0*/  IADD3 R6, P4, R6, UR38, RZ ;  /* 0x0000002606067c10 */ /* 0x000fca000ff9e0ff */
[----:B------:R0:W-:Y:S04]  /*45af0*/  STL [R1+0x18fc], R6 ;  /* 0x0018fc0601007387 */ /* 0x0001e80000100800 */
[----:B------:R-:W-:Y:S04]  /*45b00*/  STL [R1+0xf44], R20 ;  /* 0x000f441401007387 */ /* 0x000fe80000100800 */
[----:B0-----:R-:W2:Y:S01]  /*45b10*/  LDL.LU R6, [R1+0x18c0] ;  /* 0x0018c00001067983 */ /* 0x001ea20000300800 */
[----:B------:R-:W-:Y:S02]  /*45b20*/  IADD3 R21, P3, R21, UR38, RZ ;  /* 0x0000002615157c10 */ /* 0x000fe4000ff7e0ff */
[----:B------:R-:W-:-:S02]  /*45b30*/  IADD3.X R7, R7, UR54, RZ, P6, !PT ;  /* 0x0000003607077c10 */ /* 0x000fc4000b7fe4ff */
[----:B------:R-:W-:Y:S02]  /*45b40*/  IADD3 R18, P5, R18, UR38, RZ ;  /* 0x0000002612127c10 */ /* 0x000fe4000ffbe0ff */
[----:B------:R-:W-:Y:S01]  /*45b50*/  IADD3 R19, P6, R19, UR38, RZ ;  /* 0x0000002613137c10 */ /* 0x000fe2000ffde0ff */
[----:B------:R-:W-:Y:S04]  /*45b60*/  STL [R1+0xf4c], R21 ;  /* 0x000f4c1501007387 */ /* 0x000fe80000100800 */
[----:B------:R0:W-:Y:S01]  /*45b70*/  STL [R1+0xf30], R7 ;  /* 0x000f300701007387 */ /* 0x0001e20000100800 */
[----:B------:R-:W-:Y:S02]  /*45b80*/  IADD3.X R16, R16, UR54, RZ, P1, !PT ;  /* 0x0000003610107c10 */ /* 0x000fe40008ffe4ff */
[----:B------:R-:W-:-:S02]  /*45b90*/  IADD3 R17, P1, R17, UR38, RZ ;  /* 0x0000002611117c10 */ /* 0x000fc4000ff3e0ff */
[----:B------:R-:W-:Y:S02]  /*45ba0*/  IADD3.X R42, R42, UR54, RZ, P3, !PT ;  /* 0x000000362a2a7c10 */ /* 0x000fe40009ffe4ff */
[----:B------:R-:W-:Y:S02]  /*45bb0*/  IADD3.X R14, R14, UR54, RZ, P2, !PT ;  /* 0x000000360e0e7c10 */ /* 0x000fe400097fe4ff */
[----:B------:R-:W-:Y:S01]  /*45bc0*/  IADD3 R15, P2, R15, UR38, RZ ;  /* 0x000000260f0f7c10 */ /* 0x000fe2000ff5e0ff */
[----:B0-----:R-:W3:Y:S04]  /*45bd0*/  LDL.LU R7, [R1+0x1894] ;  /* 0x0018940001077983 */ /* 0x001ee80000300800 */
[----:B------:R-:W-:Y:S04]  /*45be0*/  STL [R1+0x18f4], R18 ;  /* 0x0018f41201007387 */ /* 0x000fe80000100800 */
[----:B------:R-:W-:Y:S04]  /*45bf0*/  STL [R1+0x18ec], R19 ;  /* 0x0018ec1301007387 */ /* 0x000fe80000100800 */
[----:B------:R-:W-:Y:S04]  /*45c00*/  STL [R1+0xf38], R16 ;  /* 0x000f381001007387 */ /* 0x000fe80000100800 */
[----:B------:R-:W-:Y:S01]  /*45c10*/  STL [R1+0x18e4], R17 ;  /* 0x0018e41101007387 */ /* 0x000fe20000100800 */
[----:B------:R-:W-:-:S03]  /*45c20*/  IADD3 R12, P3, R12, UR38, RZ ;  /* 0x000000260c0c7c10 */ /* 0x000fc6000ff7e0ff */
[----:B------:R0:W-:Y:S01]  /*45c30*/  STL [R1+0xf48], R42 ;  /* 0x000f482a01007387 */ /* 0x0001e20000100800 */
[----:B------:R-:W-:-:S03]  /*45c40*/  IADD3.X R13, R13, UR54, RZ, P4, !PT ;  /* 0x000000360d0d7c10 */ /* 0x000fc6000a7fe4ff */
[----:B------:R-:W-:Y:S01]  /*45c50*/  STL [R1+0xf40], R14 ;  /* 0x000f400e01007387 */ /* 0x000fe20000100800 */
[----:B------:R-:W-:Y:S02]  /*45c60*/  IADD3 R10, P4, R10, UR38, RZ ;  /* 0x000000260a0a7c10 */ /* 0x000fe4000ff9e0ff */
[----:B------:R-:W-:Y:S02]  /*45c70*/  IADD3.X R11, R11, UR54, RZ, P5, !PT ;  /* 0x000000360b0b7c10 */ /* 0x000fe4000affe4ff */
[----:B------:R-:W-:Y:S02]  /*45c80*/  IADD3 R8, P5, R8, UR38, RZ ;  /* 0x0000002608087c10 */ /* 0x000fe4000ffbe0ff */
[----:B------:R-:W-:Y:S02]  /*45c90*/  IADD3.X R9, R9, UR54, RZ, P6, !PT ;  /* 0x0000003609097c10 */ /* 0x000fe4000b7fe4ff */
[----:B------:R-:W-:Y:S01]  /*45ca0*/  IADD3 R2, P6, R2, UR38, RZ ;  /* 0x0000002602027c10 */ /* 0x000fe2000ffde0ff */
[----:B0-----:R-:W4:Y:S04]  /*45cb0*/  LDL.LU R42, [R1+0x18b8] ;  /* 0x0018b800012a7983 */ /* 0x001f280000300800 */
[----:B------:R-:W-:Y:S04]  /*45cc0*/  STL [R1+0x18dc], R15 ;  /* 0x0018dc0f01007387 */ /* 0x000fe80000100800 */
[----:B------:R-:W-:Y:S04]  /*45cd0*/  STL [R1+0x18d4], R12 ;  /* 0x0018d40c01007387 */ /* 0x000fe80000100800 */
[----:B------:R-:W-:Y:S04]  /*45ce0*/  STL [R1+0x18f8], R13 ;  /* 0x0018f80d01007387 */ /* 0x000fe80000100800 */
[----:B------:R-:W-:Y:S01]  /*45cf0*/  STL [R1+0x18cc], R10 ;  /* 0x0018cc0a01007387 */ /* 0x000fe20000100800 */
[----:B------:R-:W-:-:S03]  /*45d00*/  IADD3.X R3, R3, UR54, RZ, P1, !PT ;  /* 0x0000003603037c10 */ /* 0x000fc60008ffe4ff */
[----:B------:R-:W-:Y:S01]  /*45d10*/  STL [R1+0x18f0], R11 ;  /* 0x0018f00b01007387 */ /* 0x000fe20000100800 */
[----:B------:R-:W-:-:S03]  /*45d20*/  IADD3 R38, P1, R38, UR38, RZ ;  /* 0x0000002626267c10 */ /* 0x000fc6000ff3e0ff */
[----:B------:R-:W-:Y:S01]  /*45d30*/  STL [R1+0x18c4], R8 ;  /* 0x0018c40801007387 */ /* 0x000fe20000100800 */
[----:B------:R-:W-:-:S03]  /*45d40*/  IADD3.X R39, R39, UR54, RZ, P2, !PT ;  /* 0x0000003627277c10 */ /* 0x000fc600097fe4ff */
[----:B------:R-:W-:Y:S01]  /*45d50*/  STL [R1+0x18e8], R9 ;  /* 0x0018e80901007387 */ /* 0x000fe20000100800 */
[----:B------:R-:W-:-:S03]  /*45d60*/  IADD3 R40, P2, R40, UR38, RZ ;  /* 0x0000002628287c10 */ /* 0x000fc6000ff5e0ff */
[----:B------:R-:W-:Y:S01]  /*45d70*/  STL [R1+0x18bc], R2 ;  /* 0x0018bc0201007387 */ /* 0x000fe20000100800 */
[----:B------:R-:W-:-:S03]  /*45d80*/  IADD3.X R41, R41, UR54, RZ, P3, !PT ;  /* 0x0000003629297c10 */ /* 0x000fc60009ffe4ff */
[----:B------:R-:W-:Y:S04]  /*45d90*/  STL [R1+0x18e0], R3 ;  /* 0x0018e00301007387 */ /* 0x000fe80000100800 */
[----:B------:R-:W-:Y:S01]  /*45da0*/  STL [R1+0x18b4], R38 ;  /* 0x0018b42601007387 */ /* 0x000fe20000100800 */
[----:B------:R-:W-:-:S03]  /*45db0*/  IADD3 R4, P3, R4, UR38, RZ ;  /* 0x0000002604047c10 */ /* 0x000fc6000ff7e0ff */
[----:B------:R-:W-:Y:S01]  /*45dc0*/  STL [R1+0x18d8], R39 ;  /* 0x0018d82701007387 */ /* 0x000fe20000100800 */
[----:B------:R-:W-:-:S03]  /*45dd0*/  IADD3.X R5, R5, UR54, RZ, P4, !PT ;  /* 0x0000003605057c10 */ /* 0x000fc6000a7fe4ff */
[----:B------:R-:W-:Y:S04]  /*45de0*/  STL [R1+0x18ac], R40 ;  /* 0x0018ac2801007387 */ /* 0x000fe80000100800 */
[----:B------:R-:W-:Y:S01]  /*45df0*/  STL [R1+0x18d0], R41 ;  /* 0x0018d02901007387 */ /* 0x000fe20000100800 */
[----:B------:R-:W-:-:S03]  /*45e00*/  IADD3 R43, P4, R43, UR38, RZ ;  /* 0x000000262b2b7c10 */ /* 0x000fc6000ff9e0ff */
[----:B------:R-:W4:Y:S04]  /*45e10*/  LDL.LU R22, [R1+0x188c] ;  /* 0x00188c0001167983 */ /* 0x000f280000300800 */
[----:B------:R-:W-:Y:S04]  /*45e20*/  STL [R1+0x18a4], R4 ;  /* 0x0018a40401007387 */ /* 0x000fe80000100800 */
[----:B------:R-:W4:Y:S04]  /*45e30*/  LDL.LU R23, [R1+0x18b0] ;  /* 0x0018b00001177983 */ /* 0x000f280000300800 */
[----:B------:R-:W-:Y:S04]  /*45e40*/  STL [R1+0x18c8], R5 ;  /* 0x0018c80501007387 */ /* 0x000fe80000100800 */
[----:B------:R-:W4:Y:S04]  /*45e50*/  LDL.LU R20, [R1+0x1884] ;  /* 0x0018840001147983 */ /* 0x000f280000300800 */
[----:B------:R0:W-:Y:S04]  /*45e60*/  STL [R1+0x189c], R43 ;  /* 0x00189c2b01007387 */ /* 0x0001e80000100800 */
[----:B------:R-:W4:Y:S04]  /*45e70*/  LDL.LU R21, [R1+0x18a8] ;  /* 0x0018a80001157983 */ /* 0x000f280000300800 */
[----:B0-----:R-:W4:Y:S04]  /*45e80*/  LDL.LU R43, [R1+0x187c] ;  /* 0x00187c00012b7983 */ /* 0x001f280000300800 */
[----:B------:R-:W4:Y:S01]  /*45e90*/  LDL.LU R18, [R1+0x18a0] ;  /* 0x0018a00001127983 */ /* 0x000f220000300800 */
[----:B--2---:R-:W-:-:S05]  /*45ea0*/  IADD3.X R6, R6, UR54, RZ, P5, !PT ;  /* 0x0000003606067c10 */ /* 0x004fca000affe4ff */
[----:B------:R0:W-:Y:S04]  /*45eb0*/  STL [R1+0x18c0], R6 ;  /* 0x0018c00601007387 */ /* 0x0001e80000100800 */
[----:B0-----:R-:W2:Y:S04]  /*45ec0*/  LDL.LU R6, [R1+0x1874] ;  /* 0x0018740001067983 */ /* 0x001ea80000300800 */
[----:B------:R-:W2:Y:S01]  /*45ed0*/  LDL.LU R19, [R1+0x1898] ;  /* 0x0018980001137983 */ /* 0x000ea20000300800 */
[----:B---3--:R-:W-:-:S03]  /*45ee0*/  IADD3 R7, P5, R7, UR38, RZ ;  /* 0x0000002607077c10 */ /* 0x008fc6000ffbe0ff */
[----:B------:R-:W3:Y:S04]  /*45ef0*/  LDL.LU R16, [R1+0x186c] ;  /* 0x00186c0001107983 */ /* 0x000ee80000300800 */
[----:B------:R-:W3:Y:S04]  /*45f00*/  LDL.LU R17, [R1+0x1890] ;  /* 0x0018900001117983 */ /* 0x000ee80000300800 */
[----:B------:R0:W-:Y:S04]  /*45f10*/  STL [R1+0x1894], R7 ;  /* 0x0018940701007387 */ /* 0x0001e80000100800 */
[----:B------:R-:W3:Y:S04]  /*45f20*/  LDL.LU R14, [R1+0x1864] ;  /* 0x00186400010e7983 */ /* 0x000ee80000300800 */
[----:B------:R-:W3:Y:S04]  /*45f30*/  LDL.LU R15, [R1+0x1888] ;  /* 0x00188800010f7983 */ /* 0x000ee80000300800 */
[----:B0-----:R-:W3:Y:S04]  /*45f40*/  LDL.LU R7, [R1+0x185c] ;  /* 0x00185c0001077983 */ /* 0x001ee80000300800 */
[----:B------:R-:W3:Y:S04]  /*45f50*/  LDL.LU R12, [R1+0x1880] ;  /* 0x00188000010c7983 */ /* 0x000ee80000300800 */
[----:B------:R-:W3:Y:S01]  /*45f60*/  LDL.LU R13, [R1+0x1854] ;  /* 0x00185400010d7983 */ /* 0x000ee20000300800 */
[----:B----4-:R-:W-:-:S03]  /*45f70*/  IADD3.X R42, R42, UR54, RZ, P6, !PT ;  /* 0x000000362a2a7c10 */ /* 0x010fc6000b7fe4ff */
[----:B------:R-:W4:Y:S04]  /*45f80*/  LDL.LU R10, [R1+0x1878] ;  /* 0x00187800010a7983 */ /* 0x000f280000300800 */
[----:B------:R0:W-:Y:S04]  /*45f90*/  STL [R1+0x18b8], R42 ;  /* 0x0018b82a01007387 */ /* 0x0001e80000100800 */
        /* <DEDUP_REMOVED lines=11> */
[----:B0-----:R-:W4:Y:S01]  /*46050*/  LDL.LU R42, [R1+0x1848] ;  /* 0x00184800012a7983 */ /* 0x001f220000300800 */
[----:B------:R-:W-:-:S02]  /*46060*/  IADD3 R22, P6, R22, UR38, RZ ;  /* 0x0000002616167c10 */ /* 0x000fc4000ffde0ff */
[----:B------:R-:W-:Y:S02]  /*46070*/  IADD3.X R23, R23, UR54, RZ, P1, !PT ;  /* 0x0000003617177c10 */ /* 0x000fe40008ffe4ff */
[----:B------:R-:W-:Y:S02]  /*46080*/  IADD3 R20, P1, R20, UR38, RZ ;  /* 0x0000002614147c10 */ /* 0x000fe4000ff3e0ff */
[----:B------:R-:W-:Y:S01]  /*46090*/  IADD3.X R21, R21, UR54, RZ, P2, !PT ;  /* 0x0000003615157c10 */ /* 0x000fe200097fe4ff */
[----:B------:R-:W-:Y:S04]  /*460a0*/  STL [R1+0x188c], R22 ;  /* 0x00188c1601007387 */ /* 0x000fe80000100800 */
[----:B------:R-:W-:Y:S01]  /*460b0*/  STL [R1+0x18b0], R23 ;  /* 0x0018b01701007387 */ /* 0x000fe20000100800 */
[----:B------:R-:W-:-:S02]  /*460c0*/  IADD3 R43, P2, R43, UR38, RZ ;  /* 0x000000262b2b7c10 */ /* 0x000fc4000ff5e0ff */
[----:B------:R-:W-:-:S03]  /*460d0*/  IADD3.X R18, R18, UR54, RZ, P3, !PT ;  /* 0x0000003612127c10 */ /* 0x000fc60009ffe4ff */
[----:B------:R0:W-:Y:S04]  /*460e0*/  STL [R1+0x187c], R43 ;  /* 0x00187c2b01007387 */ /* 0x0001e80000100800 */
[----:B------:R-:W-:Y:S04]  /*460f0*/  STL [R1+0x1884], R20 ;  /* 0x0018841401007387 */ /* 0x000fe80000100800 */
[----:B0-----:R-:W4:Y:S04]  /*46100*/  LDL.LU R43, [R1+0x181c] ;  /* 0x00181c00012b7983 */ /* 0x001f280000300800 */
[----:B------:R-:W-:Y:S01]  /*46110*/  STL [R1+0x18a8], R21 ;  /* 0x0018a81501007387 */ /* 0x000fe20000100800 */
[----:B--2---:R-:W-:-:S05]  /*46120*/  IADD3 R6, P3, R6, UR38, RZ ;  /* 0x0000002606067c10 */ /* 0x004fca000ff7e0ff */
[----:B------:R0:W-:Y:S04]  /*46130*/  STL [R1+0x1874], R6 ;  /* 0x0018740601007387 */ /* 0x0001e80000100800 */
[----:B0-----:R-:W2:Y:S01]  /*46140*/  LDL.LU R6, [R1+0x1840] ;  /* 0x0018400001067983 */ /* 0x001ea20000300800 */
[----:B------:R-:W-:Y:S02]  /*46150*/  IADD3.X R19, R19, UR54, RZ, P4, !PT ;  /* 0x0000003613137c10 */ /* 0x000fe4000a7fe4ff */
[----:B---3--:R-:W-:Y:S02]  /*46160*/  IADD3 R16, P4, R16, UR38, RZ ;  /* 0x0000002610107c10 */ /* 0x008fe4000ff9e0ff */
[----:B------:R-:W-:Y:S02]  /*46170*/  IADD3.X R17, R17, UR54, RZ, P5, !PT ;  /* 0x0000003611117c10 */ /* 0x000fe4000affe4ff */
[----:B------:R-:W-:-:S02]  /*46180*/  IADD3.X R15, R15, UR54, RZ, P6, !PT ;  /* 0x000000360f0f7c10 */ /* 0x000fc4000b7fe4ff */
[----:B------:R-:W-:Y:S01]  /*46190*/  IADD3 R7, P6, R7, UR38, RZ ;  /* 0x0000002607077c10 */ /* 0x000fe2000ffde0ff */
[----:B------:R-:W-:Y:S01]  /*461a0*/  STL [R1+0x18a0], R18 ;  /* 0x0018a01201007387 */ /* 0x000fe20000100800 */
[----:B------:R-:W-:-:S03]  /*461b0*/  IADD3 R14, P5, R14, UR38, RZ ;  /* 0x000000260e0e7c10 */ /* 0x000fc6000ffbe0ff */
[----:B------:R-:W-:Y:S04]  /*461c0*/  STL [R1+0x1898], R19 ;  /* 0x0018981301007387 */ /* 0x000fe80000100800 */
[----:B------:R-:W-:Y:S04]  /*461d0*/  STL [R1+0x186c], R16 ;  /* 0x00186c1001007387 */ /* 0x000fe80000100800 */
[----:B------:R-:W-:Y:S01]  /*461e0*/  STL [R1+0x1890], R17 ;  /* 0x0018901101007387 */ /* 0x000fe20000100800 */
[----:B------:R-:W-:-:S03]  /*461f0*/  IADD3.X R12, R12, UR54, RZ, P1, !PT ;  /* 0x000000360c0c7c10 */ /* 0x000fc60008ffe4ff */
[----:B------:R0:W-:Y:S01]  /*46200*/  STL [R1+0x185c], R7 ;  /* 0x00185c0701007387 */ /* 0x0001e20000100800 */
[----:B------:R-:W-:-:S03]  /*46210*/  IADD3 R13, P1, R13, UR38, RZ ;  /* 0x000000260d0d7c10 */ /* 0x000fc6000ff3e0ff */
[----:B------:R-:W-:Y:S01]  /*46220*/  STL [R1+0x1864], R14 ;  /* 0x0018640e01007387 */ /* 0x000fe20000100800 */
[----:B----4-:R-:W-:Y:S02]  /*46230*/  IADD3.X R10, R10, UR54, RZ, P2, !PT ;  /* 0x000000360a0a7c10 */ /* 0x010fe400097fe4ff */
[----:B------:R-:W-:Y:S02]  /*46240*/  IADD3 R11, P2, R11, UR38, RZ ;  /* 0x000000260b0b7c10 */ /* 0x000fe4000ff5e0ff */
[----:B------:R-:W-:Y:S02]  /*46250*/  IADD3.X R8, R8, UR54, RZ, P3, !PT ;  /* 0x0000003608087c10 */ /* 0x000fe40009ffe4ff */
[----:B------:R-:W-:Y:S02]  /*46260*/  IADD3 R9, P3, R9, UR38, RZ ;  /* 0x0000002609097c10 */ /* 0x000fe4000ff7e0ff */
[----:B------:R-:W-:Y:S01]  /*46270*/  IADD3.X R2, R2, UR54, RZ, P4, !PT ;  /* 0x0000003602027c10 */ /* 0x000fe2000a7fe4ff */
[----:B0-----:R-:W3:Y:S04]  /*46280*/  LDL.LU R7, [R1+0x1814] ;  /* 0x0018140001077983 */ /* 0x001ee80000300800 */
[----:B------:R-:W-:Y:S04]  /*46290*/  STL [R1+0x1888], R15 ;  /* 0x0018880f01007387 */ /* 0x000fe80000100800 */
[----:B------:R-:W-:Y:S04]  /*462a0*/  STL [R1+0x1880], R12 ;  /* 0x0018800c01007387 */ /* 0x000fe80000100800 */
[----:B------:R-:W-:Y:S04]  /*462b0*/  STL [R1+0x1854], R13 ;  /* 0x0018540d01007387 */ /* 0x000fe80000100800 */
        /* <DEDUP_REMOVED lines=10> */
[----:B------:R-:W-:Y:S04]  /*46360*/  STL [R1+0x183c], R3 ;  /* 0x00183c0301007387 */ /* 0x000fe80000100800 */
[----:B------:R-:W-:Y:S01]  /*46370*/  STL [R1+0x1860], R38 ;  /* 0x0018602601007387 */ /* 0x000fe20000100800 */
[----:B------:R-:W-:-:S03]  /*46380*/  IADD3.X R4, R4, UR54, RZ, P1, !PT ;  /* 0x0000003604047c10 */ /* 0x000fc60008ffe4ff */
[----:B------:R-:W-:Y:S01]  /*46390*/  STL [R1+0x1834], R39 ;  /* 0x0018342701007387 */ /* 0x000fe20000100800 */
[----:B------:R-:W-:-:S03]  /*463a0*/  IADD3 R5, P1, R5, UR38, RZ ;  /* 0x0000002605057c10 */ /* 0x000fc6000ff3e0ff */
[----:B------:R-:W-:Y:S04]  /*463b0*/  STL [R1+0x1858], R40 ;  /* 0x0018582801007387 */ /* 0x000fe80000100800 */
[----:B------:R-:W-:Y:S01]  /*463c0*/  STL [R1+0x182c], R41 ;  /* 0x00182c2901007387 */ /* 0x000fe20000100800 */
[----:B------:R-:W-:-:S03]  /*463d0*/  IADD3.X R42, R42, UR54, RZ, P2, !PT ;  /* 0x000000362a2a7c10 */ /* 0x000fc600097fe4ff */
[----:B------:R-:W4:Y:S04]  /*463e0*/  LDL.LU R22, [R1+0x1838] ;  /* 0x0018380001167983 */ /* 0x000f280000300800 */
[----:B------:R-:W-:Y:S04]  /*463f0*/  STL [R1+0x1850], R4 ;  /* 0x0018500401007387 */ /* 0x000fe80000100800 */
[----:B------:R-:W4:Y:S04]  /*46400*/  LDL.LU R23, [R1+0x180c] ;  /* 0x00180c0001177983 */ /* 0x000f280000300800 */
[----:B------:R-:W-:Y:S04]  /*46410*/  STL [R1+0x1824], R5 ;  /* 0x0018240501007387 */ /* 0x000fe80000100800 */
[----:B------:R-:W4:Y:S04]  /*46420*/  LDL.LU R20, [R1+0x1830] ;  /* 0x0018300001147983 */ /* 0x000f280000300800 */
[----:B------:R0:W-:Y:S04]  /*46430*/  STL [R1+0x1848], R42 ;  /* 0x0018482a01007387 */ /* 0x0001e80000100800 */
[----:B------:R-:W4:Y:S01]  /*46440*/  LDL.LU R21, [R1+0x1804] ;  /* 0x0018040001157983 */ /* 0x000f220000300800 */
[----:B------:R-:W-:-:S03]  /*46450*/  IADD3 R43, P2, R43, UR38, RZ ;  /* 0x000000262b2b7c10 */ /* 0x000fc6000ff5e0ff */
[----:B0-----:R-:W4:Y:S04]  /*46460*/  LDL.LU R42, [R1+0x1828] ;  /* 0x00182800012a7983 */ /* 0x001f280000300800 */
[----:B------:R-:W4:Y:S04]  /*46470*/  LDL.LU R18, [R1+0x17fc] ;  /* 0x0017fc0001127983 */ /* 0x000f280000300800 */
[----:B------:R0:W-:Y:S04]  /*46480*/  STL [R1+0x181c], R43 ;  /* 0x00181c2b01007387 */ /* 0x0001e80000100800 */
[----:B0-----:R-:W4:Y:S04]  /*46490*/  LDL.LU R43, [R1+0x1820] ;  /* 0x00182000012b7983 */ /* 0x001f280000300800 */
[----:B------:R-:W4:Y:S04]  /*464a0*/  LDL.LU R19, [R1+0x17f4] ;  /* 0x0017f40001137983 */ /* 0x000f280000300800 */
[----:B------:R-:W4:Y:S04]  /*464b0*/  LDL.LU R16, [R1+0x1818] ;  /* 0x0018180001107983 */ /* 0x000f280000300800 */
[----:B------:R-:W4:Y:S01]  /*464c0*/  LDL.LU R17, [R1+0x17ec] ;  /* 0x0017ec0001117983 */ /* 0x000f220000300800 */
[----:B--2---:R-:W-:-:S05]  /*464d0*/  IADD3.X R6, R6, UR54, RZ, P3, !PT ;  /* 0x0000003606067c10 */ /* 0x004fca0009ffe4ff */
[----:B------:R0:W-:Y:S04]  /*464e0*/  STL [R1+0x1840], R6 ;  /* 0x0018400601007387 */ /* 0x0001e80000100800 */
[----:B------:R-:W2:Y:S04]  /*464f0*/  LDL.LU R14, [R1+0x1810] ;  /* 0x00181000010e7983 */ /* 0x000ea80000300800 */
[----:B------:R-:W2:Y:S04]  /*46500*/  LDL.LU R15, [R1+0x17e4] ;  /* 0x0017e400010f7983 */ /* 0x000ea80000300800 */
[----:B0-----:R-:W2:Y:S04]  /*46510*/  LDL.LU R6, [R1+0x1808] ;  /* 0x0018080001067983 */ /* 0x001ea80000300800 */
[----:B------:R-:W2:Y:S04]  /*46520*/  LDL.LU R12, [R1+0x17dc] ;  /* 0x0017dc00010c7983 */ /* 0x000ea80000300800 */
[----:B------:R-:W2:Y:S04]  /*46530*/  LDL.LU R13, [R1+0x1800] ;  /* 0x00180000010d7983 */ /* 0x000ea80000300800 */
[----:B------:R-:W2:Y:S01]  /*46540*/  LDL.LU R10, [R1+0x17d4] ;  /* 0x0017d400010a7983 */ /* 0x000ea20000300800 */
[----:B---3--:R-:W-:-:S05]  /*46550*/  IADD3 R7, P3, R7, UR38, RZ ;  /* 0x0000002607077c10 */ /* 0x008fca000ff7e0ff */
[----:B------:R0:W-:Y:S04]  /*46560*/  STL [R1+0x1814], R7 ;  /* 0x0018140701007387 */ /* 0x0001e80000100800 */
        /* <DEDUP_REMOVED lines=12> */
[----:B----4-:R-:W-:-:S02]  /*46630*/  IADD3.X R22, R22, UR54, RZ, P4, !PT ;  /* 0x0000003616167c10 */ /* 0x010fc4000a7fe4ff */
[----:B------:R-:W-:Y:S02]  /*46640*/  IADD3 R23, P4, R23, UR38, RZ ;  /* 0x0000002617177c10 */ /* 0x000fe4000ff9e0ff */
[----:B------:R-:W-:Y:S01]  /*46650*/  IADD3.X R20, R20, UR54, RZ, P5, !PT ;  /* 0x0000003614147c10 */ /* 0x000fe2000affe4ff */
[----:B------:R-:W-:Y:S04]  /*46660*/  STL [R1+0x1838], R22 ;  /* 0x0018381601007387 */ /* 0x000fe80000100800 */
[----:B------:R-:W-:Y:S01]  /*46670*/  STL [R1+0x180c], R23 ;  /* 0x00180c1701007387 */ /* 0x000fe20000100800 */
[----:B------:R-:W-:Y:S02]  /*46680*/  IADD3 R21, P5, R21, UR38, RZ ;  /* 0x0000002615157c10 */ /* 0x000fe4000ffbe0ff */
[----:B------:R-:W-:-:S05]  /*46690*/  IADD3.X R42, R42, UR54, RZ, P6, !PT ;  /* 0x000000362a2a7c10 */ /* 0x000fca000b7fe4ff */
[----:B------:R0:W-:Y:S04]  /*466a0*/  STL [R1+0x1828], R42 ;  /* 0x0018282a01007387 */ /* 0x0001e80000100800 */
[----:B------:R-:W-:Y:S01]  /*466b0*/  STL [R1+0x1830], R20 ;  /* 0x0018301401007387 */ /* 0x000fe20000100800 */
[----:B------:R-:W-:Y:S02]  /*466c0*/  IADD3 R18, P6, R18, UR38, RZ ;  /* 0x0000002612127c10 */ /* 0x000fe4000ffde0ff */
[----:B------:R-:W-:Y:S01]  /*466d0*/  IADD3.X R43, R43, UR54, RZ, P1, !PT ;  /* 0x000000362b2b7c10 */ /* 0x000fe20008ffe4ff */
[----:B0-----:R-:W4:Y:S04]  /*466e0*/  LDL.LU R42, [R1+0x17c8] ;  /* 0x0017c800012a7983 */ /* 0x001f280000300800 */
[----:B------:R-:W-:Y:S04]  /*466f0*/  STL [R1+0x1804], R21 ;  /* 0x0018041501007387 */ /* 0x000fe80000100800 */
[----:B------:R0:W-:Y:S01]  /*46700*/  STL [R1+0x1820], R43 ;  /* 0x0018202b01007387 */ /* 0x0001e20000100800 */
[----:B------:R-:W-:-:S02]  /*46710*/  IADD3 R19, P1, R19, UR38, RZ ;  /* 0x0000002613137c10 */ /* 0x000fc4000ff3e0ff */
[----:B------:R-:W-:Y:S02]  /*46720*/  IADD3.X R16, R16, UR54, RZ, P2, !PT ;  /* 0x0000003610107c10 */ /* 0x000fe400097fe4ff */
[----:B------:R-:W-:Y:S01]  /*46730*/  IADD3 R17, P2, R17, UR38, RZ ;  /* 0x0000002611117c10 */ /* 0x000fe2000ff5e0ff */
[----:B0-----:R-:W4:Y:S04]  /*46740*/  LDL.LU R43, [R1+0x179c] ;  /* 0x00179c00012b7983 */ /* 0x001f280000300800 */
[----:B------:R-:W-:Y:S04]  /*46750*/  STL [R1+0x17fc], R18 ;  /* 0x0017fc1201007387 */ /* 0x000fe80000100800 */
[----:B------:R-:W-:Y:S04]  /*46760*/  STL [R1+0x17f4], R19 ;  /* 0x0017f41301007387 */ /* 0x000fe80000100800 */
[----:B------:R-:W-:Y:S04]  /*46770*/  STL [R1+0x1818], R16 ;  /* 0x0018181001007387 */ /* 0x000fe80000100800 */
[----:B------:R-:W-:Y:S01]  /*46780*/  STL [R1+0x17ec], R17 ;  /* 0x0017ec1101007387 */ /* 0x000fe20000100800 */
[----:B--2---:R-:W-:-:S02]  /*46790*/  IADD3.X R14, R14, UR54, RZ, P3, !PT ;  /* 0x000000360e0e7c10 */ /* 0x004fc40009ffe4ff */
[----:B------:R-:W-:-:S05]  /*467a0*/  IADD3.X R6, R6, UR54, RZ, P4, !PT ;  /* 0x0000003606067c10 */ /* 0x000fca000a7fe4ff */
[----:B------:R0:W-:Y:S04]  /*467b0*/  STL [R1+0x1808], R6 ;  /* 0x0018080601007387 */ /* 0x0001e80000100800 */
[----:B------:R-:W-:Y:S04]  /*467c0*/  STL [R1+0x1810], R14 ;  /* 0x0018100e01007387 */ /* 0x000fe80000100800 */
[----:B0-----:R-:W2:Y:S01]  /*467d0*/  LDL.LU R6, [R1+0x17c0] ;  /* 0x0017c00001067983 */ /* 0x001ea20000300800 */
[----:B------:R-:W-:Y:S02]  /*467e0*/  IADD3 R15, P3, R15, UR38, RZ ;  /* 0x000000260f0f7c10 */ /* 0x000fe4000ff7e0ff */
[----:B------:R-:W-:-:S02]  /*467f0*/  IADD3 R12, P4, R12, UR38, RZ ;  /* 0x000000260c0c7c10 */ /* 0x000fc4000ff9e0ff */
[----:B------:R-:W-:Y:S02]  /*46800*/  IADD3.X R13, R13, UR54, RZ, P5, !PT ;  /* 0x000000360d0d7c10 */ /* 0x000fe4000affe4ff */
[----:B------:R-:W-:Y:S02]  /*46810*/  IADD3 R10, P5, R10, UR38, RZ ;  /* 0x000000260a0a7c10 */ /* 0x000fe4000ffbe0ff */
[----:B---3--:R-:W-:Y:S01]  /*46820*/  IADD3.X R11, R11, UR54, RZ, P6, !PT ;  /* 0x000000360b0b7c10 */ /* 0x008fe2000b7fe4ff */
        /* <DEDUP_REMOVED lines=24> */
[----:B------:R-:W3:Y:S04]  /*469b0*/  LDL.LU R22, [R1+0x1794] ;  /* 0x0017940001167983 */ /* 0x000ee80000300800 */
[----:B------:R-:W-:Y:S04]  /*469c0*/  STL [R1+0x17ac], R4 ;  /* 0x0017ac0401007387 */ /* 0x000fe80000100800 */
[----:B------:R-:W3:Y:S04]  /*469d0*/  LDL.LU R23, [R1+0x17b8] ;  /* 0x0017b80001177983 */ /* 0x000ee80000300800 */
[----:B------:R-:W-:Y:S04]  /*469e0*/  STL [R1+0x17d0], R5 ;  /* 0x0017d00501007387 */ /* 0x000fe80000100800 */
[----:B------:R-:W3:Y:S04]  /*469f0*/  LDL.LU R20, [R1+0x178c] ;  /* 0x00178c0001147983 */ /* 0x000ee80000300800 */
[----:B------:R0:W-:Y:S04]  /*46a00*/  STL [R1+0x17a4], R7 ;  /* 0x0017a40701007387 */ /* 0x0001e80000100800 */
[----:B------:R-:W3:Y:S01]  /*46a10*/  LDL.LU R21, [R1+0x17b0] ;  /* 0x0017b00001157983 */ /* 0x000ee20000300800 */
[----:B----4-:R-:W-:-:S03]  /*46a20*/  IADD3.X R42, R42, UR54, RZ, P6, !PT ;  /* 0x000000362a2a7c10 */ /* 0x010fc6000b7fe4ff */
[----:B0-----:R-:W4:Y:S04]  /*46a30*/  LDL.LU R7, [R1+0x1784] ;  /* 0x0017840001077983 */ /* 0x001f280000300800 */
[----:B------:R-:W4:Y:S04]  /*46a40*/  LDL.LU R18, [R1+0x17a8] ;  /* 0x0017a80001127983 */ /* 0x000f280000300800 */
[----:B------:R0:W-:Y:S01]  /*46a50*/  STL [R1+0x17c8], R42 ;  /* 0x0017c82a01007387 */ /* 0x0001e20000100800 */
[----:B------:R-:W-:-:S03]  /*46a60*/  IADD3 R43, P6, R43, UR38, RZ ;  /* 0x000000262b2b7c10 */ /* 0x000fc6000ffde0ff */
[----:B0-----:R-:W4:Y:S04]  /*46a70*/  LDL.LU R42, [R1+0x177c] ;  /* 0x00177c00012a7983 */ /* 0x001f280000300800 */
[----:B------:R-:W4:Y:S04]  /*46a80*/  LDL.LU R19, [R1+0x17a0] ;  /* 0x0017a00001137983 */ /* 0x000f280000300800 */
[----:B------:R-:W4:Y:S04]  /*46a90*/  LDL.LU R16, [R1+0x1774] ;  /* 0x0017740001107983 */ /* 0x000f280000300800 */
[----:B------:R-:W4:Y:S04]  /*46aa0*/  LDL.LU R17, [R1+0x1798] ;  /* 0x0017980001117983 */ /* 0x000f280000300800 */
[----:B------:R0:W-:Y:S04]  /*46ab0*/  STL [R1+0x179c], R43 ;  /* 0x00179c2b01007387 */ /* 0x0001e80000100800 */
[----:B------:R-:W4:Y:S04]  /*46ac0*/  LDL.LU R14, [R1+0x176c] ;  /* 0x00176c00010e7983 */ /* 0x000f280000300800 */
[----:B------:R-:W4:Y:S04]  /*46ad0*/  LDL.LU R15, [R1+0x1790] ;  /* 0x00179000010f7983 */ /* 0x000f280000300800 */
        /* <DEDUP_REMOVED lines=17> */
[----:B0-----:R-:W2:Y:S01]  /*46bf0*/  LDL.LU R6, [R1+0x1750] ;  /* 0x0017500001067983 */ /* 0x001ea20000300800 */
[----:B---3--:R-:W-:-:S02]  /*46c00*/  IADD3 R22, P1, R22, UR38, RZ ;  /* 0x0000002616167c10 */ /* 0x008fc4000ff3e0ff */
[----:B------:R-:W-:Y:S02]  /*46c10*/  IADD3.X R23, R23, UR54, RZ, P2, !PT ;  /* 0x0000003617177c10 */ /* 0x000fe400097fe4ff */
[----:B------:R-:W-:Y:S02]  /*46c20*/  IADD3 R20, P2, R20, UR38, RZ ;  /* 0x0000002614147c10 */ /* 0x000fe4000ff5e0ff */
[----:B------:R-:W-:Y:S01]  /*46c30*/  IADD3.X R21, R21, UR54, RZ, P3, !PT ;  /* 0x0000003615157c10 */ /* 0x000fe20009ffe4ff */
[----:B------:R-:W-:Y:S04]  /*46c40*/  STL [R1+0x1794], R22 ;  /* 0x0017941601007387 */ /* 0x000fe80000100800 */
[----:B------:R-:W-:Y:S01]  /*46c50*/  STL [R1+0x17b8], R23 ;  /* 0x0017b81701007387 */ /* 0x000fe20000100800 */
[----:B----4-:R-:W-:-:S02]  /*46c60*/  IADD3 R7, P3, R7, UR38, RZ ;  /* 0x0000002607077c10 */ /* 0x010fc4000ff7e0ff */
[----:B------:R-:W-:-:S03]  /*46c70*/  IADD3.X R18, R18, UR54, RZ, P4, !PT ;  /* 0x0000003612127c10 */ /* 0x000fc6000a7fe4ff */
[----:B------:R0:W-:Y:S04]  /*46c80*/  STL [R1+0x1784], R7 ;  /* 0x0017840701007387 */ /* 0x0001e80000100800 */
[----:B------:R-:W-:Y:S01]  /*46c90*/  STL [R1+0x178c], R20 ;  /* 0x00178c1401007387 */ /* 0x000fe20000100800 */
[----:B------:R-:W-:-:S03]  /*46ca0*/  IADD3 R42, P4, R42, UR38, RZ ;  /* 0x000000262a2a7c10 */ /* 0x000fc6000ff9e0ff */
[----:B0-----:R-:W3:Y:S04]  /*46cb0*/  LDL.LU R7, [R1+0x1724] ;  /* 0x0017240001077983 */ /* 0x001ee80000300800 */
[----:B------:R-:W-:Y:S01]  /*46cc0*/  STL [R1+0x17b0], R21 ;  /* 0x0017b01501007387 */ /* 0x000fe20000100800 */
[----:B------:R-:W-:Y:S02]  /*46cd0*/  IADD3.X R19, R19, UR54, RZ, P5, !PT ;  /* 0x0000003613137c10 */ /* 0x000fe4000affe4ff */
[----:B------:R-:W-:Y:S01]  /*46ce0*/  IADD3 R16, P5, R16, UR38, RZ ;  /* 0x0000002610107c10 */ /* 0x000fe2000ffbe0ff */
[----:B------:R0:W-:Y:S01]  /*46cf0*/  STL [R1+0x177c], R42 ;  /* 0x00177c2a01007387 */ /* 0x0001e20000100800 */
[----:B------:R-:W-:Y:S02]  /*46d00*/  IADD3.X R17, R17, UR54, RZ, P6, !PT ;  /* 0x0000003611117c10 */ /* 0x000fe4000b7fe4ff */
[----:B------:R-:W-:-:S02]  /*46d10*/  IADD3.X R15, R15, UR54, RZ, P1, !PT ;  /* 0x000000360f0f7c10 */ /* 0x000fc40008ffe4ff */
[----:B------:R-:W-:Y:S01]  /*46d20*/  IADD3 R14, P6, R14, UR38, RZ ;  /* 0x000000260e0e7c10 */ /* 0x000fe2000ffde0ff */
[----:B0-----:R-:W4:Y:S01]  /*46d30*/  LDL.LU R42, [R1+0x1748] ;  /* 0x00174800012a7983 */ /* 0x001f220000300800 */
[----:B------:R-:W-:-:S03]  /*46d40*/  IADD3 R43, P1, R43, UR38, RZ ;  /* 0x000000262b2b7c10 */ /* 0x000fc6000ff3e0ff */
[----:B------:R-:W-:Y:S04]  /*46d50*/  STL [R1+0x17a8], R18 ;  /* 0x0017a81201007387 */ /* 0x000fe80000100800 */
[----:B------:R-:W-:Y:S04]  /*46d60*/  STL [R1+0x17a0], R19 ;  /* 0x0017a01301007387 */ /* 0x000fe80000100800 */
[----:B------:R-:W-:Y:S04]  /*46d70*/  STL [R1+0x1774], R16 ;  /* 0x0017741001007387 */ /* 0x000fe80000100800 */
[----:B------:R-:W-:Y:S01]  /*46d80*/  STL [R1+0x1798], R17 ;  /* 0x0017981101007387 */ /* 0x000fe20000100800 */
[----:B------:R-:W-:-:S03]  /*46d90*/  IADD3.X R12, R12, UR54, RZ, P2, !PT ;  /* 0x000000360c0c7c10 */ /* 0x000fc600097fe4ff */
[----:B------:R0:W-:Y:S01]  /*46da0*/  STL [R1+0x1764], R43 ;  /* 0x0017642b01007387 */ /* 0x0001e20000100800 */
[----:B------:R-:W-:-:S03]  /*46db0*/  IADD3 R13, P2, R13, UR38, RZ ;  /* 0x000000260d0d7c10 */ /* 0x000fc6000ff5e0ff */
[----:B------:R-:W-:Y:S01]  /*46dc0*/  STL [R1+0x176c], R14 ;  /* 0x00176c0e01007387 */ /* 0x000fe20000100800 */
[----:B------:R-:W-:-:S03]  /*46dd0*/  IADD3.X R10, R10, UR54, RZ, P3, !PT ;  /* 0x000000360a0a7c10 */ /* 0x000fc60009ffe4ff */
[----:B0-----:R-:W4:Y:S04]  /*46de0*/  LDL.LU R43, [R1+0x171c] ;  /* 0x00171c00012b7983 */ /* 0x001f280000300800 */
[----:B------:R-:W-:Y:S04]  /*46df0*/  STL [R1+0x1790], R15 ;  /* 0x0017900f01007387 */ /* 0x000fe80000100800 */
[----:B------:R-:W-:Y:S04]  /*46e00*/  STL [R1+0x1788], R12 ;  /* 0x0017880c01007387 */ /* 0x000fe80000100800 */
[----:B------:R-:W-:Y:S04]  /*46e10*/  STL [R1+0x175c], R13 ;  /* 0x00175c0d01007387 */ /* 0x000fe80000100800 */
[----:B------:R-:W-:Y:S01]  /*46e20*/  STL [R1+0x1780], R10 ;  /* 0x0017800a01007387 */ /* 0x000fe20000100800 */
[----:B--2---:R-:W-:-:S02]  /*46e30*/  IADD3 R11, P3, R11, UR38, RZ ;  /* 0x000000260b0b7c10 */ /* 0x004fc4000ff7e0ff */
[----:B------:R-:W-:Y:S02]  /*46e40*/  IADD3.X R8, R8, UR54, RZ, P4, !PT ;  /* 0x0000003608087c10 */ /* 0x000fe4000a7fe4ff */
[----:B------:R-:W-:Y:S02]  /*46e50*/  IADD3 R9, P4, R9, UR38, RZ ;  /* 0x0000002609097c10 */ /* 0x000fe4000ff9e0ff */
[----:B------:R-:W-:Y:S02]  /*46e60*/  IADD3.X R2, R2, UR54, RZ, P5, !PT ;  /* 0x0000003602027c10 */ /* 0x000fe4000affe4ff */
[----:B------:R-:W-:Y:S01]  /*46e70*/  IADD3 R3, P5, R3, UR38, RZ ;  /* 0x0000002603037c10 */ /* 0x000fe2000ffbe0ff */
        /* <DEDUP_REMOVED lines=16> */
[----:B------:R-:W2:Y:S04]  /*46f80*/  LDL.LU R22, [R1+0x1740] ;  /* 0x0017400001167983 */ /* 0x000ea80000300800 */
[----:B------:R-:W-:Y:S04]  /*46f90*/  STL [R1+0x1758], R4 ;  /* 0x0017580401007387 */ /* 0x000fe80000100800 */
[----:B------:R-:W2:Y:S04]  /*46fa0*/  LDL.LU R23, [R1+0x1714] ;  /* 0x0017140001177983 */ /* 0x000ea80000300800 */
[----:B------:R-:W-:Y:S04]  /*46fb0*/  STL [R1+0x172c], R5 ;  /* 0x00172c0501007387 */ /* 0x000fe80000100800 */
[----:B------:R-:W2:Y:S04]  /*46fc0*/  LDL.LU R20, [R1+0x1738] ;  /* 0x0017380001147983 */ /* 0x000ea80000300800 */
[----:B------:R0:W-:Y:S04]  /*46fd0*/  STL [R1+0x1750], R6 ;  /* 0x0017500601007387 */ /* 0x0001e80000100800 */
[----:B------:R-:W2:Y:S04]  /*46fe0*/  LDL.LU R21, [R1+0x170c] ;  /* 0x00170c0001157983 */ /* 0x000ea80000300800 */
[----:B0-----:R-:W2:Y:S04]  /*46ff0*/  LDL.LU R6, [R1+0x1730] ;  /* 0x0017300001067983 */ /* 0x001ea80000300800 */
[----:B------:R-:W2:Y:S01]  /*47000*/  LDL.LU R18, [R1+0x1704] ;  /* 0x0017040001127983 */ /* 0x000ea20000300800 */
[----:B---3--:R-:W-:-:S05]  /*47010*/  IADD3 R7, P3, R7, UR38, RZ ;  /* 0x0000002607077c10 */ /* 0x008fca000ff7e0ff */
[----:B------:R0:W-:Y:S01]  /*47020*/  STL [R1+0x1724], R7 ;  /* 0x0017240701007387 */ /* 0x0001e20000100800 */
[----:B----4-:R-:W-:-:S03]  /*47030*/  IADD3.X R42, R42, UR54, RZ, P4, !PT ;  /* 0x000000362a2a7c10 */ /* 0x010fc6000a7fe4ff */
[----:B0-----:R-:W3:Y:S04]  /*47040*/  LDL.LU R7, [R1+0x1728] ;  /* 0x0017280001077983 */ /* 0x001ee80000300800 */
[----:B------:R-:W4:Y:S04]  /*47050*/  LDL.LU R19, [R1+0x16fc] ;  /* 0x0016fc0001137983 */ /* 0x000f280000300800 */
[----:B------:R-:W4:Y:S04]  /*47060*/  LDL.LU R16, [R1+0x1720] ;  /* 0x0017200001107983 */ /* 0x000f280000300800 */
[----:B------:R-:W4:Y:S04]  /*47070*/  LDL.LU R17, [R1+0x16f4] ;  /* 0x0016f40001117983 */ /* 0x000f280000300800 */
[----:B------:R0:W-:Y:S04]  /*47080*/  STL [R1+0x1748], R42 ;  /* 0x0017482a01007387 */ /* 0x0001e80000100800 */
[----:B------:R-:W4:Y:S04]  /*47090*/  LDL.LU R14, [R1+0x1718] ;  /* 0x00171800010e7983 */ /* 0x000f280000300800 */
[----:B------:R-:W4:Y:S04]  /*470a0*/  LDL.LU R15, [R1+0x16ec] ;  /* 0x0016ec00010f7983 */ /* 0x000f280000300800 */
[----:B0-----:R-:W4:Y:S04]  /*470b0*/  LDL.LU R42, [R1+0x1710] ;  /* 0x00171000012a7983 */ /* 0x001f280000300800 */
[----:B------:R-:W4:Y:S01]  /*470c0*/  LDL.LU R12, [R1+0x16e4] ;  /* 0x0016e400010c7983 */ /* 0x000f220000300800 */
[----:B------:R-:W-:-:S03]  /*470d0*/  IADD3 R43, P4, R43, UR38, RZ ;  /* 0x000000262b2b7c10 */ /* 0x000fc6000ff9e0ff */
[----:B------:R-:W4:Y:S04]  /*470e0*/  LDL.LU R13, [R1+0x1708] ;  /* 0x00170800010d7983 */ /* 0x000f280000300800 */
        /* <DEDUP_REMOVED lines=14> */
[----:B--2---:R-:W-:-:S02]  /*471d0*/  IADD3.X R22, R22, UR54, RZ, P5, !PT ;  /* 0x0000003616167c10 */ /* 0x004fc4000affe4ff */
[----:B------:R-:W-:Y:S02]  /*471e0*/  IADD3 R23, P5, R23, UR38, RZ ;  /* 0x0000002617177c10 */ /* 0x000fe4000ffbe0ff */
[----:B------:R-:W-:Y:S01]  /*471f0*/  IADD3.X R20, R20, UR54, RZ, P6, !PT ;  /* 0x0000003614147c10 */ /* 0x000fe2000b7fe4ff */
[----:B------:R-:W-:Y:S04]  /*47200*/  STL [R1+0x1740], R22 ;  /* 0x0017401601007387 */ /* 0x000fe80000100800 */
[----:B------:R-:W-:Y:S01]  /*47210*/  STL [R1+0x1714], R23 ;  /* 0x0017141701007387 */ /* 0x000fe20000100800 */
[----:B------:R-:W-:-:S05]  /*47220*/  IADD3.X R6, R6, UR54, RZ, P1, !PT ;  /* 0x0000003606067c10 */ /* 0x000fca0008ffe4ff */
[----:B------:R0:W-:Y:S04]  /*47230*/  STL [R1+0x1730], R6 ;  /* 0x0017300601007387 */ /* 0x0001e80000100800 */
[----:B------:R-:W-:Y:S04]  /*47240*/  STL [R1+0x1738], R20 ;  /* 0x0017381401007387 */ /* 0x000fe80000100800 */
[----:B0-----:R-:W2:Y:S01]  /*47250*/  LDL.LU R6, [R1+0x16d0] ;  /* 0x0016d00001067983 */ /* 0x001ea20000300800 */
[----:B------:R-:W-:Y:S02]  /*47260*/  IADD3 R21, P6, R21, UR38, RZ ;  /* 0x0000002615157c10 */ /* 0x000fe4000ffde0ff */
[----:B------:R-:W-:-:S03]  /*47270*/  IADD3 R18, P1, R18, UR38, RZ ;  /* 0x0000002612127c10 */ /* 0x000fc6000ff3e0ff */
[----:B------:R-:W-:Y:S01]  /*47280*/  STL [R1+0x170c], R21 ;  /* 0x00170c1501007387 */ /* 0x000fe20000100800 */
[----:B---3--:R-:W-:Y:S02]  /*47290*/  IADD3.X R7, R7, UR54, RZ, P2, !PT ;  /* 0x0000003607077c10 */ /* 0x008fe400097fe4ff */
[----:B----4-:R-:W-:Y:S02]  /*472a0*/  IADD3 R19, P2, R19, UR38, RZ ;  /* 0x0000002613137c10 */ /* 0x010fe4000ff5e0ff */
[----:B------:R-:W-:Y:S02]  /*472b0*/  IADD3.X R16, R16, UR54, RZ, P3, !PT ;  /* 0x0000003610107c10 */ /* 0x000fe40009ffe4ff */
[----:B------:R-:W-:Y:S01]  /*472c0*/  IADD3 R17, P3, R17, UR38, RZ ;  /* 0x0000002611117c10 */ /* 0x000fe2000ff7e0ff */
[----:B------:R0:W-:Y:S01]  /*472d0*/  STL [R1+0x1728], R7 ;  /* 0x0017280701007387 */ /* 0x0001e20000100800 */
[----:B------:R-:W-:Y:S02]  /*472e0*/  IADD3.X R14, R14, UR54, RZ, P4, !PT ;  /* 0x000000360e0e7c10 */ /* 0x000fe4000a7fe4ff */
[----:B------:R-:W-:Y:S01]  /*472f0*/  IADD3 R15, P4, R15, UR38, RZ ;  /* 0x000000260f0f7c10 */ /* 0x000fe2000ff9e0ff */
[----:B0-----:R-:W3:Y:S01]  /*47300*/  LDL.LU R7, [R1+0x16a4] ;  /* 0x0016a40001077983 */ /* 0x001ee20000300800 */
[----:B------:R-:W-:-:S03]  /*47310*/  IADD3.X R42, R42, UR54, RZ, P5, !PT ;  /* 0x000000362a2a7c10 */ /* 0x000fc6000affe4ff */
        /* <DEDUP_REMOVED lines=54> */
[----:B0-----:R-:W3:Y:S04]  /*47680*/  LDL.LU R7, [R1+0x166c] ;  /* 0x00166c0001077983 */ /* 0x001ee80000300800 */
[----:B------:R-:W3:Y:S01]  /*47690*/  LDL.LU R12, [R1+0x1690] ;  /* 0x00169000010c7983 */ /* 0x000ee20000300800 */
[----:B----4-:R-:W-:-:S03]  /*476a0*/  IADD3.X R42, R42, UR54, RZ, P2, !PT ;  /* 0x000000362a2a7c10 */ /* 0x010fc600097fe4ff */
        /* <DEDUP_REMOVED lines=31> */
[----:B------:R-:W-:Y:S02]  /*478a0*/  IADD3 R16, P6, R16, UR38, RZ ;  /* 0x0000002610107c10 */ /* 0x000fe4000ffde0ff */
[----:B------:R-:W-:Y:S01]  /*478b0*/  IADD3.X R17, R17, UR54, RZ, P1, !PT ;  /* 0x0000003611117c10 */ /* 0x000fe20008ffe4ff */
[----:B------:R-:W-:Y:S04]  /*478c0*/  STL [R1+0x16b0], R18 ;  /* 0x0016b01201007387 */ /* 0x000fe80000100800 */
[----:B------:R-:W-:Y:S04]  /*478d0*/  STL [R1+0x16a8], R19 ;  /* 0x0016a81301007387 */ /* 0x000fe80000100800 */
[----:B------:R-:W-:Y:S01]  /*478e0*/  STL [R1+0x167c], R16 ;  /* 0x00167c1001007387 */ /* 0x000fe20000100800 */
[----:B---3--:R-:W-:-:S02]  /*478f0*/  IADD3.X R15, R15, UR54, RZ, P2, !PT ;  /* 0x000000360f0f7c10 */ /* 0x008fc400097fe4ff */
[----:B------:R-:W-:Y:S01]  /*47900*/  IADD3 R14, P1, R14, UR38, RZ ;  /* 0x000000260e0e7c10 */ /* 0x000fe2000ff3e0ff */
[----:B------:R-:W-:Y:S01]  /*47910*/  STL [R1+0x16a0], R17 ;  /* 0x0016a01101007387 */ /* 0x000fe20000100800 */
[----:B------:R-:W-:Y:S02]  /*47920*/  IADD3 R7, P2, R7, UR38, RZ ;  /* 0x0000002607077c10 */ /* 0x000fe4000ff5e0ff */
[----:B------:R-:W-:Y:S02]  /*47930*/  IADD3.X R12, R12, UR54, RZ, P3, !PT ;  /* 0x000000360c0c7c10 */ /* 0x000fe40009ffe4ff */
[----:B----4-:R-:W-:Y:S02]  /*47940*/  IADD3 R13, P3, R13, UR38, RZ ;  /* 0x000000260d0d7c10 */ /* 0x010fe4000ff7e0ff */
[----:B------:R-:W-:Y:S01]  /*47950*/  IADD3.X R10, R10, UR54, RZ, P4, !PT ;  /* 0x000000360a0a7c10 */ /* 0x000fe2000a7fe4ff */
[----:B------:R0:W-:Y:S04]  /*47960*/  STL [R1+0x166c], R7 ;  /* 0x00166c0701007387 */ /* 0x0001e80000100800 */
[----:B------:R-:W-:Y:S01]  /*47970*/  STL [R1+0x1674], R14 ;  /* 0x0016740e01007387 */ /* 0x000fe20000100800 */
[----:B------:R-:W-:-:S02]  /*47980*/  IADD3 R11, P4, R11, UR38, RZ ;  /* 0x000000260b0b7c10 */ /* 0x000fc4000ff9e0ff */
[----:B------:R-:W-:Y:S02]  /*47990*/  IADD3.X R8, R8, UR54, RZ, P5, !PT ;  /* 0x0000003608087c10 */ /* 0x000fe4000affe4ff */
[----:B------:R-:W-:Y:S02]  /*479a0*/  IADD3 R9, P5, R9, UR38, RZ ;  /* 0x0000002609097c10 */ /* 0x000fe4000ffbe0ff */
[----:B------:R-:W-:Y:S02]  /*479b0*/  IADD3.X R2, R2, UR54, RZ, P6, !PT ;  /* 0x0000003602027c10 */ /* 0x000fe4000b7fe4ff */
[----:B------:R-:W-:Y:S01]  /*479c0*/  IADD3 R3, P6, R3, UR38, RZ ;  /* 0x0000002603037c10 */ /* 0x000fe2000ffde0ff */
[----:B0-----:R-:W3:Y:S04]  /*479d0*/  LDL.LU R7, [R1+0x1624] ;  /* 0x0016240001077983 */ /* 0x001ee80000300800 */
[----:B------:R-:W-:Y:S04]  /*479e0*/  STL [R1+0x1698], R15 ;  /* 0x0016980f01007387 */ /* 0x000fe80000100800 */
        /* <DEDUP_REMOVED lines=28> */
[----:B------:R-:W-:-:S05]  /*47bb0*/  IADD3 R43, P4, R43, UR38, RZ ;  /* 0x000000262b2b7c10 */ /* 0x000fca000ff9e0ff */
        /* <DEDUP_REMOVED lines=36> */
[----:B------:R-:W-:-:S03]  /*47e00*/  IADD3 R18, P2, R18, UR38, RZ ;  /* 0x0000002612127c10 */ /* 0x000fc6000ff5e0ff */
[----:B0-----:R-:W4:Y:S01]  /*47e10*/  LDL.LU R42, [R1+0x15d8] ;  /* 0x0015d800012a7983 */ /* 0x001f220000300800 */
[----:B------:R-:W-:-:S03]  /*47e20*/  IADD3.X R43, R43, UR54, RZ, P3, !PT ;  /* 0x000000362b2b7c10 */ /* 0x000fc60009ffe4ff */
[----:B------:R-:W-:Y:S01]  /*47e30*/  STL [R1+0x1614], R21 ;  /* 0x0016141501007387 */ /* 0x000fe20000100800 */
[----:B------:R-:W-:Y:S02]  /*47e40*/  IADD3 R19, P3, R19, UR38, RZ ;  /* 0x0000002613137c10 */ /* 0x000fe4000ff7e0ff */
[----:B------:R-:W-:Y:S01]  /*47e50*/  IADD3.X R16, R16, UR54, RZ, P4, !PT ;  /* 0x0000003610107c10 */ /* 0x000fe2000a7fe4ff */
[----:B------:R0:W-:Y:S01]  /*47e60*/  STL [R1+0x1630], R43 ;  /* 0x0016302b01007387 */ /* 0x0001e20000100800 */
[----:B------:R-:W-:-:S03]  /*47e70*/  IADD3 R17, P4, R17, UR38, RZ ;  /* 0x0000002611117c10 */ /* 0x000fc6000ff9e0ff */
        /* <DEDUP_REMOVED lines=13> */
[----:B------:R-:W-:Y:S01]  /*47f50*/  IADD3 R10, P1, R10, UR38, RZ ;  /* 0x000000260a0a7c10 */ /* 0x000fe2000ff3e0ff */
[----:B------:R-:W-:Y:S04]  /*47f60*/  STL [R1+0x15f4], R15 ;  /* 0x0015f40f01007387 */ /* 0x000fe80000100800 */
[----:B------:R-:W-:Y:S01]  /*47f70*/  STL [R1+0x15ec], R12 ;  /* 0x0015ec0c01007387 */ /* 0x000fe20000100800 */
[----:B---3--:R-:W-:Y:S02]  /*47f80*/  IADD3.X R11, R11, UR54, RZ, P2, !PT ;  /* 0x000000360b0b7c10 */ /* 0x008fe400097fe4ff */
[----:B------:R-:W-:-:S02]  /*47f90*/  IADD3 R8, P2, R8, UR38, RZ ;  /* 0x0000002608087c10 */ /* 0x000fc4000ff5e0ff */
[----:B------:R-:W-:Y:S01]  /*47fa0*/  IADD3.X R9, R9, UR54, RZ, P3, !PT ;  /* 0x0000003609097c10 */ /* 0x000fe20009ffe4ff */
        /* <DEDUP_REMOVED lines=26> */
[----:B------:R-:W3:Y:S04]  /*48150*/  LDL.LU R21, [R1+0x15c0] ;  /* 0x0015c00001157983 */ /* 0x000ee80000300800 */
[----:B0-----:R-:W3:Y:S04]  /*48160*/  LDL.LU R7, [R1+0x1594] ;  /* 0x0015940001077983 */ /* 0x001ee80000300800 */
[----:B------:R-:W3:Y:S01]  /*48170*/  LDL.LU R18, [R1+0x15b8] ;  /* 0x0015b80001127983 */ /* 0x000ee20000300800 */
[----:B----4-:R-:W-:-:S05]  /*48180*/  IADD3.X R42, R42, UR54, RZ, P2, !PT ;  /* 0x000000362a2a7c10 */ /* 0x010fca00097fe4ff */
[----:B------:R0:W-:Y:S04]  /*48190*/  STL [R1+0x15d8], R42 ;  /* 0x0015d82a01007387 */ /* 0x0001e80000100800 */
[----:B0-----:R-:W4:Y:S04]  /*481a0*/  LDL.LU R42, [R1+0x158c] ;  /* 0x00158c00012a7983 */ /* 0x001f280000300800 */
[----:B------:R-:W4:Y:S04]  /*481b0*/  LDL.LU R19, [R1+0x15b0] ;  /* 0x0015b00001137983 */ /* 0x000f280000300800 */
[----:B------:R-:W4:Y:S01]  /*481c0*/  LDL.LU R16, [R1+0x1584] ;  /* 0x0015840001107983 */ /* 0x000f220000300800 */
[----:B------:R-:W-:-:S03]  /*481d0*/  IADD3 R43, P2, R43, UR38, RZ ;  /* 0x000000262b2b7c10 */ /* 0x000fc6000ff5e0ff */
        /* <DEDUP_REMOVED lines=32> */
[----:B0-----:R-:W3:Y:S04]  /*483e0*/  LDL.LU R7, [R1+0x1534] ;  /* 0x0015340001077983 */ /* 0x001ee80000300800 */
[----:B------:R-:W-:Y:S01]  /*483f0*/  STL [R1+0x15c0], R21 ;  /* 0x0015c01501007387 */ /* 0x000fe20000100800 */
[----:B----4-:R-:W-:-:S02]  /*48400*/  IADD3 R42, P6, R42, UR38, RZ ;  /* 0x000000262a2a7c10 */ /* 0x010fc4000ffde0ff */
[----:B------:R-:W-:Y:S02]  /*48410*/  IADD3.X R19, R19, UR54, RZ, P1, !PT ;  /* 0x0000003613137c10 */ /* 0x000fe40008ffe4ff */
[----:B------:R-:W-:Y:S01]  /*48420*/  IADD3 R16, P1, R16, UR38, RZ ;  /* 0x0000002610107c10 */ /* 0x000fe2000ff3e0ff */
[----:B------:R0:W-:Y:S01]  /*48430*/  STL [R1+0x158c], R42 ;  /* 0x00158c2a01007387 */ /* 0x0001e20000100800 */
[----:B------:R-:W-:Y:S02]  /*48440*/  IADD3.X R17, R17, UR54, RZ, P2, !PT ;  /* 0x0000003611117c10 */ /* 0x000fe400097fe4ff */
[----:B------:R-:W-:Y:S02]  /*48450*/  IADD3.X R15, R15, UR54, RZ, P3, !PT ;  /* 0x000000360f0f7c10 */ /* 0x000fe40009ffe4ff */
[----:B------:R-:W-:Y:S01]  /*48460*/  IADD3 R14, P2, R14, UR38, RZ ;  /* 0x000000260e0e7c10 */ /* 0x000fe2000ff5e0ff */
[----:B0-----:R-:W4:Y:S04]  /*48470*/  LDL.LU R42, [R1+0x1558] ;  /* 0x00155800012a7983 */ /* 0x001f280000300800 */
        /* <DEDUP_REMOVED lines=46> */
[----:B------:R0:W-:Y:S04]  /*48760*/  STL [R1+0x1534], R7 ;  /* 0x0015340701007387 */ /* 0x0001e80000100800 */
[----:B0-----:R-:W3:Y:S04]  /*48770*/  LDL.LU R7, [R1+0x1538] ;  /* 0x0015380001077983 */ /* 0x001ee80000300800 */
[----:B------:R-:W3:Y:S04]  /*48780*/  LDL.LU R19, [R1+0x150c] ;  /* 0x00150c0001137983 */ /* 0x000ee80000300800 */
[----:B------:R-:W3:Y:S04]  /*48790*/  LDL.LU R16, [R1+0x1530] ;  /* 0x0015300001107983 */ /* 0x000ee80000300800 */
[----:B------:R-:W3:Y:S01]  /*487a0*/  LDL.LU R17, [R1+0x1504] ;  /* 0x0015040001117983 */ /* 0x000ee20000300800 */
[----:B----4-:R-:W-:-:S05]  /*487b0*/  IADD3.X R42, R42, UR54, RZ, P6, !PT ;  /* 0x000000362a2a7c10 */ /* 0x010fca000b7fe4ff */
[----:B------:R0:W-:Y:S04]  /*487c0*/  STL [R1+0x1558], R42 ;  /* 0x0015582a01007387 */ /* 0x0001e80000100800 */
[----:B------:R-:W4:Y:S04]  /*487d0*/  LDL.LU R14, [R1+0x1528] ;  /* 0x00152800010e7983 */ /* 0x000f280000300800 */
[----:B------:R-:W4:Y:S04]  /*487e0*/  LDL.LU R15, [R1+0x14fc] ;  /* 0x0014fc00010f7983 */ /* 0x000f280000300800 */
        /* <DEDUP_REMOVED lines=31> */
[----:B------:R-:W-:Y:S02]  /*489e0*/  IADD3 R19, P4, R19, UR38, RZ ;  /* 0x0000002613137c10 */ /* 0x000fe4000ff9e0ff */
[----:B------:R-:W-:Y:S02]  /*489f0*/  IADD3.X R16, R16, UR54, RZ, P5, !PT ;  /* 0x0000003610107c10 */ /* 0x000fe4000affe4ff */
[----:B------:R-:W-:Y:S01]  /*48a00*/  IADD3 R17, P5, R17, UR38, RZ ;  /* 0x0000002611117c10 */ /* 0x000fe2000ffbe0ff */
[----:B------:R0:W-:Y:S04]  /*48a10*/  STL [R1+0x1538], R7 ;  /* 0x0015380701007387 */ /* 0x0001e80000100800 */
[----:B0-----:R-:W3:Y:S04]  /*48a20*/  LDL.LU R7, [R1+0x14b4] ;  /* 0x0014b40001077983 */ /* 0x001ee80000300800 */
[----:B------:R-:W-:Y:S01]  /*48a30*/  STL [R1+0x1514], R18 ;  /* 0x0015141201007387 */ /* 0x000fe20000100800 */
[----:B----4-:R-:W-:-:S03]  /*48a40*/  IADD3.X R14, R14, UR54, RZ, P6, !PT ;  /* 0x000000360e0e7c10 */ /* 0x010fc6000b7fe4ff */
[----:B------:R-:W-:Y:S01]  /*48a50*/  STL [R1+0x150c], R19 ;  /* 0x00150c1301007387 */ /* 0x000fe20000100800 */
[----:B------:R-:W-:Y:S02]  /*48a60*/  IADD3 R15, P6, R15, UR38, RZ ;  /* 0x000000260f0f7c10 */ /* 0x000fe4000ffde0ff */
[----:B------:R-:W-:Y:S01]  /*48a70*/  IADD3.X R42, R42, UR54, RZ, P1, !PT ;  /* 0x000000362a2a7c10 */ /* 0x000fe20008ffe4ff */
[----:B------:R-:W-:Y:S04]  /*48a80*/  STL [R1+0x1530], R16 ;  /* 0x0015301001007387 */ /* 0x000fe80000100800 */
[----:B------:R-:W-:Y:S01]  /*48a90*/  STL [R1+0x1504], R17 ;  /* 0x0015041101007387 */ /* 0x000fe20000100800 */
[----:B------:R-:W-:Y:S02]  /*48aa0*/  IADD3 R12, P1, R12, UR38, RZ ;  /* 0x000000260c0c7c10 */ /* 0x000fe4000ff3e0ff */
        /* <DEDUP_REMOVED lines=93> */
[----:B------:R-:W-:Y:S02]  /*49080*/  IADD3 R13, P5, R13, UR38, RZ ;  /* 0x000000260d0d7c10 */ /* 0x000fe4000ffbe0ff */
[----:B------:R-:W-:Y:S01]  /*49090*/  IADD3.X R10, R10, UR54, RZ, P6, !PT ;  /* 0x000000360a0a7c10 */ /* 0x000fe2000b7fe4ff */
[----:B------:R0:W-:Y:S04]  /*490a0*/  STL [R1+0x147c], R7 ;  /* 0x00147c0701007387 */ /* 0x0001e80000100800 */
[----:B------:R-:W-:Y:S01]  /*490b0*/  STL [R1+0x1484], R14 ;  /* 0x0014840e01007387 */ /* 0x000fe20000100800 */
[----:B----4-:R-:W-:-:S02]  /*490c0*/  IADD3 R11, P6, R11, UR38, RZ ;  /* 0x000000260b0b7c10 */ /* 0x010fc4000ffde0ff */
[----:B------:R-:W-:Y:S01]  /*490d0*/  IADD3.X R8, R8, UR54, RZ, P1, !PT ;  /* 0x0000003608087c10 */ /* 0x000fe20008ffe4ff */
[----:B0-----:R-:W3:Y:S04]  /*490e0*/  LDL.LU R7, [R1+0x1434] ;  /* 0x0014340001077983 */ /* 0x001ee80000300800 */
        /* <DEDUP_REMOVED lines=70> */
[----:B0-----:R-:W4:Y:S04]  /*49550*/  LDL.LU R42, [R1+0x13e8] ;  /* 0x0013e800012a7983 */ /* 0x001f280000300800 */
[----:B------:R-:W-:Y:S01]  /*49560*/  STL [R1+0x1424], R21 ;  /* 0x0014241501007387 */ /* 0x000fe20000100800 */
[----:B------:R-:W-:Y:S02]  /*49570*/  IADD3.X R43, R43, UR54, RZ, P5, !PT ;  /* 0x000000362b2b7c10 */ /* 0x000fe4000affe4ff */
[----:B------:R-:W-:Y:S02]  /*49580*/  IADD3 R19, P5, R19, UR38, RZ ;  /* 0x0000002613137c10 */ /* 0x000fe4000ffbe0ff */
[----:B------:R-:W-:Y:S02]  /*49590*/  IADD3.X R16, R16, UR54, RZ, P6, !PT ;  /* 0x0000003610107c10 */ /* 0x000fe4000b7fe4ff */
[----:B------:R-:W-:Y:S01]  /*495a0*/  IADD3 R17, P6, R17, UR38, RZ ;  /* 0x0000002611117c10 */ /* 0x000fe2000ffde0ff */
[----:B------:R0:W-:Y:S04]  /*495b0*/  STL [R1+0x1440], R43 ;  /* 0x0014402b01007387 */ /* 0x0001e80000100800 */
        /* <DEDUP_REMOVED lines=15> */
[----:B------:R-:W-:Y:S04]  /*496b0*/  STL [R1+0x13fc], R12 ;  /* 0x0013fc0c01007387 */ /* 0x000fe80000100800 */
[----:B------:R-:W-:Y:S01]  /*496c0*/  STL [R1+0x1420], R13 ;  /* 0x0014200d01007387 */ /* 0x000fe20000100800 */
[----:B---3--:R-:W-:-:S02]  /*496d0*/  IADD3.X R11, R11, UR54, RZ, P4, !PT ;  /* 0x000000360b0b7c10 */ /* 0x008fc4000a7fe4ff */
        /* <DEDUP_REMOVED lines=34> */
[----:B------:R-:W4:Y:S04]  /*49900*/  LDL.LU R16, [R1+0x1394] ;  /* 0x0013940001107983 */ /* 0x000f280000300800 */
[----:B------:R-:W4:Y:S01]  /*49910*/  LDL.LU R17, [R1+0x13b8] ;  /* 0x0013b80001117983 */ /* 0x000f220000300800 */
[----:B------:R-:W-:-:S05]  /*49920*/  IADD3 R43, P4, R43, UR38, RZ ;  /* 0x000000262b2b7c10 */ /* 0x000fca000ff9e0ff */
        /* <DEDUP_REMOVED lines=35> */
[----:B------:R-:W-:Y:S02]  /*49b60*/  IADD3 R16, P3, R16, UR38, RZ ;  /* 0x0000002610107c10 */ /* 0x000fe4000ff7e0ff */
[----:B------:R-:W-:Y:S01]  /*49b70*/  IADD3.X R17, R17, UR54, RZ, P4, !PT ;  /* 0x0000003611117c10 */ /* 0x000fe2000a7fe4ff */
[----:B------:R0:W-:Y:S01]  /*49b80*/  STL [R1+0x139c], R42 ;  /* 0x00139c2a01007387 */ /* 0x0001e20000100800 */
[----:B------:R-:W-:-:S03]  /*49b90*/  IADD3.X R15, R15, UR54, RZ, P5, !PT ;  /* 0x000000360f0f7c10 */ /* 0x000fc6000affe4ff */
[----:B0-----:R-:W4:Y:S04]  /*49ba0*/  LDL.LU R42, [R1+0x1368] ;  /* 0x00136800012a7983 */ /* 0x001f280000300800 */
[----:B------:R-:W-:Y:S01]  /*49bb0*/  STL [R1+0x13c8], R18 ;  /* 0x0013c81201007387 */ /* 0x000fe20000100800 */
[----:B------:R-:W-:-:S03]  /*49bc0*/  IADD3 R14, P4, R14, UR38, RZ ;  /* 0x000000260e0e7c10 */ /* 0x000fc6000ff9e0ff */
[----:B------:R-:W-:Y:S01]  /*49bd0*/  STL [R1+0x13c0], R19 ;  /* 0x0013c01301007387 */ /* 0x000fe20000100800 */
[----:B------:R-:W-:-:S03]  /*49be0*/  IADD3 R43, P5, R43, UR38, RZ ;  /* 0x000000262b2b7c10 */ /* 0x000fc6000ffbe0ff */
[----:B------:R-:W-:Y:S04]  /*49bf0*/  STL [R1+0x1394], R16 ;  /* 0x0013941001007387 */ /* 0x000fe80000100800 */
[----:B------:R-:W-:Y:S01]  /*49c00*/  STL [R1+0x13b8], R17 ;  /* 0x0013b81101007387 */ /* 0x000fe20000100800 */
[----:B------:R-:W-:Y:S02]  /*49c10*/  IADD3.X R12, R12, UR54, RZ, P6, !PT ;  /* 0x000000360c0c7c10 */ /* 0x000fe4000b7fe4ff */
[----:B------:R-:W-:Y:S01]  /*49c20*/  IADD3 R13, P6, R13, UR38, RZ ;  /* 0x000000260d0d7c10 */ /* 0x000fe2000ffde0ff */
[----:B------:R0:W-:Y:S04]  /*49c30*/  STL [R1+0x1384], R43 ;  /* 0x0013842b01007387 */ /* 0x0001e80000100800 */
        /* <DEDUP_REMOVED lines=86> */
[----:B------:R-:W-:-:S03]  /*4a1a0*/  IADD3 R15, P2, R15, UR38, RZ ;  /* 0x000000260f0f7c10 */ /* 0x000fc6000ff5e0ff */
[----:B------:R-:W-:Y:S04]  /*4a1b0*/  STL [R1+0x1340], R16 ;  /* 0x0013401001007387 */ /* 0x000fe80000100800 */
[----:B------:R-:W-:Y:S01]  /*4a1c0*/  STL [R1+0x1314], R17 ;  /* 0x0013141101007387 */ /* 0x000fe20000100800 */
[----:B------:R-:W-:Y:S02]  /*4a1d0*/  IADD3.X R42, R42, UR54, RZ, P3, !PT ;  /* 0x000000362a2a7c10 */ /* 0x000fe40009ffe4ff */
[----:B------:R-:W-:Y:S02]  /*4a1e0*/  IADD3 R12, P3, R12, UR38, RZ ;  /* 0x000000260c0c7c10 */ /* 0x000fe4000ff7e0ff */
[----:B------:R-:W-:Y:S02]  /*4a1f0*/  IADD3.X R13, R13, UR54, RZ, P4, !PT ;  /* 0x000000360d0d7c10 */ /* 0x000fe4000a7fe4ff */
[----:B------:R-:W-:Y:S01]  /*4a200*/  IADD3 R10, P4, R10, UR38, RZ ;  /* 0x000000260a0a7c10 */ /* 0x000fe2000ff9e0ff */
[----:B------:R0:W-:Y:S04]  /*4a210*/  STL [R1+0x1330], R42 ;  /* 0x0013302a01007387 */ /* 0x0001e80000100800 */
[----:B------:R-:W-:Y:S01]  /*4a220*/  STL [R1+0x1338], R14 ;  /* 0x0013380e01007387 */ /* 0x000fe20000100800 */
[----:B------:R-:W-:-:S02]  /*4a230*/  IADD3.X R11, R11, UR54, RZ, P5, !PT ;  /* 0x000000360b0b7c10 */ /* 0x000fc4000affe4ff */
[----:B------:R-:W-:Y:S02]  /*4a240*/  IADD3 R8, P5, R8, UR38, RZ ;  /* 0x0000002608087c10 */ /* 0x000fe4000ffbe0ff */
[----:B------:R-:W-:Y:S01]  /*4a250*/  IADD3.X R9, R9, UR54, RZ, P6, !PT ;  /* 0x0000003609097c10 */ /* 0x000fe2000b7fe4ff */
[----:B0-----:R-:W4:Y:S04]  /*4a260*/  LDL.LU R42, [R1+0x12e8] ;  /* 0x0012e800012a7983 */ /* 0x001f280000300800 */
        /* <DEDUP_REMOVED lines=79> */
[----:B------:R-:W-:Y:S04]  /*4a760*/  STL [R1+0x129c], R16 ;  /* 0x00129c1001007387 */ /* 0x000fe80000100800 */
[----:B------:R-:W-:Y:S01]  /*4a770*/  STL [R1+0x12c0], R17 ;  /* 0x0012c01101007387 */ /* 0x000fe20000100800 */
[----:B---3--:R-:W-:-:S02]  /*4a780*/  IADD3.X R15, R15, UR54, RZ, P6, !PT ;  /* 0x000000360f0f7c10 */ /* 0x008fc4000b7fe4ff */
[----:B------:R-:W-:Y:S02]  /*4a790*/  IADD3 R14, P5, R14, UR38, RZ ;  /* 0x000000260e0e7c10 */ /* 0x000fe4000ffbe0ff */
[----:B------:R-:W-:Y:S02]  /*4a7a0*/  IADD3 R7, P6, R7, UR38, RZ ;  /* 0x0000002607077c10 */ /* 0x000fe4000ffde0ff */
[----:B------:R-:W-:Y:S02]  /*4a7b0*/  IADD3.X R12, R12, UR54, RZ, P1, !PT ;  /* 0x000000360c0c7c10 */ /* 0x000fe40008ffe4ff */
[----:B------:R-:W-:Y:S02]  /*4a7c0*/  IADD3 R13, P1, R13, UR38, RZ ;  /* 0x000000260d0d7c10 */ /* 0x000fe4000ff3e0ff */
[----:B------:R-:W-:Y:S01]  /*4a7d0*/  IADD3.X R10, R10, UR54, RZ, P2, !PT ;  /* 0x000000360a0a7c10 */ /* 0x000fe200097fe4ff */
[----:B------:R0:W-:Y:S04]  /*4a7e0*/  STL [R1+0x128c], R7 ;  /* 0x00128c0701007387 */ /* 0x0001e80000100800 */
[----:B------:R-:W-:Y:S04]  /*4a7f0*/  STL [R1+0x1294], R14 ;  /* 0x0012940e01007387 */ /* 0x000fe80000100800 */
[----:B0-----:R-:W3:Y:S04]  /*4a800*/  LDL.LU R7, [R1+0x1244] ;  /* 0x0012440001077983 */ /* 0x001ee80000300800 */
[----:B------:R-:W-:Y:S01]  /*4a810*/  STL [R1+0x12b8], R15 ;  /* 0x0012b80f01007387 */ /* 0x000fe20000100800 */
[----:B----4-:R-:W-:-:S02]  /*4a820*/  IADD3 R11, P2, R11, UR38, RZ ;  /* 0x000000260b0b7c10 */ /* 0x010fc4000ff5e0ff */
        /* <DEDUP_REMOVED lines=174> */
[----:B------:R-:W-:Y:S04]  /*4b310*/  STL [R1+0x11d0], R19 ;  /* 0x0011d01301007387 */ /* 0x000fe80000100800 */
[----:B------:R-:W-:Y:S01]  /*4b320*/  STL [R1+0x11a4], R16 ;  /* 0x0011a41001007387 */ /* 0x000fe20000100800 */
[----:B------:R-:W-:-:S03]  /*4b330*/  IADD3 R43, P1, R43, UR38, RZ ;  /* 0x000000262b2b7c10 */ /* 0x000fc6000ff3e0ff */
[----:B------:R-:W-:Y:S01]  /*4b340*/  STL [R1+0x11c8], R17 ;  /* 0x0011c81101007387 */ /* 0x000fe20000100800 */
[----:B------:R-:W-:Y:S02]  /*4b350*/  IADD3.X R12, R12, UR54, RZ, P2, !PT ;  /* 0x000000360c0c7c10 */ /* 0x000fe400097fe4ff */
[----:B------:R-:W-:Y:S02]  /*4b360*/  IADD3 R13, P2, R13, UR38, RZ ;  /* 0x000000260d0d7c10 */ /* 0x000fe4000ff5e0ff */
[----:B------:R-:W-:Y:S01]  /*4b370*/  IADD3.X R10, R10, UR54, RZ, P3, !PT ;  /* 0x000000360a0a7c10 */ /* 0x000fe20009ffe4ff */
[----:B------:R0:W-:Y:S04]  /*4b380*/  STL [R1+0x1194], R43 ;  /* 0x0011942b01007387 */ /* 0x0001e80000100800 */
[----:B------:R-:W-:Y:S04]  /*4b390*/  STL [R1+0x119c], R14 ;  /* 0x00119c0e01007387 */ /* 0x000fe80000100800 */
        /* <DEDUP_REMOVED lines=16> */
[----:B------:R0:W-:Y:S01]  /*4b4a0*/  STL [R1+0x11a0], R2 ;  /* 0x0011a00201007387 */ /* 0x0001e20000100800 */
[----:B------:R-:W-:-:S03]  /*4b4b0*/  IADD3 R41, P1, R41, UR38, RZ ;  /* 0x0000002629297c10 */ /* 0x000fc6000ff3e0ff */
[----:B------:R1:W-:Y:S04]  /*4b4c0*/  STL [R1+0x1174], R3 ;  /* 0x0011740301007387 */ /* 0x0003e80000100800 */
[----:B------:R2:W-:Y:S01]  /*4b4d0*/  STL [R1+0x1198], R38 ;  /* 0x0011982601007387 */ /* 0x0005e20000100800 */
[----:B------:R-:W-:-:S03]  /*4b4e0*/  IADD3.X R4, R4, UR54, RZ, P2, !PT ;  /* 0x0000003604047c10 */ /* 0x000fc600097fe4ff */
[----:B------:R2:W-:Y:S01]  /*4b4f0*/  STL [R1+0x116c], R39 ;  /* 0x00116c2701007387 */ /* 0x0005e20000100800 */
[----:B------:R-:W-:-:S03]  /*4b500*/  IADD3 R5, P2, R5, UR38, RZ ;  /* 0x0000002605057c10 */ /* 0x000fc6000ff5e0ff */
[----:B------:R2:W-:Y:S04]  /*4b510*/  STL [R1+0x1190], R40 ;  /* 0x0011902801007387 */ /* 0x0005e80000100800 */
[----:B------:R2:W-:Y:S01]  /*4b520*/  STL [R1+0x1164], R41 ;  /* 0x0011642901007387 */ /* 0x0005e20000100800 */
[----:B------:R-:W-:-:S03]  /*4b530*/  IADD3.X R6, R6, UR54, RZ, P3, !PT ;  /* 0x0000003606067c10 */ /* 0x000fc60009ffe4ff */
[----:B------:R-:W2:Y:S04]  /*4b540*/  LDL.LU R22, [R1+0x1170] ;  /* 0x0011700001167983 */ /* 0x000ea80000300800 */
[----:B------:R2:W-:Y:S04]  /*4b550*/  STL [R1+0x1188], R4 ;  /* 0x0011880401007387 */ /* 0x0005e80000100800 */
[----:B------:R-:W2:Y:S04]  /*4b560*/  LDL.LU R23, [R1+0x1144] ;  /* 0x0011440001177983 */ /* 0x000ea80000300800 */
[----:B------:R2:W-:Y:S04]  /*4b570*/  STL [R1+0x115c], R5 ;  /* 0x00115c0501007387 */ /* 0x0005e80000100800 */
[----:B------:R-:W2:Y:S04]  /*4b580*/  LDL.LU R20, [R1+0x1168] ;  /* 0x0011680001147983 */ /* 0x000ea80000300800 */
[----:B------:R2:W-:Y:S04]  /*4b590*/  STL [R1+0x1180], R6 ;  /* 0x0011800601007387 */ /* 0x0005e80000100800 */
[----:B------:R-:W2:Y:S04]  /*4b5a0*/  LDL.LU R21, [R1+0x113c] ;  /* 0x00113c0001157983 */ /* 0x000ea80000300800 */
[----:B0-----:R-:W2:Y:S04]  /*4b5b0*/  LDL.LU R2, [R1+0x1160] ;  /* 0x0011600001027983 */ /* 0x001ea80000300800 */
[----:B------:R-:W2:Y:S04]  /*4b5c0*/  LDL.LU R18, [R1+0x1134] ;  /* 0x0011340001127983 */ /* 0x000ea80000300800 */
[----:B------:R-:W2:Y:S01]  /*4b5d0*/  LDL.LU R19, [R1+0x1158] ;  /* 0x0011580001137983 */ /* 0x000ea20000300800 */
[----:B---3--:R-:W-:-:S05]  /*4b5e0*/  IADD3 R7, P3, R7, UR38, RZ ;  /* 0x0000002607077c10 */ /* 0x008fca000ff7e0ff */
[----:B------:R0:W-:Y:S04]  /*4b5f0*/  STL [R1+0x1154], R7 ;  /* 0x0011540701007387 */ /* 0x0001e80000100800 */
[----:B------:R-:W3:Y:S04]  /*4b600*/  LDL.LU R16, [R1+0x1150] ;  /* 0x0011500001107983 */ /* 0x000ee80000300800 */
[----:B------:R-:W3:Y:S04]  /*4b610*/  LDL.LU R17, [R1+0x1124] ;  /* 0x0011240001117983 */ /* 0x000ee80000300800 */
[----:B------:R-:W3:Y:S01]  /*4b620*/  LDL.LU R14, [R1+0x1148] ;  /* 0x00114800010e7983 */ /* 0x000ee20000300800 */
[----:B----4-:R-:W-:-:S05]  /*4b630*/  IADD3.X R42, R42, UR54, RZ, P4, !PT ;  /* 0x000000362a2a7c10 */ /* 0x010fca000a7fe4ff */
[----:B------:R4:W-:Y:S04]  /*4b640*/  STL [R1+0x1178], R42 ;  /* 0x0011782a01007387 */ /* 0x0009e80000100800 */
[----:B------:R-:W3:Y:S04]  /*4b650*/  LDL.LU R15, [R1+0x20f4] ;  /* 0x0020f400010f7983 */ /* 0x000ee80000300800 */
[----:B------:R-:W3:Y:S04]  /*4b660*/  LDL.LU R12, [R1+0x1140] ;  /* 0x00114000010c7983 */ /* 0x000ee80000300800 */
[----:B------:R-:W3:Y:S04]  /*4b670*/  LDL.LU R13, [R1+0x20f8] ;  /* 0x0020f800010d7983 */ /* 0x000ee80000300800 */
[----:B------:R-:W3:Y:S04]  /*4b680*/  LDL.LU R10, [R1+0x1918] ;  /* 0x00191800010a7983 */ /* 0x000ee80000300800 */
[----:B------:R-:W3:Y:S04]  /*4b690*/  LDL.LU R11, [R1+0x1130] ;  /* 0x00113000010b7983 */ /* 0x000ee80000300800 */
[----:B------:R-:W3:Y:S01]  /*4b6a0*/  LDL.LU R8, [R1+0x1920] ;  /* 0x0019200001087983 */ /* 0x000ee20000300800 */
[----:B------:R-:W-:-:S05]  /*4b6b0*/  IADD3 R43, P4, R43, UR38, RZ ;  /* 0x000000262b2b7c10 */ /* 0x000fca000ff9e0ff */
[----:B------:R4:W-:Y:S04]  /*4b6c0*/  STL [R1+0x114c], R43 ;  /* 0x00114c2b01007387 */ /* 0x0009e80000100800 */
[----:B------:R-:W3:Y:S04]  /*4b6d0*/  LDL.LU R9, [R1+0x1128] ;  /* 0x0011280001097983 */ /* 0x000ee80000300800 */
[----:B-1----:R-:W3:Y:S04]  /*4b6e0*/  LDL.LU R3, [R1+0x1ea4] ;  /* 0x001ea40001037983 */ /* 0x002ee80000300800 */
[----:B--2---:R-:W2:Y:S04]  /*4b6f0*/  LDL.LU R38, [R1+0x1120] ;  /* 0x0011200001267983 */ /* 0x004ea80000300800 */
[----:B------:R-:W2:Y:S04]  /*4b700*/  LDL.LU R39, [R1+0x1ea0] ;  /* 0x001ea00001277983 */ /* 0x000ea80000300800 */
[----:B------:R-:W2:Y:S04]  /*4b710*/  LDL.LU R40, [R1+0x20d4] ;  /* 0x0020d40001287983 */ /* 0x000ea80000300800 */
[----:B------:R-:W2:Y:S04]  /*4b720*/  LDL.LU R41, [R1+0x1e9c] ;  /* 0x001e9c0001297983 */ /* 0x000ea80000300800 */
[----:B------:R-:W2:Y:S04]  /*4b730*/  LDL.LU R4, [R1+0x20e4] ;  /* 0x0020e40001047983 */ /* 0x000ea80000300800 */
[----:B------:R-:W2:Y:S04]  /*4b740*/  LDL.LU R5, [R1+0x1e98] ;  /* 0x001e980001057983 */ /* 0x000ea80000300800 */
[----:B------:R-:W2:Y:S04]  /*4b750*/  LDL.LU R6, [R1+0x111c] ;  /* 0x00111c0001067983 */ /* 0x000ea80000300800 */
[----:B0-----:R-:W2:Y:S04]  /*4b760*/  LDL.LU R7, [R1+0x1e94] ;  /* 0x001e940001077983 */ /* 0x001ea80000300800 */
[----:B----4-:R-:W4:Y:S04]  /*4b770*/  LDL.LU R42, [R1+0x1900] ;  /* 0x00190000012a7983 */ /* 0x010f280000300800 */
[----:B------:R-:W4:Y:S01]  /*4b780*/  LDL.LU R43, [R1+0x1e90] ;  /* 0x001e9000012b7983 */ /* 0x000f220000300800 */
[----:B------:R-:W-:-:S02]  /*4b790*/  IADD3.X R22, R22, UR54, RZ, P5, !PT ;  /* 0x0000003616167c10 */ /* 0x000fc4000affe4ff */
[----:B------:R-:W-:Y:S02]  /*4b7a0*/  IADD3 R23, P5, R23, UR38, RZ ;  /* 0x0000002617177c10 */ /* 0x000fe4000ffbe0ff */
[----:B------:R-:W-:Y:S02]  /*4b7b0*/  IADD3.X R20, R20, UR54, RZ, P6, !PT ;  /* 0x0000003614147c10 */ /* 0x000fe4000b7fe4ff */
[----:B------:R-:W-:Y:S02]  /*4b7c0*/  IADD3.X R2, R2, UR54, RZ, P1, !PT ;  /* 0x0000003602027c10 */ /* 0x000fe40008ffe4ff */
[----:B------:R-:W-:Y:S02]  /*4b7d0*/  IADD3 R21, P6, R21, UR38, RZ ;  /* 0x0000002615157c10 */ /* 0x000fe4000ffde0ff */
[----:B------:R-:W-:Y:S01]  /*4b7e0*/  IADD3.X R19, R19, UR54, RZ, P2, !PT ;  /* 0x0000003613137c10 */ /* 0x000fe200097fe4ff */
[----:B------:R-:W-:Y:S01]  /*4b7f0*/  STL [R1+0x1170], R22 ;  /* 0x0011701601007387 */ /* 0x000fe20000100800 */
[----:B------:R-:W-:-:S03]  /*4b800*/  IADD3 R60, P2, R60, UR38, RZ ;  /* 0x000000263c3c7c10 */ /* 0x000fc6000ff5e0ff */
[----:B------:R-:W-:Y:S01]  /*4b810*/  STL [R1+0x1144], R23 ;  /* 0x0011441701007387 */ /* 0x000fe20000100800 */
[----:B------:R-:W-:-:S03]  /*4b820*/  IADD3 R18, P1, R18, UR38, RZ ;  /* 0x0000002612127c10 */ /* 0x000fc6000ff3e0ff */
[----:B------:R0:W-:Y:S04]  /*4b830*/  STL [R1+0x1160], R2 ;  /* 0x0011600201007387 */ /* 0x0001e80000100800 */
[----:B------:R-:W-:Y:S04]  /*4b840*/  STL [R1+0x1168], R20 ;  /* 0x0011681401007387 */ /* 0x000fe80000100800 */
[----:B------:R-:W-:Y:S04]  /*4b850*/  STL [R1+0x113c], R21 ;  /* 0x00113c1501007387 */ /* 0x000fe80000100800 */
[----:B------:R1:W-:Y:S04]  /*4b860*/  STL [R1+0x112c], R60 ;  /* 0x00112c3c01007387 */ /* 0x0003e80000100800 */
[----:B------:R-:W-:Y:S01]  /*4b870*/  STL [R1+0x1134], R18 ;  /* 0x0011341201007387 */ /* 0x000fe20000100800 */
[----:B0-----:R-:W0:Y:S03]  /*4b880*/  LDC R2, c[0x0][0x23c] ;  /* 0x00008f00ff027b82 */ /* 0x001e260000000800 */
[----:B-1----:R-:W2:Y:S04]  /*4b890*/  LDL.LU R60, [R1+0x22b0] ;  /* 0x0022b000013c7983 */ /* 0x002ea80000300800 */
[----:B------:R-:W-:Y:S01]  /*4b8a0*/  STL [R1+0x1158], R19 ;  /* 0x0011581301007387 */ /* 0x000fe20000100800 */
[----:B---3--:R-:W-:-:S02]  /*4b8b0*/  IADD3.X R16, R16, UR54, RZ, P3, !PT ;  /* 0x0000003610107c10 */ /* 0x008fc40009ffe4ff */
[----:B------:R-:W-:Y:S01]  /*4b8c0*/  IADD3 R17, P3, R17, UR38, RZ ;  /* 0x0000002611117c10 */ /* 0x000fe2000ff7e0ff */
[----:B0-----:R-:W-:Y:S01]  /*4b8d0*/  IMAD.SHL.U32 R2, R2, 0x40, RZ ;  /* 0x0000004002027824 */ /* 0x001fe200078e00ff */
[----:B------:R-:W-:Y:S01]  /*4b8e0*/  IADD3.X R14, R14, UR54, RZ, P4, !PT ;  /* 0x000000360e0e7c10 */ /* 0x000fe2000a7fe4ff */
[----:B------:R-:W-:Y:S04]  /*4b8f0*/  STL [R1+0x1150], R16 ;  /* 0x0011501001007387 */ /* 0x000fe80000100800 */
[----:B------:R-:W-:Y:S04]  /*4b900*/  STL [R1+0x1124], R17 ;  /* 0x0011241101007387 */ /* 0x000fe80000100800 */
[----:B------:R-:W-:Y:S01]  /*4b910*/  STL [R1+0x1148], R14 ;  /* 0x0011480e01007387 */ /* 0x000fe20000100800 */
[----:B------:R-:W-:-:S02]  /*4b920*/  IADD3 R15, P4, R2, R15, RZ ;  /* 0x0000000f020f7210 */ /* 0x000fc40007f9e0ff */
[----:B------:R-:W-:-:S03]  /*4b930*/  IADD3.X R12, R12, UR54, RZ, P5, !PT ;  /* 0x000000360c0c7c10 */ /* 0x000fc6000affe4ff */
[----:B------:R-:W-:Y:S01]  /*4b940*/  STL [R1+0x20f4], R15 ;  /* 0x0020f40f01007387 */ /* 0x000fe20000100800 */
[----:B--2---:R-:W-:-:S05]  /*4b950*/  IADD3.X R60, R60, UR54, RZ, P6, !PT ;  /* 0x000000363c3c7c10 */ /* 0x004fca000b7fe4ff */
[----:B------:R0:W-:Y:S04]  /*4b960*/  STL [R1+0x1138], R60 ;  /* 0x0011383c01007387 */ /* 0x0001e80000100800 */
[----:B------:R1:W-:Y:S04]  /*4b970*/  STL [R1+0x1140], R12 ;  /* 0x0011400c01007387 */ /* 0x0003e80000100800 */
[----:B0-----:R-:W2:Y:S01]  /*4b980*/  LDL.LU R60, [R1+0x22ac] ;  /* 0x0022ac00013c7983 */ /* 0x001ea20000300800 */
[C---:B------:R-:W-:Y:S02]  /*4b990*/  IADD3 R13, P5, R2.reuse, R13, RZ ;  /* 0x0000000d020d7210 */ /* 0x040fe40007fbe0ff */
[----:B------:R-:W-:-:S02]  /*4b9a0*/  IADD3 R10, P6, R2, R10, RZ ;  /* 0x0000000a020a7210 */ /* 0x000fc40007fde0ff */
[----:B------:R-:W-:Y:S02]  /*4b9b0*/  IADD3.X R11, R11, UR54, RZ, P1, !PT ;  /* 0x000000360b0b7c10 */ /* 0x000fe40008ffe4ff */
[C---:B------:R-:W-:Y:S02]  /*4b9c0*/  IADD3 R8, P1, R2.reuse, R8, RZ ;  /* 0x0000000802087210 */ /* 0x040fe40007f3e0ff */
[----:B------:R-:W-:Y:S01]  /*4b9d0*/  IADD3.X R9, R9, UR54, RZ, P2, !PT ;  /* 0x0000003609097c10 */ /* 0x000fe200097fe4ff */
[----:B------:R0:W-:Y:S01]  /*4b9e0*/  STL [R1+0x20f8], R13 ;  /* 0x0020f80d01007387 */ /* 0x0001e20000100800 */
[----:B------:R-:W-:-:S03]  /*4b9f0*/  IADD3 R3, P2, R2, R3, RZ ;  /* 0x0000000302037210 */ /* 0x000fc60007f5e0ff */
[----:B------:R3:W-:Y:S01]  /*4ba00*/  STL [R1+0x1918], R10 ;  /* 0x0019180a01007387 */ /* 0x0007e20000100800 */
[----:B------:R-:W-:-:S03]  /*4ba10*/  IADD3.X R38, R38, UR54, RZ, P3, !PT ;  /* 0x0000003626267c10 */ /* 0x000fc60009ffe4ff */
[----:B------:R3:W-:Y:S01]  /*4ba20*/  STL [R1+0x1130], R11 ;  /* 0x0011300b01007387 */ /* 0x0007e20000100800 */
[----:B------:R-:W-:-:S03]  /*4ba30*/  IADD3 R39, P3, R2, R39, RZ ;  /* 0x0000002702277210 */ /* 0x000fc60007f7e0ff */
[----:B------:R3:W-:Y:S04]  /*4ba40*/  STL [R1+0x1920], R8 ;  /* 0x0019200801007387 */ /* 0x0007e80000100800 */
[----:B------:R3:W-:Y:S04]  /*4ba50*/  STL [R1+0x1128], R9 ;  /* 0x0011280901007387 */ /* 0x0007e80000100800 */
[----:B------:R3:W-:Y:S04]  /*4ba60*/  STL [R1+0x1ea4], R3 ;  /* 0x001ea40301007387 */ /* 0x0007e80000100800 */
[----:B------:R3:W-:Y:S04]  /*4ba70*/  STL [R1+0x1120], R38 ;  /* 0x0011202601007387 */ /* 0x0007e80000100800 */
[----:B------:R3:W-:Y:S01]  /*4ba80*/  STL [R1+0x1ea0], R39 ;  /* 0x001ea02701007387 */ /* 0x0007e20000100800 */
[----:B--2---:R-:W-:Y:S01]  /*4ba90*/  IMAD.X R40, R60, 0x1, R40, P4 ;  /* 0x000000013c287824 */ /* 0x004fe200020e0628 */
[----:B------:R-:W-:Y:S01]  /*4baa0*/  IADD3 R41, P4, R2, R41, RZ ;  /* 0x0000002902297210 */ /* 0x000fe20007f9e0ff */
[----:B------:R-:W-:Y:S01]  /*4bab0*/  IMAD.X R4, R60, 0x1, R4, P5 ;  /* 0x000000013c047824 */ /* 0x000fe200028e0604 */
[----:B------:R-:W-:Y:S01]  /*4bac0*/  IADD3 R5, P5, R2, R5, RZ ;  /* 0x0000000502057210 */ /* 0x000fe20007fbe0ff */
[----:B------:R-:W-:Y:S01]  /*4bad0*/  IMAD.X R6, R60, 0x1, R6, P6 ;  /* 0x000000013c067824 */ /* 0x000fe200030e0606 */
[----:B------:R2:W-:Y:S04]  /*4bae0*/  STL [R1+0x20d4], R40 ;  /* 0x0020d42801007387 */ /* 0x0005e80000100800 */
[----:B------:R2:W-:Y:S01]  /*4baf0*/  STL [R1+0x1e9c], R41 ;  /* 0x001e9c2901007387 */ /* 0x0005e20000100800 */
[----:B------:R-:W-:-:S03]  /*4bb00*/  IADD3 R7, P6, R2, R7, RZ ;  /* 0x0000000702077210 */ /* 0x000fc60007fde0ff */
[----:B------:R2:W-:Y:S01]  /*4bb10*/  STL [R1+0x20e4], R4 ;  /* 0x0020e40401007387 */ /* 0x0005e20000100800 */
[----:B----4-:R-:W-:-:S03]  /*4bb20*/  IMAD.X R42, R60, 0x1, R42, P1 ;  /* 0x000000013c2a7824 */ /* 0x010fc600008e062a */
[----:B------:R4:W-:Y:S04]  /*4bb30*/  STL [R1+0x1e98], R5 ;  /* 0x001e980501007387 */ /* 0x0009e80000100800 */
[----:B------:R4:W-:Y:S01]  /*4bb40*/  STL [R1+0x111c], R6 ;  /* 0x00111c0601007387 */ /* 0x0009e20000100800 */
[----:B------:R-:W-:-:S03]  /*4bb50*/  IADD3 R43, P1, R2, R43, RZ ;  /* 0x0000002b022b7210 */ /* 0x000fc60007f3e0ff */
[----:B------:R-:W4:Y:S04]  /*4bb60*/  LDL.LU R26, [R1+0x1914] ;  /* 0x00191400011a7983 */ /* 0x000f280000300800 */
[----:B------:R4:W-:Y:S04]  /*4bb70*/  STL [R1+0x1e94], R7 ;  /* 0x001e940701007387 */ /* 0x0009e80000100800 */
[----:B------:R-:W4:Y:S04]  /*4bb80*/  LDL.LU R27, [R1+0x1e8c] ;  /* 0x001e8c00011b7983 */ /* 0x000f280000300800 */
[----:B------:R4:W-:Y:S04]  /*4bb90*/  STL [R1+0x1900], R42 ;  /* 0x0019002a01007387 */ /* 0x0009e80000100800 */
        /* <DEDUP_REMOVED lines=14> */
[----:B0-----:R-:W4:Y:S04]  /*4bc80*/  LDL.LU R13, [R1+0x1e54] ;  /* 0x001e5400010d7983 */ /* 0x001f280000300800 */
[----:B---3--:R-:W3:Y:S04]  /*4bc90*/  LDL.LU R10, [R1+0x1e78] ;  /* 0x001e7800010a7983 */ /* 0x008ee80000300800 */
[----:B------:R-:W3:Y:S04]  /*4bca0*/  LDL.LU R11, [R1+0x1e4c] ;  /* 0x001e4c00010b7983 */ /* 0x000ee80000300800 */
[----:B------:R-:W3:Y:S04]  /*4bcb0*/  LDL.LU R8, [R1+0x1e70] ;  /* 0x001e700001087983 */ /* 0x000ee80000300800 */
[----:B------:R-:W3:Y:S04]  /*4bcc0*/  LDL.LU R9, [R1+0x1e44] ;  /* 0x001e440001097983 */ /* 0x000ee80000300800 */
[----:B------:R-:W3:Y:S04]  /*4bcd0*/  LDL.LU R3, [R1+0x1e68] ;  /* 0x001e680001037983 */ /* 0x000ee80000300800 */
[----:B------:R-:W3:Y:S04]  /*4bce0*/  LDL.LU R38, [R1+0x1e3c] ;  /* 0x001e3c0001267983 */ /* 0x000ee80000300800 */
[----:B------:R-:W3:Y:S04]  /*4bcf0*/  LDL.LU R39, [R1+0x1e60] ;  /* 0x001e600001277983 */ /* 0x000ee80000300800 */
[----:B--2---:R-:W2:Y:S04]  /*4bd00*/  LDL.LU R40, [R1+0x1e34] ;  /* 0x001e340001287983 */ /* 0x004ea80000300800 */
[----:B------:R-:W2:Y:S04]  /*4bd10*/  LDL.LU R41, [R1+0x1e58] ;  /* 0x001e580001297983 */ /* 0x000ea80000300800 */
[----:B------:R-:W2:Y:S04]  /*4bd20*/  LDL.LU R4, [R1+0x1e2c] ;  /* 0x001e2c0001047983 */ /* 0x000ea80000300800 */
[----:B----4-:R-:W4:Y:S04]  /*4bd30*/  LDL.LU R5, [R1+0x1e50] ;  /* 0x001e500001057983 */ /* 0x010f280000300800 */
[----:B------:R-:W4:Y:S04]  /*4bd40*/  LDL.LU R6, [R1+0x1e24] ;  /* 0x001e240001067983 */ /* 0x000f280000300800 */
[----:B------:R-:W4:Y:S04]  /*4bd50*/  LDL.LU R7, [R1+0x1e48] ;  /* 0x001e480001077983 */ /* 0x000f280000300800 */
[----:B------:R-:W4:Y:S04]  /*4bd60*/  LDL.LU R42, [R1+0x1e1c] ;  /* 0x001e1c00012a7983 */ /* 0x000f280000300800 */
[----:B------:R-:W4:Y:S01]  /*4bd70*/  LDL.LU R43, [R1+0x1e40] ;  /* 0x001e4000012b7983 */ /* 0x000f220000300800 */
[----:B------:R-:W-:Y:S01]  /*4bd80*/  IMAD.X R26, R60, 0x1, R26, P2 ;  /* 0x000000013c1a7824 */ /* 0x000fe200010e061a */
[----:B------:R-:W-:Y:S01]  /*4bd90*/  IADD3 R27, P2, R2, R27, RZ ;  /* 0x0000001b021b7210 */ /* 0x000fe20007f5e0ff */
[----:B------:R-:W-:Y:S01]  /*4bda0*/  IMAD.X R24, R60, 0x1, R24, P3 ;  /* 0x000000013c187824 */ /* 0x000fe200018e0618 */
[----:B------:R-:W-:Y:S01]  /*4bdb0*/  IADD3 R25, P3, R2, R25, RZ ;  /* 0x0000001902197210 */ /* 0x000fe20007f7e0ff */
[----:B------:R-:W-:Y:S01]  /*4bdc0*/  IMAD.X R22, R60, 0x1, R22, P4 ;  /* 0x000000013c167824 */ /* 0x000fe200020e0616 */
[----:B------:R0:W-:Y:S01]  /*4bdd0*/  STL [R1+0x1914], R26 ;  /* 0x0019141a01007387 */ /* 0x0001e20000100800 */
[----:B------:R-:W-:-:S03]  /*4bde0*/  IADD3 R23, P4, R2, R23, RZ ;  /* 0x0000001702177210 */ /* 0x000fc60007f9e0ff */
[----:B------:R1:W-:Y:S01]  /*4bdf0*/  STL [R1+0x1e8c], R27 ;  /* 0x001e8c1b01007387 */ /* 0x0003e20000100800 */
[----:B------:R-:W-:-:S03]  /*4be00*/  IMAD.X R20, R60, 0x1, R20, P5 ;  /* 0x000000013c147824 */ /* 0x000fc600028e0614 */
        /* <DEDUP_REMOVED lines=19> */
[----:B---3--:R-:W-:-:S03]  /*4bf40*/  IMAD.X R10, R60, 0x1, R10, P4 ;  /* 0x000000013c0a7824 */ /* 0x008fc600020e060a */
        /* <DEDUP_REMOVED lines=13> */
[----:B--2---:R-:W-:-:S03]  /*4c020*/  IADD3 R40, P1, R2, R40, RZ ;  /* 0x0000002802287210 */ /* 0x004fc60007f3e0ff */
[----:B------:R2:W-:Y:S01]  /*4c030*/  STL [R1+0x1e44], R9 ;  /* 0x001e440901007387 */ /* 0x0005e20000100800 */
[----:B------:R-:W-:-:S03]  /*4c040*/  IMAD.X R41, R60, 0x1, R41, P2 ;  /* 0x000000013c297824 */ /* 0x000fc600010e0629 */
[----:B------:R2:W-:Y:S01]  /*4c050*/  STL [R1+0x1e68], R3 ;  /* 0x001e680301007387 */ /* 0x0005e20000100800 */
[----:B------:R-:W-:-:S03]  /*4c060*/  IADD3 R4, P2, R2, R4, RZ ;  /* 0x0000000402047210 */ /* 0x000fc60007f5e0ff */
[----:B------:R2:W-:Y:S01]  /*4c070*/  STL [R1+0x1e3c], R38 ;  /* 0x001e3c2601007387 */ /* 0x0005e20000100800 */
[----:B----4-:R-:W-:-:S03]  /*4c080*/  IMAD.X R5, R60, 0x1, R5, P3 ;  /* 0x000000013c057824 */ /* 0x010fc600018e0605 */
[----:B------:R4:W-:Y:S01]  /*4c090*/  STL [R1+0x1e60], R39 ;  /* 0x001e602701007387 */ /* 0x0009e20000100800 */
[----:B------:R-:W-:-:S03]  /*4c0a0*/  IADD3 R6, P3, R2, R6, RZ ;  /* 0x0000000602067210 */ /* 0x000fc60007f7e0ff */
[----:B------:R4:W-:Y:S04]  /*4c0b0*/  STL [R1+0x1e34], R40 ;  /* 0x001e342801007387 */ /* 0x0009e80000100800 */
[----:B------:R4:W-:Y:S01]  /*4c0c0*/  STL [R1+0x1e58], R41 ;  /* 0x001e582901007387 */ /* 0x0009e20000100800 */
[----:B------:R-:W-:-:S03]  /*4c0d0*/  IMAD.X R7, R60, 0x1, R7, P4 ;  /* 0x000000013c077824 */ /* 0x000fc600020e0607 */
[----:B------:R4:W-:Y:S01]  /*4c0e0*/  STL [R1+0x1e2c], R4 ;  /* 0x001e2c0401007387 */ /* 0x0009e20000100800 */
[----:B------:R-:W-:-:S03]  /*4c0f0*/  IADD3 R42, P4, R2, R42, RZ ;  /* 0x0000002a022a7210 */ /* 0x000fc60007f9e0ff */
[----:B------:R4:W-:Y:S04]  /*4c100*/  STL [R1+0x1e50], R5 ;  /* 0x001e500501007387 */ /* 0x0009e80000100800 */
[----:B------:R4:W-:Y:S01]  /*4c110*/  STL [R1+0x1e24], R6 ;  /* 0x001e240601007387 */ /* 0x0009e20000100800 */
[----:B------:R-:W-:-:S03]  /*4c120*/  IMAD.X R43, R60, 0x1, R43, P5 ;  /* 0x000000013c2b7824 */ /* 0x000fc600028e062b */
[----:B0-----:R-:W4:Y:S04]  /*4c130*/  LDL.LU R26, [R1+0x1e14] ;  /* 0x001e1400011a7983 */ /* 0x001f280000300800 */
[----:B------:R0:W-:Y:S04]  /*4c140*/  STL [R1+0x1e48], R7 ;  /* 0x001e480701007387 */ /* 0x0001e80000100800 */
[----:B-1----:R-:W4:Y:S04]  /*4c150*/  LDL.LU R27, [R1+0x1e38] ;  /* 0x001e3800011b7983 */ /* 0x002f280000300800 */
        /* <DEDUP_REMOVED lines=26> */
[----:B------:R-:W4:Y:S04]  /*4c300*/  LDL.LU R5, [R1+0x1dac] ;  /* 0x001dac0001057983 */ /* 0x000f280000300800 */
[----:B------:R-:W4:Y:S04]  /*4c310*/  LDL.LU R6, [R1+0x1dd0] ;  /* 0x001dd00001067983 */ /* 0x000f280000300800 */
[----:B0-----:R-:W4:Y:S04]  /*4c320*/  LDL.LU R7, [R1+0x1da4] ;  /* 0x001da40001077983 */ /* 0x001f280000300800 */
[----:B-1----:R-:W4:Y:S04]  /*4c330*/  LDL.LU R42, [R1+0x1dc8] ;  /* 0x001dc800012a7983 */ /* 0x002f280000300800 */
[----:B------:R-:W4:Y:S01]  /*4c340*/  LDL.LU R43, [R1+0x1d9c] ;  /* 0x001d9c00012b7983 */ /* 0x000f220000300800 */
[----:B------:R-:W-:Y:S01]  /*4c350*/  IADD3 R26, P5, R2, R26, RZ ;  /* 0x0000001a021a7210 */ /* 0x000fe20007fbe0ff */
[----:B------:R-:W-:Y:S01]  /*4c360*/  IMAD.X R27, R60, 0x1, R27, P6 ;  /* 0x000000013c1b7824 */ /* 0x000fe200030e061b */
[----:B------:R-:W-:Y:S01]  /*4c370*/  IADD3 R24, P6, R2, R24, RZ ;  /* 0x0000001802187210 */ /* 0x000fe20007fde0ff */
[----:B------:R-:W-:Y:S01]  /*4c380*/  IMAD.X R25, R60, 0x1, R25, P1 ;  /* 0x000000013c197824 */ /* 0x000fe200008e0619 */
[----:B------:R-:W-:Y:S01]  /*4c390*/  IADD3 R22, P1, R2, R22, RZ ;  /* 0x0000001602167210 */ /* 0x000fe20007f3e0ff */
        /* <DEDUP_REMOVED lines=15> */
[----:B---3--:R-:W-:-:S03]  /*4c490*/  IADD3 R14, P5, R2, R14, RZ ;  /* 0x0000000e020e7210 */ /* 0x008fc60007fbe0ff */
        /* <DEDUP_REMOVED lines=13> */
[----:B--2---:R-:W-:-:S03]  /*4c570*/  IMAD.X R9, R60, 0x1, R9, P3 ;  /* 0x000000013c097824 */ /* 0x004fc600018e0609 */
[----:B------:R2:W-:Y:S01]  /*4c580*/  STL [R1+0x1e00], R13 ;  /* 0x001e000d01007387 */ /* 0x0005e20000100800 */
[----:B------:R-:W-:-:S03]  /*4c590*/  IADD3 R3, P3, R2, R3, RZ ;  /* 0x0000000302037210 */ /* 0x000fc60007f7e0ff */
[----:B------:R2:W-:Y:S01]  /*4c5a0*/  STL [R1+0x1dd4], R10 ;  /* 0x001dd40a01007387 */ /* 0x0005e20000100800 */
[----:B------:R-:W-:-:S03]  /*4c5b0*/  IMAD.X R38, R60, 0x1, R38, P4 ;  /* 0x000000013c267824 */ /* 0x000fc600020e0626 */
[----:B------:R2:W-:Y:S01]  /*4c5c0*/  STL [R1+0x1df8], R11 ;  /* 0x001df80b01007387 */ /* 0x0005e20000100800 */
[----:B----4-:R-:W-:-:S03]  /*4c5d0*/  IADD3 R39, P4, R2, R39, RZ ;  /* 0x0000002702277210 */ /* 0x010fc60007f9e0ff */
        /* <DEDUP_REMOVED lines=10> */
[----:B------:R4:W-:Y:S04]  /*4c680*/  STL [R1+0x1de0], R40 ;  /* 0x001de02801007387 */ /* 0x0009e80000100800 */
[----:B------:R4:W-:Y:S01]  /*4c690*/  STL [R1+0x1db4], R41 ;  /* 0x001db42901007387 */ /* 0x0009e20000100800 */
[----:B------:R-:W-:-:S03]  /*4c6a0*/  IADD3 R7, P1, R2, R7, RZ ;  /* 0x0000000702077210 */ /* 0x000fc60007f3e0ff */
[----:B------:R4:W-:Y:S01]  /*4c6b0*/  STL [R1+0x1dd8], R4 ;  /* 0x001dd80401007387 */ /* 0x0009e20000100800 */
[----:B------:R-:W-:-:S03]  /*4c6c0*/  IMAD.X R42, R60, 0x1, R42, P2 ;  /* 0x000000013c2a7824 */ /* 0x000fc600010e062a */
[----:B------:R4:W-:Y:S04]  /*4c6d0*/  STL [R1+0x1dac], R5 ;  /* 0x001dac0501007387 */ /* 0x0009e80000100800 */
[----:B------:R4:W-:Y:S01]  /*4c6e0*/  STL [R1+0x1dd0], R6 ;  /* 0x001dd00601007387 */ /* 0x0009e20000100800 */
[----:B------:R-:W-:-:S03]  /*4c6f0*/  IADD3 R43, P2, R2, R43, RZ ;  /* 0x0000002b022b7210 */ /* 0x000fc60007f5e0ff */
        /* <DEDUP_REMOVED lines=131> */
[----:B---3--:R-:W-:Y:S01]  /*4cf30*/  IADD3 R22, P2, R2, R22, RZ ;  /* 0x0000001602167210 */ /* 0x008fe20007f5e0ff */
        /* <DEDUP_REMOVED lines=58> */
[----:B---3--:R-:W3:Y:S04]  /*4d2e0*/  LDL.LU R24, [R1+0x1cc0] ;  /* 0x001cc00001187983 */ /* 0x008ee80000300800 */
[----:B------:R1:W-:Y:S04]  /*4d2f0*/  STL [R1+0x1ca4], R43 ;  /* 0x001ca42b01007387 */ /* 0x0003e80000100800 */
        /* <DEDUP_REMOVED lines=30> */
[----:B---3--:R-:W-:Y:S01]  /*4d4e0*/  IMAD.X R24, R60, 0x1, R24, P5 ;  /* 0x000000013c187824 */ /* 0x008fe200028e0618 */
[----:B------:R-:W-:Y:S01]  /*4d4f0*/  IADD3 R25, P5, R2, R25, RZ ;  /* 0x0000001902197210 */ /* 0x000fe20007fbe0ff */
[----:B------:R-:W-:Y:S01]  /*4d500*/  IMAD.X R22, R60, 0x1, R22, P6 ;  /* 0x000000013c167824 */ /* 0x000fe200030e0616 */
        /* <DEDUP_REMOVED lines=58> */
[----:B---3--:R-:W3:Y:S04]  /*4d8b0*/  LDL.LU R24, [R1+0x1c1c] ;  /* 0x001c1c0001187983 */ /* 0x008ee80000300800 */
[----:B------:R1:W-:Y:S04]  /*4d8c0*/  STL [R1+0x1c50], R43 ;  /* 0x001c502b01007387 */ /* 0x0003e80000100800 */
        /* <DEDUP_REMOVED lines=30> */
[----:B---3--:R-:W-:Y:S01]  /*4dab0*/  IADD3 R24, P2, R2, R24, RZ ;  /* 0x0000001802187210 */ /* 0x008fe20007f5e0ff */
[----:B--2---:R-:W-:Y:S01]  /*4dac0*/  IMAD.X R25, R60, 0x1, R25, P3 ;  /* 0x000000013c197824 */ /* 0x004fe200018e0619 */
[----:B------:R-:W-:Y:S01]  /*4dad0*/  IADD3 R22, P3, R2, R22, RZ ;  /* 0x0000001602167210 */ /* 0x000fe20007f7e0ff */
        /* <DEDUP_REMOVED lines=58> */
[----:B--2---:R-:W2:Y:S04]  /*4de80*/  LDL.LU R24, [R1+0x1bc8] ;  /* 0x001bc80001187983 */ /* 0x004ea80000300800 */
[----:B------:R1:W-:Y:S04]  /*4de90*/  STL [R1+0x1bac], R43 ;  /* 0x001bac2b01007387 */ /* 0x0003e80000100800 */
        /* <DEDUP_REMOVED lines=30> */
[----:B--2---:R-:W-:Y:S01]  /*4e080*/  IMAD.X R24, R60, 0x1, R24, P6 ;  /* 0x000000013c187824 */ /* 0x004fe200030e0618 */
[----:B---3--:R-:W-:Y:S01]  /*4e090*/  IADD3 R25, P6, R2, R25, RZ ;  /* 0x0000001902197210 */ /* 0x008fe20007fde0ff */
[----:B----4-:R-:W-:Y:S01]  /*4e0a0*/  IMAD.X R22, R60, 0x1, R22, P1 ;  /* 0x000000013c167824 */ /* 0x010fe200008e0616 */
        /* <DEDUP_REMOVED lines=90> */
[----:B--2---:R-:W-:Y:S01]  /*4e650*/  IADD3 R24, P3, R2, R24, RZ ;  /* 0x0000001802187210 */ /* 0x004fe20007f7e0ff */
[----:B---3--:R-:W-:Y:S01]  /*4e660*/  IMAD.X R25, R60, 0x1, R25, P4 ;  /* 0x000000013c197824 */ /* 0x008fe200020e0619 */
[----:B----4-:R-:W-:Y:S01]  /*4e670*/  IADD3 R22, P4, R2, R22, RZ ;  /* 0x0000001602167210 */ /* 0x010fe20007f9e0ff */
        /* <DEDUP_REMOVED lines=739> */
[----:B------:R-:W0:Y:S01]  /*514b0*/  S2R R61, SR_TID.X ;  /* 0x00000000003d7919 */ /* 0x000e220000002100 */
[C---:B------:R-:W-:Y:S06]  /*514c0*/  HMMA.16816.F32 R52, R32.reuse, R28, R52 ;  /* 0x0000001c2034723c */ /* 0x040fec0000001834 */
[C---:B------:R-:W-:Y:S06]  /*514d0*/  HMMA.16816.F32 R48, R32.reuse, R30, R48 ;  /* 0x0000001e2030723c */ /* 0x040fec0000001830 */
[----:B------:R-:W-:Y:S01]  /*514e0*/  HMMA.16816.F32 R44, R32, R36, R44 ;  /* 0x00000024202c723c */ /* 0x000fe2000000182c */
[----:B0-----:R-:W-:-:S04]  /*514f0*/  LOP3.LUT R61, R61, 0x1f, RZ, 0xc0, !PT ;  /* 0x0000001f3d3d7812 */ /* 0x001fc800078ec0ff */
[----:B------:R-:W-:Y:S02]  /*51500*/  LOP3.LUT R61, R61, 0x10, RZ, 0x3c, !PT ;  /* 0x000000103d3d7812 */ /* 0x000fe400078e3cff */
[----:B------:R-:W-:Y:S01]  /*51510*/  IADD3 R26, P6, R2, R26, RZ ;  /* 0x0000001a021a7210 */ /* 0x000fe20007fde0ff */
[----:B------:R-:W-:Y:S01]  /*51520*/  IMAD.X R27, R60, 0x1, R27, P1 ;  /* 0x000000013c1b7824 */ /* 0x000fe200008e061b */
[----:B--2---:R-:W-:Y:S01]  /*51530*/  IADD3 R24, P1, R2, R24, RZ ;  /* 0x0000001802187210 */ /* 0x004fe20007f3e0ff */
[----:B---3--:R-:W-:Y:S01]  /*51540*/  IMAD.X R25, R60, 0x1, R25, P2 ;  /* 0x000000013c197824 */ /* 0x008fe200010e0619 */
[----:B----4-:R-:W-:Y:S01]  /*51550*/  IADD3 R22, P2, R2, R22, RZ ;  /* 0x0000001602167210 */ /* 0x010fe20007f5e0ff */
[----:B------:R-:W-:Y:S01]  /*51560*/  STL [R1+0x2098], R26 ;  /* 0x0020981a01007387 */ /* 0x000fe20000100800 */
[----:B------:R-:W-:-:S03]  /*51570*/  IMAD.X R23, R60, 0x1, R23, P3 ;  /* 0x000000013c177824 */ /* 0x000fc600018e0617 */
[----:B------:R-:W-:Y:S01]  /*51580*/  STL [R1+0x2040], R27 ;  /* 0x0020401b01007387 */ /* 0x000fe20000100800 */
[----:B------:R-:W-:-:S03]  /*51590*/  IADD3 R20, P3, R2, R20, RZ ;  /* 0x0000001402147210 */ /* 0x000fc60007f7e0ff */
        /* <DEDUP_REMOVED lines=43> */
[----:B------:R-:W-:-:S03]  /*51850*/  IMAD.X R43, R60, 0x1, R43, P5 ;  /* 0x000000013c2b7824 */ /* 0x000fc600028e062b */
[----:B------:R-:W-:Y:S01]  /*51860*/  STL [R1+0x20e8], R41 ;  /* 0x0020e82901007387 */ /* 0x000fe20000100800 */
[----:B------:R-:W-:-:S03]  /*51870*/  IMAD.X R7, R60, 0x1, R7, P3 ;  /* 0x000000013c077824 */ /* 0x000fc600018e0607 */
[----:B------:R-:W-:Y:S01]  /*51880*/  STL [R1+0x20a0], R4 ;  /* 0x0020a00401007387 */ /* 0x000fe20000100800 */
[----:B------:R-:W-:-:S03]  /*51890*/  IMAD.X R42, R60, 0x1, R42, P4 ;  /* 0x000000013c2a7824 */ /* 0x000fc600020e062a */
[----:B------:R-:W-:Y:S04]  /*518a0*/  STL [R1+0x20f0], R5 ;  /* 0x0020f00501007387 */ /* 0x000fe80000100800 */
[----:B------:R-:W-:Y:S04]  /*518b0*/  STL [R1+0x209c], R6 ;  /* 0x00209c0601007387 */ /* 0x000fe80000100800 */
[----:B------:R-:W-:Y:S04]  /*518c0*/  STL [R1+0x20c0], R43 ;  /* 0x0020c02b01007387 */ /* 0x000fe80000100800 */
[----:B------:R-:W-:Y:S04]  /*518d0*/  STL [R1+0x20b0], R7 ;  /* 0x0020b00701007387 */ /* 0x000fe80000100800 */
[----:B------:R0:W-:Y:S04]  /*518e0*/  STL [R1+0x20ac], R42 ;  /* 0x0020ac2a01007387 */ /* 0x0001e80000100800 */
[----:B0-----:R-:W2:Y:S04]  /*518f0*/  LDL.LU R42, [R1+0x20bc] ;  /* 0x0020bc00012a7983 */ /* 0x001ea80000300800 */
[----:B------:R-:W3:Y:S01]  /*51900*/  LDL.LU R43, [R1+0x20cc] ;  /* 0x0020cc00012b7983 */ /* 0x000ee20000300800 */
[----:B--2---:R-:W-:-:S02]  /*51910*/  IMAD.X R42, R60, 0x1, R42, P6 ;  /* 0x000000013c2a7824 */ /* 0x004fc400030e062a */
[----:B---3--:R-:W-:-:S05]  /*51920*/  IMAD.X R43, R60, 0x1, R43, P1 ;  /* 0x000000013c2b7824 */ /* 0x008fca00008e062b */
[----:B------:R1:W-:Y:S04]  /*51930*/  STL [R1+0x20cc], R43 ;  /* 0x0020cc2b01007387 */ /* 0x0003e80000100800 */
[----:B------:R1:W-:Y:S01]  /*51940*/  STL [R1+0x20bc], R42 ;  /* 0x0020bc2a01007387 */ /* 0x0003e20000100800 */
[----:B------:R-:W-:Y:S05]  /*51950*/  @P0 BRA `(.L_x_1) ;  /* 0xfffffc7800600947 */ /* 0x000fea000383ffff */
.L_x_0:
[----:B0----5:R-:W2:Y:S01]  /*51960*/  LDL.LU R0, [R1+0xf0] ;  /* 0x0000f00001007983 */ /* 0x021ea20000300800 */
[----:B------:R-:W-:Y:S01]  /*51970*/  ULDC.64 UR12, c[0x0][0x228] ;  /* 0x00008a00000c7ab9 */ /* 0x000fe20000000a00 */
[----:B------:R-:W-:Y:S01]  /*51980*/  ULDC.64 UR6, c[0x0][0x228] ;  /* 0x00008a0000067ab9 */ /* 0x000fe20000000a00 */
[----:B------:R-:W-:Y:S01]  /*51990*/  ULDC.64 UR8, c[0x0][0x228] ;  /* 0x00008a0000087ab9 */ /* 0x000fe20000000a00 */
[----:B------:R-:W2:Y:S01]  /*519a0*/  LDL.LU R61, [R1+0xf4] ;  /* 0x0000f400013d7983 */ /* 0x000ea20000300800 */
[----:B------:R-:W-:Y:S01]  /*519b0*/  ULDC.64 UR10, c[0x0][0x228] ;  /* 0x00008a00000a7ab9 */ /* 0x000fe20000000a00 */
[----:B------:R-:W0:Y:S01]  /*519c0*/  S2UR UR5, SR_CgaCtaId ;  /* 0x00000000000579c3 */ /* 0x000e220000008800 */
[----:B------:R-:W-:Y:S01]  /*519d0*/  UMOV UR4, 0x400 ;  /* 0x0000040000047882 */ /* 0x000fe20000000000 */
[----:B------:R-:W3:Y:S01]  /*519e0*/  LDL.LU R60, [R1+0xf8] ;  /* 0x0000f800013c7983 */ /* 0x000ee20000300800 */
[----:B------:R-:W-:Y:S01]  /*519f0*/  ULDC UR14, c[0x0][0x248] ;  /* 0x00009200000e7ab9 */ /* 0x000fe20000000800 */
[----:B------:R-:W-:Y:S01]  /*51a00*/  ULDC UR15, c[0x0][0x248] ;  /* 0x00009200000f7ab9 */ /* 0x000fe20000000800 */
[----:B------:R-:W-:Y:S01]  /*51a10*/  ULDC UR16, c[0x0][0x248] ;  /* 0x0000920000107ab9 */ /* 0x000fe20000000800 */
[----:B-1----:R-:W3:Y:S01]  /*51a20*/  LDL.LU R43, [R1+0xfc] ;  /* 0x0000fc00012b7983 */ /* 0x002ee20000300800 */
[----:B------:R-:W-:Y:S01]  /*51a30*/  ULDC UR17, c[0x0][0x248] ;  /* 0x0000920000117ab9 */ /* 0x000fe20000000800 */
[----:B------:R-:W-:Y:S01]  /*51a40*/  ULDC UR18, c[0x0][0x248] ;  /* 0x0000920000127ab9 */ /* 0x000fe20000000800 */
[----:B------:R-:W-:Y:S01]  /*51a50*/  ULDC UR19, c[0x0][0x248] ;  /* 0x0000920000137ab9 */ /* 0x000fe20000000800 */
[----:B------:R-:W4:Y:S01]  /*51a60*/  LDL.LU R42, [R1+0x140] ;  /* 0x00014000012a7983 */ /* 0x000f220000300800 */
[----:B------:R-:W-:Y:S01]  /*51a70*/  ULDC UR20, c[0x0][0x248] ;  /* 0x0000920000147ab9 */ /* 0x000fe20000000800 */
[----:B------:R-:W-:Y:S01]  /*51a80*/  ULDC UR21, c[0x0][0x248] ;  /* 0x0000920000157ab9 */ /* 0x000fe20000000800 */
[----:B------:R-:W-:Y:S01]  /*51a90*/  ULDC UR22, c[0x0][0x248] ;  /* 0x0000920000167ab9 */ /* 0x000fe20000000800 */
[----:B------:R-:W4:Y:S01]  /*51aa0*/  LDL.LU R41, [R1+0x144] ;  /* 0x0001440001297983 */ /* 0x000f220000300800 */
[----:B------:R-:W-:Y:S01]  /*51ab0*/  ULDC UR47, c[0x0][0x248] ;  /* 0x00009200002f7ab9 */ /* 0x000fe20000000800 */
[----:B------:R-:W-:Y:S01]  /*51ac0*/  ULDC UR48, c[0x0][0x248] ;  /* 0x0000920000307ab9 */ /* 0x000fe20000000800 */
[----:B------:R-:W-:Y:S01]  /*51ad0*/  ULDC UR46, c[0x0][0x248] ;  /* 0x00009200002e7ab9 */ /* 0x000fe20000000800 */
[----:B------:R-:W3:Y:S01]  /*51ae0*/  LDL.LU R40, [R1+0x148] ;  /* 0x0001480001287983 */ /* 0x000ee20000300800 */
        /* <DEDUP_REMOVED lines=44> */
[----:B------:R-:W-:-:S03]  /*51db0*/  ULDC UR61, c[0x0][0x228] ;  /* 0x00008a00003d7ab9 */ /* 0x000fc60000000800 */
        /* <DEDUP_REMOVED lines=16> */
[----:B------:R1:W-:Y:S04]  /*51ec0*/  STL [R1+0x24b4], R53 ;  /* 0x0024b43501007387 */ /* 0x0003e80000100800 */
[----:B-1----:R-:W3:Y:S04]  /*51ed0*/  LDL.LU R53, [R1+0x8c] ;  /* 0x00008c0001357983 */ /* 0x002ee80000300800 */
[----:B------:R1:W-:Y:S04]  /*51ee0*/  STL [R1+0x24b0], R52 ;  /* 0x0024b03401007387 */ /* 0x0003e80000100800 */
[----:B-1----:R-:W3:Y:S04]  /*51ef0*/  LDL.LU R52, [R1+0x88] ;  /* 0x0000880001347983 */ /* 0x002ee80000300800 */
[----:B------:R1:W-:Y:S04]  /*51f00*/  STL [R1+0x24ac], R55 ;  /* 0x0024ac3701007387 */ /* 0x0003e80000100800 */
[----:B-1----:R-:W3:Y:S04]  /*51f10*/  LDL.LU R55, [R1+0x84] ;  /* 0x0000840001377983 */ /* 0x002ee80000300800 */
[----:B------:R1:W-:Y:S04]  /*51f20*/  STL [R1+0x24a8], R54 ;  /* 0x0024a83601007387 */ /* 0x0003e80000100800 */
[----:B-1----:R-:W3:Y:S04]  /*51f30*/  LDL.LU R54, [R1+0x80] ;  /* 0x0000800001367983 */ /* 0x002ee80000300800 */
        /* <DEDUP_REMOVED lines=9> */
[----:B------:R1:W-:Y:S04]  /*51fd0*/  STL.64 [R1+0x2300], R2 ;  /* 0x0023000201007387 */ /* 0x0003e80000100a00 */
[----:B------:R-:W-:Y:S04]  /*51fe0*/  STL.64 [R1+0x22f8], R12 ;  /* 0x0022f80c01007387 */ /* 0x000fe80000100a00 */
[----:B------:R-:W-:Y:S01]  /*51ff0*/  STL.64 [R1+0x22f0], R4 ;  /* 0x0022f00401007387 */ /* 0x000fe20000100a00 */
[----:B-1----:R-:W-:-:S03]  /*52000*/  F2FP.SATFINITE.E4M3.F32.PACK_AB_MERGE_C R3, R57, R56, RZ ;  /* 0x000000383903723e */ /* 0x002fc600048070ff */
[----:B------:R-:W-:Y:S01]  /*52010*/  STL.64 [R1+0x22e8], R6 ;  /* 0x0022e80601007387 */ /* 0x000fe20000100a00 */
[----:B------:R-:W-:-:S03]  /*52020*/  F2FP.SATFINITE.E4M3.F32.PACK_AB_MERGE_C R2, R59, R58, RZ ;  /* 0x0000003a3b02723e */ /* 0x000fc600048070ff */
[----:B------:R-:W-:Y:S04]  /*52030*/  STL.64 [R1+0x22e0], R14 ;  /* 0x0022e00e01007387 */ /* 0x000fe80000100a00 */
[----:B------:R-:W-:Y:S04]  /*52040*/  STL.64 [R1+0x2308], R56 ;  /* 0x0023083801007387 */ /* 0x000fe80000100a00 */
[----:B------:R2:W-:Y:S04]  /*52050*/  STL [R1+0x1c8], R3 ;  /* 0x0001c80301007387 */ /* 0x0005e80000100800 */
[----:B------:R-:W-:Y:S04]  /*52060*/  STL [R1+0x24bc], R59 ;  /* 0x0024bc3b01007387 */ /* 0x000fe80000100800 */
[----:B------:R-:W-:Y:S04]  /*52070*/  STL [R1+0x24b8], R58 ;  /* 0x0024b83a01007387 */ /* 0x000fe80000100800 */
[----:B------:R1:W-:Y:S01]  /*52080*/  STL [R1+0x1c4], R2 ;  /* 0x0001c40201007387 */ /* 0x0003e20000100800 */
[----:B--2---:R-:W-:-:S02]  /*52090*/  F2FP.SATFINITE.E4M3.F32.PACK_AB_MERGE_C R3, R61, R0, RZ ;  /* 0x000000003d03723e */ /* 0x004fc400048070ff */
[----:B----4-:R-:W-:Y:S02]  /*520a0*/  F2FP.SATFINITE.E4M3.F32.PACK_AB_MERGE_C R0, R41, R42, RZ ;  /* 0x0000002a2900723e */ /* 0x010fe400048070ff */
[----:B---3--:R-:W-:Y:S02]  /*520b0*/  F2FP.SATFINITE.E4M3.F32.PACK_AB_MERGE_C R6, R26, R27, RZ ;  /* 0x0000001b1a06723e */ /* 0x008fe400048070ff */
[----:B------:R-:W-:Y:S02]  /*520c0*/  F2FP.SATFINITE.E4M3.F32.PACK_AB_MERGE_C R4, R53, R52, RZ ;  /* 0x000000343504723e */ /* 0x000fe400048070ff */
[----:B-1----:R-:W-:-:S05]  /*520d0*/  F2FP.SATFINITE.E4M3.F32.PACK_AB_MERGE_C R2, R55, R54, RZ ;  /* 0x000000363702723e */ /* 0x002fca00048070ff */
[----:B------:R1:W-:Y:S04]  /*520e0*/  STL [R1+0x1f0], R2 ;  /* 0x0001f00201007387 */ /* 0x0003e80000100800 */
[----:B------:R-:W-:Y:S04]  /*520f0*/  STL [R1+0x1fc], R4 ;  /* 0x0001fc0401007387 */ /* 0x000fe80000100800 */
[----:B------:R2:W-:Y:S01]  /*52100*/  STL [R1+0x204], R3 ;  /* 0x0002040301007387 */ /* 0x0005e20000100800 */
[----:B-1----:R-:W-:-:S05]  /*52110*/  F2FP.SATFINITE.E4M3.F32.PACK_AB_MERGE_C R2, R43, R60, RZ ;  /* 0x0000003c2b02723e */ /* 0x002fca00048070ff */
[----:B------:R1:W-:Y:S01]  /*52120*/  STL [R1+0x200], R2 ;  /* 0x0002000201007387 */ /* 0x0003e20000100800 */
[----:B--2---:R-:W-:-:S03]  /*52130*/  F2FP.SATFINITE.E4M3.F32.PACK_AB_MERGE_C R3, R38, R40, RZ ;  /* 0x000000282603723e */ /* 0x004fc600048070ff */
[----:B------:R2:W-:Y:S04]  /*52140*/  STL [R1+0x13d8], R0 ;  /* 0x0013d80001007387 */ /* 0x0005e80000100800 */
[----:B------:R3:W-:Y:S01]  /*52150*/  STL [R1+0x13d0], R3 ;  /* 0x0013d00301007387 */ /* 0x0007e20000100800 */
[----:B-1----:R-:W-:Y:S02]  /*52160*/  F2FP.SATFINITE.E4M3.F32.PACK_AB_MERGE_C R2, R36, R37, RZ ;  /* 0x000000252402723e */ /* 0x002fe400048070ff */
[----:B--2---:R-:W-:-:S03]  /*52170*/  F2FP.SATFINITE.E4M3.F32.PACK_AB_MERGE_C R0, R34, R35, RZ ;  /* 0x000000232200723e */ /* 0x004fc600048070ff */
[----:B------:R1:W-:Y:S01]  /*52180*/  STL [R1+0x1414], R2 ;  /* 0x0014140201007387 */ /* 0x0003e20000100800 */
[----:B---3--:R-:W-:-:S03]  /*52190*/  F2FP.SATFINITE.E4M3.F32.PACK_AB_MERGE_C R3, R32, R33, RZ ;  /* 0x000000212003723e */ /* 0x008fc600048070ff */
[----:B------:R2:W-:Y:S04]  /*521a0*/  STL [R1+0x1410], R0 ;  /* 0x0014100001007387 */ /* 0x0005e80000100800 */
[----:B------:R3:W-:Y:S01]  /*521b0*/  STL [R1+0x13fc], R3 ;  /* 0x0013fc0301007387 */ /* 0x0007e20000100800 */
[----:B-1----:R-:W-:Y:S02]  /*521c0*/  F2FP.SATFINITE.E4M3.F32.PACK_AB_MERGE_C R2, R30, R31, RZ ;  /* 0x0000001f1e02723e */ /* 0x002fe400048070ff */
[----:B--2---:R-:W-:-:S03]  /*521d0*/  F2FP.SATFINITE.E4M3.F32.PACK_AB_MERGE_C R0, R28, R29, RZ ;  /* 0x0000001d1c00723e */ /* 0x004fc600048070ff */
[----:B------:R1:W-:Y:S01]  /*521e0*/  STL [R1+0x1400], R2 ;  /* 0x0014000201007387 */ /* 0x0003e20000100800 */
[----:B---3--:R-:W-:-:S03]  /*521f0*/  F2FP.SATFINITE.E4M3.F32.PACK_AB_MERGE_C R3, R22, R23, RZ ;  /* 0x000000171603723e */ /* 0x008fc600048070ff */
[----:B------:R-:W-:Y:S04]  /*52200*/  STL [R1+0x2444], R6 ;  /* 0x0024440601007387 */ /* 0x000fe80000100800 */
[----:B------:R2:W-:Y:S01]  /*52210*/  STL [R1+0x278], R0 ;  /* 0x0002780001007387 */ /* 0x0005e20000100800 */
[----:B-1----:R-:W-:Y:S02]  /*52220*/  F2FP.SATFINITE.E4M3.F32.PACK_AB_MERGE_C R2, R20, R21, RZ ;  /* 0x000000151402723e */ /* 0x002fe400048070ff */
[----:B--2---:R-:W-:-:S05]  /*52230*/  F2FP.SATFINITE.E4M3.F32.PACK_AB_MERGE_C R0, R24, R25, RZ ;  /* 0x000000191800723e */ /* 0x004fca00048070ff */
[----:B------:R1:W-:Y:S04]  /*52240*/  STL [R1+0x20c], R0 ;  /* 0x00020c0001007387 */ /* 0x0003e80000100800 */
[----:B------:R2:W-:Y:S04]  /*52250*/  STL [R1+0x208], R3 ;  /* 0x0002080301007387 */ /* 0x0005e80000100800 */
[----:B------:R3:W-:Y:S01]  /*52260*/  STL [R1+0x1e0], R2 ;  /* 0x0001e00201007387 */ /* 0x0007e20000100800 */
[----:B-1----:R-:W-:Y:S02]  /*52270*/  F2FP.SATFINITE.E4M3.F32.PACK_AB_MERGE_C R0, R18, R19, RZ ;  /* 0x000000131200723e */ /* 0x002fe400048070ff */
[----:B--2---:R-:W-:-:S03]  /*52280*/  F2FP.SATFINITE.E4M3.F32.PACK_AB_MERGE_C R3, R16, R17, RZ ;  /* 0x000000111003723e */ /* 0x004fc600048070ff */
[----:B------:R1:W-:Y:S01]  /*52290*/  STL [R1+0x1f8], R0 ;  /* 0x0001f80001007387 */ /* 0x0003e20000100800 */
[----:B---3--:R-:W-:-:S03]  /*522a0*/  F2FP.SATFINITE.E4M3.F32.PACK_AB_MERGE_C R2, R10, R11, RZ ;  /* 0x0000000b0a02723e */ /* 0x008fc600048070ff */
[----:B------:R-:W-:Y:S04]  /*522b0*/  STL [R1+0x1c0], R3 ;  /* 0x0001c00301007387 */ /* 0x000fe80000100800 */
[----:B------:R-:W2:Y:S01]  /*522c0*/  LDL.LU R7, [R1+0x168] ;  /* 0x0001680001077983 */ /* 0x000ea20000300800 */
[----:B-1----:R-:W-:-:S03]  /*522d0*/  F2FP.SATFINITE.E4M3.F32.PACK_AB_MERGE_C R0, R8, R9, RZ ;  /* 0x000000090800723e */ /* 0x002fc600048070ff */
[----:B------:R1:W-:Y:S04]  /*522e0*/  STL [R1+0x1ac], R2 ;  /* 0x0001ac0201007387 */ /* 0x0003e80000100800 */
[----:B------:R-:W2:Y:S04]  /*522f0*/  LDL.LU R4, [R1+0x16c] ;  /* 0x00016c0001047983 */ /* 0x000ea80000300800 */
[----:B------:R3:W-:Y:S04]  /*52300*/  STL [R1+0x194], R0 ;  /* 0x0001940001007387 */ /* 0x0007e80000100800 */
        /* <DEDUP_REMOVED lines=52> */
[----:B--2---:R-:W-:-:S05]  /*52650*/  F2FP.SATFINITE.E4M3.F32.PACK_AB_MERGE_C R4, R4, R7, RZ ;  /* 0x000000070404723e */ /* 0x004fca00048070ff */
[----:B------:R1:W-:Y:S01]  /*52660*/  STL [R1+0x190], R4 ;  /* 0x0001900401007387 */ /* 0x0003e20000100800 */
[----:B----4-:R-:W-:Y:S02]  /*52670*/  F2FP.SATFINITE.E4M3.F32.PACK_AB_MERGE_C R5, R12, R5, RZ ;  /* 0x000000050c05723e */ /* 0x010fe400048070ff */
[----:B------:R-:W-:-:S03]  /*52680*/  F2FP.SATFINITE.E4M3.F32.PACK_AB_MERGE_C R2, R2, R13, RZ ;  /* 0x0000000d0202723e */ /* 0x000fc600048070ff */
[----:B------:R-:W-:Y:S04]  /*52690*/  STL [R1+0x16c], R5 ;  /* 0x00016c0501007387 */ /* 0x000fe80000100800 */
[----:B------:R2:W-:Y:S01]  /*526a0*/  STL [R1+0x15c], R2 ;  /* 0x00015c0201007387 */ /* 0x0005e20000100800 */
[----:B-1----:R-:W-:Y:S02]  /*526b0*/  F2FP.SATFINITE.E4M3.F32.PACK_AB_MERGE_C R4, R39, R3, RZ ;  /* 0x000000032704723e */ /* 0x002fe400048070ff */
[----:B------:R-:W-:-:S03]  /*526c0*/  F2FP.SATFINITE.E4M3.F32.PACK_AB_MERGE_C R3, R47, R46, RZ ;  /* 0x0000002e2f03723e */ /* 0x000fc600048070ff */
[----:B------:R1:W-:Y:S04]  /*526d0*/  STL [R1+0x154], R4 ;  /* 0x0001540401007387 */ /* 0x0003e80000100800 */
[----:B------:R4:W-:Y:S01]  /*526e0*/  STL [R1+0x158], R3 ;  /* 0x0001580301007387 */ /* 0x0009e20000100800 */
[----:B--2---:R-:W-:-:S05]  /*526f0*/  F2FP.SATFINITE.E4M3.F32.PACK_AB_MERGE_C R2, R45, R44, RZ ;  /* 0x0000002c2d02723e */ /* 0x004fca00048070ff */
[----:B------:R2:W-:Y:S01]  /*52700*/  STL [R1+0x144], R2 ;  /* 0x0001440201007387 */ /* 0x0005e20000100800 */
[----:B-1----:R-:W-:Y:S02]  /*52710*/  F2FP.SATFINITE.E4M3.F32.PACK_AB_MERGE_C R4, R51, R50, RZ ;  /* 0x000000323304723e */ /* 0x002fe400048070ff */
[----:B----4-:R-:W-:-:S03]  /*52720*/  F2FP.SATFINITE.E4M3.F32.PACK_AB_MERGE_C R3, R49, R48, RZ ;  /* 0x000000303103723e */ /* 0x010fc600048070ff */
[----:B------:R-:W-:Y:S04]  /*52730*/  STL [R1+0x120], R4 ;  /* 0x0001200401007387 */ /* 0x000fe80000100800 */
[----:B------:R-:W-:Y:S01]  /*52740*/  STL [R1+0x114], R3 ;  /* 0x0001140301007387 */ /* 0x000fe20000100800 */
[----:B--2---:R-:W-:Y:S02]  /*52750*/  F2FP.SATFINITE.E4M3.F32.PACK_AB_MERGE_C R2, R55, R54, RZ ;  /* 0x000000363702723e */ /* 0x004fe400048070ff */
[----:B------:R-:W-:-:S05]  /*52760*/  F2FP.SATFINITE.E4M3.F32.PACK_AB_MERGE_C R34, R34, R52, RZ ;  /* 0x000000342222723e */ /* 0x000fca00048070ff */
[----:B------:R-:W-:Y:S01]  /*52770*/  STL [R1+0x24c0], R34 ;  /* 0x0024c02201007387 */ /* 0x000fe20000100800 */
[----:B------:R-:W-:-:S03]  /*52780*/  F2FP.SATFINITE.E4M3.F32.PACK_AB_MERGE_C R21, R21, R53, RZ ;  /* 0x000000351515723e */ /* 0x000fc600048070ff */
[----:B------:R3:W-:Y:S04]  /*52790*/  STL [R1+0x104], R2 ;  /* 0x0001040201007387 */ /* 0x0007e80000100800 */
[----:B------:R-:W-:Y:S01]  /*527a0*/  STL [R1+0x24c4], R21 ;  /* 0x0024c41501007387 */ /* 0x000fe20000100800 */
[----:B---3--:R-:W-:Y:S02]  /*527b0*/  F2FP.SATFINITE.E4M3.F32.PACK_AB_MERGE_C R2, R61, R0, RZ ;  /* 0x000000003d02723e */ /* 0x008fe400048070ff */
[----:B------:R-:W-:-:S03]  /*527c0*/  F2FP.SATFINITE.E4M3.F32.PACK_AB_MERGE_C R3, R43, R60, RZ ;  /* 0x0000003c2b03723e */ /* 0x000fc600048070ff */
[----:B------:R1:W-:Y:S04]  /*527d0*/  STL [R1+0x18c], R2 ;  /* 0x00018c0201007387 */ /* 0x0003e80000100800 */
[----:B------:R-:W-:Y:S01]  /*527e0*/  STL [R1+0x188], R3 ;  /* 0x0001880301007387 */ /* 0x000fe20000100800 */
[----:B------:R-:W-:Y:S02]  /*527f0*/  F2FP.SATFINITE.E4M3.F32.PACK_AB_MERGE_C R0, R41, R42, RZ ;  /* 0x0000002a2900723e */ /* 0x000fe400048070ff */
[----:B-1----:R-:W-:-:S05]  /*52800*/  F2FP.SATFINITE.E4M3.F32.PACK_AB_MERGE_C R2, R38, R40, RZ ;  /* 0x000000282602723e */ /* 0x002fca00048070ff */
[----:B------:R1:W-:Y:S04]  /*52810*/  STL [R1+0x2480], R2 ;  /* 0x0024800201007387 */ /* 0x0003e80000100800 */
[----:B------:R2:W-:Y:S01]  /*52820*/  STL [R1+0x1a8], R0 ;  /* 0x0001a80001007387 */ /* 0x0005e20000100800 */
[----:B-1----:R-:W-:Y:S02]  /*52830*/  F2FP.SATFINITE.E4M3.F32.PACK_AB_MERGE_C R2, R36, R37, RZ ;  /* 0x000000252402723e */ /* 0x002fe400048070ff */
[----:B--2---:R-:W-:-:S03]  /*52840*/  F2FP.SATFINITE.E4M3.F32.PACK_AB_MERGE_C R0, R33, R35, RZ ;  /* 0x000000232100723e */ /* 0x004fc600048070ff */
[----:B------:R1:W-:Y:S01]  /*52850*/  STL [R1+0x1ec], R2 ;  /* 0x0001ec0201007387 */ /* 0x0003e20000100800 */
[----:B------:R-:W-:-:S03]  /*52860*/  F2FP.SATFINITE.E4M3.F32.PACK_AB_MERGE_C R3, R31, R32, RZ ;  /* 0x000000201f03723e */ /* 0x000fc600048070ff */
[----:B------:R2:W-:Y:S01]  /*52870*/  STL [R1+0x1e4], R0 ;  /* 0x0001e40001007387 */ /* 0x0005e20000100800 */
[----:B-1----:R-:W-:-:S03]  /*52880*/  F2FP.SATFINITE.E4M3.F32.PACK_AB_MERGE_C R2, R29, R30, RZ ;  /* 0x0000001e1d02723e */ /* 0x002fc600048070ff */
[----:B------:R1:W-:Y:S04]  /*52890*/  STL [R1+0x1394], R3 ;  /* 0x0013940301007387 */ /* 0x0003e80000100800 */
[----:B------:R3:W-:Y:S01]  /*528a0*/  STL [R1+0x138c], R2 ;  /* 0x00138c0201007387 */ /* 0x0007e20000100800 */
[----:B--2---:R-:W-:-:S05]  /*528b0*/  F2FP.SATFINITE.E4M3.F32.PACK_AB_MERGE_C R0, R27, R28, RZ ;  /* 0x0000001c1b00723e */ /* 0x004fca00048070ff */
[----:B------:R2:W-:Y:S01]  /*528c0*/  STL [R1+0x140c], R0 ;  /* 0x00140c0001007387 */ /* 0x0005e20000100800 */
[----:B-1----:R-:W-:Y:S02]  /*528d0*/  F2FP.SATFINITE.E4M3.F32.PACK_AB_MERGE_C R3, R25, R26, RZ ;  /* 0x0000001a1903723e */ /* 0x002fe400048070ff */
[----:B---3--:R-:W-:-:S03]  /*528e0*/  F2FP.SATFINITE.E4M3.F32.PACK_AB_MERGE_C R2, R23, R24, RZ ;  /* 0x000000181702723e */ /* 0x008fc600048070ff */
[----:B------:R-:W-:Y:S04]  /*528f0*/  STL [R1+0x1408], R3 ;  /* 0x0014080301007387 */ /* 0x000fe80000100800 */
[----:B------:R1:W-:Y:S01]  /*52900*/  STL [R1+0x13e4], R2 ;  /* 0x0013e40201007387 */ /* 0x0003e20000100800 */
[----:B--2---:R-:W-:Y:S02]  /*52910*/  F2FP.SATFINITE.E4M3.F32.PACK_AB_MERGE_C R0, R20, R22, RZ ;  /* 0x000000161400723e */ /* 0x004fe400048070ff */
[----:B------:R-:W-:-:S05]  /*52920*/  F2FP.SATFINITE.E4M3.F32.PACK_AB_MERGE_C R14, R18, R19, RZ ;  /* 0x00000013120e723e */ /* 0x000fca00048070ff */
[----:B------:R2:W-:Y:S01]  /*52930*/  STL [R1+0x2440], R14 ;  /* 0x0024400e01007387 */ /* 0x0005e20000100800 */
[----:B-1----:R-:W-:-:S03]  /*52940*/  F2FP.SATFINITE.E4M3.F32.PACK_AB_MERGE_C R2, R16, R17, RZ ;  /* 0x000000111002723e */ /* 0x002fc600048070ff */
[----:B------:R1:W-:Y:S04]  /*52950*/  STL [R1+0x13f0], R0 ;  /* 0x0013f00001007387 */ /* 0x0003e80000100800 */
[----:B------:R3:W-:Y:S04]  /*52960*/  STL [R1+0x1354], R2 ;  /* 0x0013540201007387 */ /* 0x0007e80000100800 */
[----:B--2---:R-:W2:Y:S01]  /*52970*/  LDL.LU R14, [R1+0xda0] ;  /* 0x000da000010e7983 */ /* 0x004ea20000300800 */
[----:B-1----:R-:W-:-:S05]  /*52980*/  F2FP.SATFINITE.E4M3.F32.PACK_AB_MERGE_C R0, R10, R11, RZ ;  /* 0x0000000b0a00723e */ /* 0x002fca00048070ff */
[----:B------:R1:W-:Y:S04]  /*52990*/  STL [R1+0x1e8], R0 ;  /* 0x0001e80001007387 */ /* 0x0003e80000100800 */
[----:B---3--:R-:W2:Y:S04]  /*529a0*/  LDL.LU R2, [R1+0xda4] ;  /* 0x000da40001027983 */ /* 0x008ea80000300800 */
        /* <DEDUP_REMOVED lines=56> */
[----:B------:R-:W-:-:S03]  /*52d30*/  F2FP.SATFINITE.E4M3.F32.PACK_AB_MERGE_C R3, R8, R9, RZ ;  /* 0x000000090803723e */ /* 0x000fc600048070ff */
[----:B------:R-:W4:Y:S04]  /*52d40*/  LDL.LU R9, [R1+0xce8] ;  /* 0x000ce80001097983 */ /* 0x000f280000300800 */
[----:B------:R-:W4:Y:S04]  /*52d50*/  LDL.LU R8, [R1+0xcec] ;  /* 0x000cec0001087983 */ /* 0x000f280000300800 */
[----:B------:R3:W-:Y:S01]  /*52d60*/  STL [R1+0x2428], R3 ;  /* 0x0024280301007387 */ /* 0x0007e20000100800 */
[----:B--2---:R-:W-:Y:S02]  /*52d70*/  F2FP.SATFINITE.E4M3.F32.PACK_AB_MERGE_C R14, R2, R14, RZ ;  /* 0x0000000e020e723e */ /* 0x004fe400048070ff */
[----:B---3--:R-:W-:-:S03]  /*52d80*/  F2FP.SATFINITE.E4M3.F32.PACK_AB_MERGE_C R3, R34, R21, RZ ;  /* 0x000000152203723e */ /* 0x008fc600048070ff */
[----:B------:R-:W-:Y:S01]  /*52d90*/  STL [R1+0x1a0], R14 ;  /* 0x0001a00e01007387 */ /* 0x000fe20000100800 */
[----:B----4-:R-:W-:-:S03]  /*52da0*/  F2FP.SATFINITE.E4M3.F32.PACK_AB_MERGE_C R2, R58, R6, RZ ;  /* 0x000000063a02723e */ /* 0x010fc600048070ff */
[----:B------:R1:W-:Y:S04]  /*52db0*/  STL [R1+0x254], R3 ;  /* 0x0002540301007387 */ /* 0x0003e80000100800 */
[----:B------:R2:W-:Y:S01]  /*52dc0*/  STL [R1+0x174], R2 ;  /* 0x0001740201007387 */ /* 0x0005e20000100800 */
[----:B------:R-:W-:Y:S02]  /*52dd0*/  F2FP.SATFINITE.E4M3.F32.PACK_AB_MERGE_C R6, R56, R59, RZ ;  /* 0x0000003b3806723e */ /* 0x000fe400048070ff */
[----:B-1----:R-:W-:-:S03]  /*52de0*/  F2FP.SATFINITE.E4M3.F32.PACK_AB_MERGE_C R3, R15, R57, RZ ;  /* 0x000000390f03723e */ /* 0x002fc600048070ff */
[----:B------:R-:W-:Y:S01]  /*52df0*/  STL [R1+0x26c], R6 ;  /* 0x00026c0601007387 */ /* 0x000fe20000100800 */
[----:B--2---:R-:W-:-:S03]  /*52e00*/  F2FP.SATFINITE.E4M3.F32.PACK_AB_MERGE_C R2, R4, R7, RZ ;  /* 0x000000070402723e */ /* 0x004fc600048070ff */
[----:B------:R1:W-:Y:S04]  /*52e10*/  STL [R1+0x11c], R3 ;  /* 0x00011c0301007387 */ /* 0x0003e80000100800 */
[----:B------:R2:W-:Y:S01]  /*52e20*/  STL [R1+0x22c], R2 ;  /* 0x00022c0201007387 */ /* 0x0005e20000100800 */
[----:B------:R-:W-:Y:S02]  /*52e30*/  F2FP.SATFINITE.E4M3.F32.PACK_AB_MERGE_C R4, R12, R5, RZ ;  /* 0x000000050c04723e */ /* 0x000fe400048070ff */
[----:B-1----:R-:W-:-:S03]  /*52e40*/  F2FP.SATFINITE.E4M3.F32.PACK_AB_MERGE_C R3, R39, R13, RZ ;  /* 0x0000000d2703723e */ /* 0x002fc600048070ff */
        /* <DEDUP_REMOVED lines=12> */
[----:B------:R-:W-:Y:S01]  /*52f10*/  STL [R1+0x28], R4 ;  /* 0x0000280401007387 */ /* 0x000fe20000100800 */
[----:B---3--:R-:W-:-:S03]  /*52f20*/  F2FP.SATFINITE.E4M3.F32.PACK_AB_MERGE_C R2, R61, R0, RZ ;  /* 0x000000003d02723e */ /* 0x008fc600048070ff */
[----:B------:R1:W-:Y:S04]  /*52f30*/  STL [R1+0x1f4], R3 ;  /* 0x0001f40301007387 */ /* 0x0003e80000100800 */
[----:B------:R2:W-:Y:S01]  /*52f40*/  STL [R1+0x24], R2 ;  /* 0x0000240201007387 */ /* 0x0005e20000100800 */
[----:B------:R-:W-:-:S05]  /*52f50*/  F2FP.SATFINITE.E4M3.F32.PACK_AB_MERGE_C R0, R43, R60, RZ ;  /* 0x0000003c2b00723e */ /* 0x000fca00048070ff */
[----:B------:R3:W-:Y:S01]  /*52f60*/  STL [R1+0x258], R0 ;  /* 0x0002580001007387 */ /* 0x0007e20000100800 */
[----:B-1----:R-:W-:Y:S02]  /*52f70*/  F2FP.SATFINITE.E4M3.F32.PACK_AB_MERGE_C R3, R41, R42, RZ ;  /* 0x0000002a2903723e */ /* 0x002fe400048070ff */
[----:B--2---:R-:W-:-:S03]  /*52f80*/  F2FP.SATFINITE.E4M3.F32.PACK_AB_MERGE_C R2, R38, R40, RZ ;  /* 0x000000282602723e */ /* 0x004fc600048070ff */
[----:B------:R1:W-:Y:S04]  /*52f90*/  STL [R1+0x140], R3 ;  /* 0x0001400301007387 */ /* 0x0003e80000100800 */
[----:B------:R2:W-:Y:S01]  /*52fa0*/  STL [R1+0x13c], R2 ;  /* 0x00013c0201007387 */ /* 0x0005e20000100800 */
[----:B---3--:R-:W-:-:S05]  /*52fb0*/  F2FP.SATFINITE.E4M3.F32.PACK_AB_MERGE_C R0, R36, R37, RZ ;  /* 0x000000252400723e */ /* 0x008fca00048070ff */
        /* <DEDUP_REMOVED lines=15> */
[----:B------:R-:W-:Y:S04]  /*530b0*/  STL [R1+0x13cc], R3 ;  /* 0x0013cc0301007387 */ /* 0x000fe80000100800 */
[----:B------:R-:W-:Y:S01]  /*530c0*/  STL [R1+0x136c], R2 ;  /* 0x00136c0201007387 */ /* 0x000fe20000100800 */
[----:B---3--:R-:W-:Y:S02]  /*530d0*/  F2FP.SATFINITE.E4M3.F32.PACK_AB_MERGE_C R0, R16, R17, RZ ;  /* 0x000000111000723e */ /* 0x008fe400048070ff */
[----:B------:R-:W-:-:S05]  /*530e0*/  F2FP.SATFINITE.E4M3.F32.PACK_AB_MERGE_C R5, R10, R11, RZ ;  /* 0x0000000b0a05723e */ /* 0x000fca00048070ff */
[----:B------:R-:W-:Y:S04]  /*530f0*/  STL [R1+0x2448], R5 ;  /* 0x0024480501007387 */ /* 0x000fe80000100800 */
[----:B------:R1:W-:Y:S04]  /*53100*/  STL [R1+0x137c], R0 ;  /* 0x00137c0001007387 */ /* 0x0003e80000100800 */
[----:B------:R-:W2:Y:S04]  /*53110*/  LDL.LU R21, [R1+0xcd0] ;  /* 0x000cd00001157983 */ /* 0x000ea80000300800 */
[----:B------:R-:W2:Y:S04]  /*53120*/  LDL.LU R39, [R1+0xcd4] ;  /* 0x000cd40001277983 */ /* 0x000ea80000300800 */
        /* <DEDUP_REMOVED lines=51> */
[----:B------:R-:W4:Y:S04]  /*53460*/  LDL.LU R11, [R1+0xc20] ;  /* 0x000c2000010b7983 */ /* 0x000f280000300800 */
[----:B------:R-:W4:Y:S04]  /*53470*/  LDL.LU R10, [R1+0xc24] ;  /* 0x000c2400010a7983 */ /* 0x000f280000300800 */
[----:B------:R-:W4:Y:S04]  /*53480*/  LDL.LU R9, [R1+0xc28] ;  /* 0x000c280001097983 */ /* 0x000f280000300800 */
[----:B------:R-:W4:Y:S04]  /*53490*/  LDL.LU R8, [R1+0xc2c] ;  /* 0x000c2c0001087983 */ /* 0x000f280000300800 */
[----:B------:R-:W-:Y:S01]  /*534a0*/  STL [R1+0x244c], R7 ;  /* 0x00244c0701007387 */ /* 0x000fe20000100800 */
[----:B--2---:R-:W-:-:S02]  /*534b0*/  F2FP.SATFINITE.E4M3.F32.PACK_AB_MERGE_C R39, R39, R21, RZ ;  /* 0x000000152727723e */ /* 0x004fc400048070ff */
        /* <DEDUP_REMOVED lines=27> */
[----:B------:R-:W-:Y:S04]  /*53670*/  STL [R1+0x68], R3 ;  /* 0x0000680301007387 */ /* 0x000fe80000100800 */
[----:B------:R-:W-:Y:S01]  /*53680*/  STL [R1+0x20], R2 ;  /* 0x0000200201007387 */ /* 0x000fe20000100800 */
[----:B---3--:R-:W-:Y:S02]  /*53690*/  F2FP.SATFINITE.E4M3.F32.PACK_AB_MERGE_C R0, R38, R40, RZ ;  /* 0x000000282600723e */ /* 0x008fe400048070ff */
[----:B------:R-:W-:-:S05]  /*536a0*/  F2FP.SATFINITE.E4M3.F32.PACK_AB_MERGE_C R36, R36, R37, RZ ;  /* 0x000000252424723e */ /* 0x000fca00048070ff */
[----:B------:R-:W-:Y:S01]  /*536b0*/  STL [R1+0x24c8], R36 ;  /* 0x0024c82401007387 */ /* 0x000fe20000100800 */
[----:B------:R-:W-:-:S03]  /*536c0*/  F2FP.SATFINITE.E4M3.F32.PACK_AB_MERGE_C R20, R20, R35, RZ ;  /* 0x000000231414723e */ /* 0x000fc600048070ff */
[----:B------:R1:W-:Y:S04]  /*536d0*/  STL [R1+0x8], R0 ;  /* 0x0000080001007387 */ /* 0x0003e80000100800 */
[----:B------:R-:W-:Y:S01]  /*536e0*/  STL [R1+0x24cc], R20 ;  /* 0x0024cc1401007387 */ /* 0x000fe20000100800 */
[----:B-1----:R-:W-:Y:S02]  /*536f0*/  F2FP.SATFINITE.E4M3.F32.PACK_AB_MERGE_C R0, R32, R33, RZ ;  /* 0x000000212000723e */ /* 0x002fe400048070ff */
[----:B------:R-:W-:-:S03]  /*53700*/  F2FP.SATFINITE.E4M3.F32.PACK_AB_MERGE_C R3, R30, R31, RZ ;  /* 0x0000001f1e03723e */ /* 0x000fc600048070ff */
[----:B------:R1:W-:Y:S04]  /*53710*/  STL [R1+0x100], R0 ;  /* 0x0001000001007387 */ /* 0x0003e80000100800 */
[----:B------:R2:W-:Y:S01]  /*53720*/  STL [R1+0xf8], R3 ;  /* 0x0000f80301007387 */ /* 0x0005e20000100800 */
[----:B------:R-:W-:-:S05]  /*53730*/  F2FP.SATFINITE.E4M3.F32.PACK_AB_MERGE_C R2, R28, R29, RZ ;  /* 0x0000001d1c02723e */ /* 0x000fca00048070ff */
[----:B------:R3:W-:Y:S01]  /*53740*/  STL [R1+0x128], R2 ;  /* 0x0001280201007387 */ /* 0x0007e20000100800 */
[----:B-1----:R-:W-:-:S05]  /*53750*/  F2FP.SATFINITE.E4M3.F32.PACK_AB_MERGE_C R0, R26, R27, RZ ;  /* 0x0000001b1a00723e */ /* 0x002fca00048070ff */
[----:B------:R1:W-:Y:S01]  /*53760*/  STL [R1+0x124], R0 ;  /* 0x0001240001007387 */ /* 0x0003e20000100800 */
[----:B--2---:R-:W-:-:S05]  /*53770*/  F2FP.SATFINITE.E4M3.F32.PACK_AB_MERGE_C R3, R24, R25, RZ ;  /* 0x000000191803723e */ /* 0x004fca00048070ff */
[----:B------:R2:W-:Y:S01]  /*53780*/  STL [R1+0x150], R3 ;  /* 0x0001500301007387 */ /* 0x0005e20000100800 */
[----:B---3--:R-:W-:-:S05]  /*53790*/  F2FP.SATFINITE.E4M3.F32.PACK_AB_MERGE_C R2, R22, R23, RZ ;  /* 0x000000171602723e */ /* 0x008fca00048070ff */
[----:B------:R3:W-:Y:S01]  /*537a0*/  STL [R1+0x14c], R2 ;  /* 0x00014c0201007387 */ /* 0x0007e20000100800 */
[----:B-1----:R-:W-:-:S05]  /*537b0*/  F2FP.SATFINITE.E4M3.F32.PACK_AB_MERGE_C R0, R18, R19, RZ ;  /* 0x000000131200723e */ /* 0x002fca00048070ff */
[----:B------:R1:W-:Y:S01]  /*537c0*/  STL [R1+0x12e4], R0 ;  /* 0x0012e40001007387 */ /* 0x0003e20000100800 */
[----:B--2---:R-:W-:-:S05]  /*537d0*/  F2FP.SATFINITE.E4M3.F32.PACK_AB_MERGE_C R3, R16, R17, RZ ;  /* 0x000000111003723e */ /* 0x004fca00048070ff */
[----:B------:R-:W-:Y:S01]  /*537e0*/  STL [R1+0x12dc], R3 ;  /* 0x0012dc0301007387 */ /* 0x000fe20000100800 */
[----:B---3--:R-:W-:-:S03]  /*537f0*/  F2FP.SATFINITE.E4M3.F32.PACK_AB_MERGE_C R2, R10, R11, RZ ;  /* 0x0000000b0a02723e */ /* 0x008fc600048070ff */
[----:B------:R-:W2:Y:S04]  /*53800*/  LDL.LU R56, [R1+0xc10] ;  /* 0x000c100001387983 */ /* 0x000ea80000300800 */
[----:B------:R-:W-:Y:S01]  /*53810*/  STL [R1+0x13ac], R2 ;  /* 0x0013ac0201007387 */ /* 0x000fe20000100800 */
[----:B-1----:R-:W-:-:S03]  /*53820*/  F2FP.SATFINITE.E4M3.F32.PACK_AB_MERGE_C R0, R8, R9, RZ ;  /* 0x000000090800723e */ /* 0x002fc600048070ff */
[----:B------:R-:W2:Y:S04]  /*53830*/  LDL.LU R57, [R1+0xc14] ;  /* 0x000c140001397983 */ /* 0x000ea80000300800 */
[----:B------:R1:W-:Y:S04]  /*53840*/  STL [R1+0x13a8], R0 ;  /* 0x0013a80001007387 */ /* 0x0003e80000100800 */
        /* <DEDUP_REMOVED lines=46> */
[----:B--2---:R-:W-:-:S05]  /*53b30*/  F2FP.SATFINITE.E4M3.F32.PACK_AB_MERGE_C R3, R57, R56, RZ ;  /* 0x000000383903723e */ /* 0x004fca00048070ff */
[----:B------:R1:W-:Y:S01]  /*53b40*/  STL [R1+0x1348], R3 ;  /* 0x0013480301007387 */ /* 0x0003e20000100800 */
[----:B---3--:R-:W-:-:S05]  /*53b50*/  F2FP.SATFINITE.E4M3.F32.PACK_AB_MERGE_C R2, R4, R15, RZ ;  /* 0x0000000f0402723e */ /* 0x008fca00048070ff */
[----:B------:R2:W-:Y:S01]  /*53b60*/  STL [R1+0x1360], R2 ;  /* 0x0013600201007387 */ /* 0x0005e20000100800 */
[----:B----4-:R-:W-:Y:S02]  /*53b70*/  F2FP.SATFINITE.E4M3.F32.PACK_AB_MERGE_C R4, R13, R12, RZ ;  /* 0x0000000c0d04723e */ /* 0x010fe400048070ff */
[----:B-1----:R-:W-:-:S03]  /*53b80*/  F2FP.SATFINITE.E4M3.F32.PACK_AB_MERGE_C R3, R47, R46, RZ ;  /* 0x0000002e2f03723e */ /* 0x002fc600048070ff */
[----:B------:R1:W-:Y:S04]  /*53b90*/  STL [R1+0x250], R4 ;  /* 0x0002500401007387 */ /* 0x0003e80000100800 */
[----:B------:R3:W-:Y:S01]  /*53ba0*/  STL [R1+0x12ac], R3 ;  /* 0x0012ac0301007387 */ /* 0x0007e20000100800 */
[----:B--2---:R-:W-:Y:S02]  /*53bb0*/  F2FP.SATFINITE.E4M3.F32.PACK_AB_MERGE_C R2, R45, R44, RZ ;  /* 0x0000002c2d02723e */ /* 0x004fe400048070ff */
[----:B------:R-:W-:-:S05]  /*53bc0*/  F2FP.SATFINITE.E4M3.F32.PACK_AB_MERGE_C R13, R51, R50, RZ ;  /* 0x00000032330d723e */ /* 0x000fca00048070ff */
[----:B------:R-:W-:Y:S01]  /*53bd0*/  STL [R1+0x2468], R13 ;  /* 0x0024680d01007387 */ /* 0x000fe20000100800 */
[----:B-1----:R-:W-:-:S03]  /*53be0*/  F2FP.SATFINITE.E4M3.F32.PACK_AB_MERGE_C R4, R49, R48, RZ ;  /* 0x000000303104723e */ /* 0x002fc600048070ff */
[----:B------:R1:W-:Y:S01]  /*53bf0*/  STL [R1+0x138], R2 ;  /* 0x0001380201007387 */ /* 0x0003e20000100800 */
[----:B---3--:R-:W-:-:S03]  /*53c00*/  F2FP.SATFINITE.E4M3.F32.PACK_AB_MERGE_C R3, R55, R54, RZ ;  /* 0x000000363703723e */ /* 0x008fc600048070ff */
[----:B------:R-:W-:Y:S01]  /*53c10*/  STL [R1+0x110], R4 ;  /* 0x0001100401007387 */ /* 0x000fe20000100800 */
[----:B-1----:R-:W-:-:S03]  /*53c20*/  F2FP.SATFINITE.E4M3.F32.PACK_AB_MERGE_C R2, R53, R52, RZ ;  /* 0x000000343502723e */ /* 0x002fc600048070ff */
[----:B------:R1:W-:Y:S04]  /*53c30*/  STL [R1+0x228], R3 ;  /* 0x0002280301007387 */ /* 0x0003e80000100800 */
[----:B------:R2:W-:Y:S01]  /*53c40*/  STL [R1+0xe4], R2 ;  /* 0x0000e40201007387 */ /* 0x0005e20000100800 */
[----:B------:R-:W-:Y:S02]  /*53c50*/  F2FP.SATFINITE.E4M3.F32.PACK_AB_MERGE_C R0, R61, R0, RZ ;  /* 0x000000003d00723e */ /* 0x000fe400048070ff */
[----:B-1----:R-:W-:-:S03]  /*53c60*/  F2FP.SATFINITE.E4M3.F32.PACK_AB_MERGE_C R3, R43, R60, RZ ;  /* 0x0000003c2b03723e */ /* 0x002fc600048070ff */
[----:B------:R1:W-:Y:S01]  /*53c70*/  STL [R1+0x24c], R0 ;  /* 0x00024c0001007387 */ /* 0x0003e20000100800 */
[----:B--2---:R-:W-:-:S03]  /*53c80*/  F2FP.SATFINITE.E4M3.F32.PACK_AB_MERGE_C R2, R41, R42, RZ ;  /* 0x0000002a2902723e */ /* 0x004fc600048070ff */
[----:B------:R-:W-:Y:S04]  /*53c90*/  STL [R1+0xa8], R3 ;  /* 0x0000a80301007387 */ /* 0x000fe80000100800 */
[----:B------:R-:W-:Y:S01]  /*53ca0*/  STL [R1+0x1cc], R2 ;  /* 0x0001cc0201007387 */ /* 0x000fe20000100800 */
[----:B-1----:R-:W-:Y:S02]  /*53cb0*/  F2FP.SATFINITE.E4M3.F32.PACK_AB_MERGE_C R0, R38, R40, RZ ;  /* 0x000000282600723e */ /* 0x002fe400048070ff */
[----:B------:R-:W-:-:S05]  /*53cc0*/  F2FP.SATFINITE.E4M3.F32.PACK_AB_MERGE_C R5, R35, R37, RZ ;  /* 0x000000252305723e */ /* 0x000fca00048070ff */
[----:B------:R1:W-:Y:S04]  /*53cd0*/  STL [R1+0x2450], R5 ;  /* 0x0024500501007387 */ /* 0x0003e80000100800 */
[----:B------:R2:W-:Y:S01]  /*53ce0*/  STL [R1+0xa4], R0 ;  /* 0x0000a40001007387 */ /* 0x0005e20000100800 */
[----:B-1----:R-:W-:-:S05]  /*53cf0*/  F2FP.SATFINITE.E4M3.F32.PACK_AB_MERGE_C R5, R32, R33, RZ ;  /* 0x000000212005723e */ /* 0x002fca00048070ff */
[----:B------:R1:W-:Y:S01]  /*53d00*/  STL [R1+0x2484], R5 ;  /* 0x0024840501007387 */ /* 0x0003e20000100800 */
[----:B--2---:R-:W-:Y:S02]  /*53d10*/  F2FP.SATFINITE.E4M3.F32.PACK_AB_MERGE_C R0, R30, R31, RZ ;  /* 0x0000001f1e00723e */ /* 0x004fe400048070ff */
[----:B-1----:R-:W-:Y:S02]  /*53d20*/  F2FP.SATFINITE.E4M3.F32.PACK_AB_MERGE_C R5, R28, R29, RZ ;  /* 0x0000001d1c05723e */ /* 0x002fe400048070ff */
[----:B------:R-:W-:-:S03]  /*53d30*/  F2FP.SATFINITE.E4M3.F32.PACK_AB_MERGE_C R7, R26, R27, RZ ;  /* 0x0000001b1a07723e */ /* 0x000fc600048070ff */
[----:B------:R-:W-:Y:S04]  /*53d40*/  STL [R1+0x24d0], R5 ;  /* 0x0024d00501007387 */ /* 0x000fe80000100800 */
[----:B------:R1:W-:Y:S01]  /*53d50*/  STL [R1+0x198], R0 ;  /* 0x0001980001007387 */ /* 0x0003e20000100800 */
[----:B------:R-:W-:-:S03]  /*53d60*/  F2FP.SATFINITE.E4M3.F32.PACK_AB_MERGE_C R60, R24, R25, RZ ;  /* 0x00000019183c723e */ /* 0x000fc600048070ff */
[----:B------:R-:W-:Y:S01]  /*53d70*/  STL [R1+0x2454], R7 ;  /* 0x0024540701007387 */ /* 0x000fe20000100800 */
[----:B-1----:R-:W-:-:S03]  /*53d80*/  F2FP.SATFINITE.E4M3.F32.PACK_AB_MERGE_C R0, R22, R23, RZ ;  /* 0x000000171600723e */ /* 0x002fc600048070ff */
[----:B------:R-:W-:Y:S01]  /*53d90*/  STL [R1+0x24d4], R60 ;  /* 0x0024d43c01007387 */ /* 0x000fe20000100800 */
[----:B------:R-:W-:-:S05]  /*53da0*/  F2FP.SATFINITE.E4M3.F32.PACK_AB_MERGE_C R27, R18, R19, RZ ;  /* 0x00000013121b723e */ /* 0x000fca00048070ff */
[----:B------:R-:W-:Y:S01]  /*53db0*/  STL [R1+0x24d8], R27 ;  /* 0x0024d81b01007387 */ /* 0x000fe20000100800 */
[----:B------:R-:W-:-:S03]  /*53dc0*/  F2FP.SATFINITE.E4M3.F32.PACK_AB_MERGE_C R3, R16, R17, RZ ;  /* 0x000000111003723e */ /* 0x000fc600048070ff */
[----:B------:R1:W-:Y:S04]  /*53dd0*/  STL [R1+0x160], R0 ;  /* 0x0001600001007387 */ /* 0x0003e80000100800 */
[----:B------:R-:W-:Y:S01]  /*53de0*/  STL [R1+0x23c], R3 ;  /* 0x00023c0301007387 */ /* 0x000fe20000100800 */
[----:B------:R-:W-:-:S03]  /*53df0*/  F2FP.SATFINITE.E4M3.F32.PACK_AB_MERGE_C R2, R10, R11, RZ ;  /* 0x0000000b0a02723e */ /* 0x000fc600048070ff */
        /* <DEDUP_REMOVED lines=46> */
[----:B------:R-:W-:Y:S01]  /*540e0*/  STL [R1+0x24e0], R13 ;  /* 0x0024e00d01007387 */ /* 0x000fe20000100800 */
[----:B----4-:R-:W-:Y:S02]  /*540f0*/  F2FP.SATFINITE.E4M3.F32.PACK_AB_MERGE_C R2, R51, R50, RZ ;  /* 0x000000323302723e */ /* 0x010fe400048070ff */
[----:B------:R-:W-:-:S05]  /*54100*/  F2FP.SATFINITE.E4M3.F32.PACK_AB_MERGE_C R39, R49, R48, RZ ;  /* 0x000000303127723e */ /* 0x000fca00048070ff */
[----:B------:R-:W-:Y:S01]  /*54110*/  STL [R1+0x247c], R39 ;  /* 0x00247c2701007387 */ /* 0x000fe20000100800 */
[----:B------:R-:W-:-:S03]  /*54120*/  F2FP.SATFINITE.E4M3.F32.PACK_AB_MERGE_C R3, R55, R54, RZ ;  /* 0x000000363703723e */ /* 0x000fc600048070ff */
[----:B------:R1:W-:Y:S04]  /*54130*/  STL [R1+0xe0], R2 ;  /* 0x0000e00201007387 */ /* 0x0003e80000100800 */
[----:B------:R2:W-:Y:S01]  /*54140*/  STL [R1+0x1274], R3 ;  /* 0x0012740301007387 */ /* 0x0005e20000100800 */
[----:B-1----:R-:W-:Y:S02]  /*54150*/  F2FP.SATFINITE.E4M3.F32.PACK_AB_MERGE_C R2, R53, R52, RZ ;  /* 0x000000343502723e */ /* 0x002fe400048070ff */
[----:B------:R-:W-:-:S03]  /*54160*/  F2FP.SATFINITE.E4M3.F32.PACK_AB_MERGE_C R0, R61, R0, RZ ;  /* 0x000000003d00723e */ /* 0x000fc600048070ff */
[----:B------:R1:W-:Y:S04]  /*54170*/  STL [R1+0x126c], R2 ;  /* 0x00126c0201007387 */ /* 0x0003e80000100800 */
[----:B------:R3:W-:Y:S01]  /*54180*/  STL [R1+0x1324], R0 ;  /* 0x0013240001007387 */ /* 0x0007e20000100800 */
[----:B--2---:R-:W-:Y:S02]  /*54190*/  F2FP.SATFINITE.E4M3.F32.PACK_AB_MERGE_C R3, R42, R43, RZ ;  /* 0x0000002b2a03723e */ /* 0x004fe400048070ff */
[----:B-1----:R-:W-:-:S03]  /*541a0*/  F2FP.SATFINITE.E4M3.F32.PACK_AB_MERGE_C R2, R40, R41, RZ ;  /* 0x000000292802723e */ /* 0x002fc600048070ff */
[----:B------:R-:W-:Y:S04]  /*541b0*/  STL [R1+0x1320], R3 ;  /* 0x0013200301007387 */ /* 0x000fe80000100800 */
[----:B------:R-:W-:Y:S01]  /*541c0*/  STL [R1+0x12bc], R2 ;  /* 0x0012bc0201007387 */ /* 0x000fe20000100800 */
[----:B---3--:R-:W-:Y:S02]  /*541d0*/  F2FP.SATFINITE.E4M3.F32.PACK_AB_MERGE_C R0, R37, R38, RZ ;  /* 0x000000262500723e */ /* 0x008fe400048070ff */
[----:B------:R-:W-:-:S05]  /*541e0*/  F2FP.SATFINITE.E4M3.F32.PACK_AB_MERGE_C R6, R33, R35, RZ ;  /* 0x000000232106723e */ /* 0x000fca00048070ff */
[----:B------:R-:W-:Y:S01]  /*541f0*/  STL [R1+0x2458], R6 ;  /* 0x0024580601007387 */ /* 0x000fe20000100800 */
[----:B------:R-:W-:-:S03]  /*54200*/  F2FP.SATFINITE.E4M3.F32.PACK_AB_MERGE_C R14, R31, R32, RZ ;  /* 0x000000201f0e723e */ /* 0x000fc600048070ff */
[----:B------:R-:W-:Y:S01]  /*54210*/  STL [R1+0x12d0], R0 ;  /* 0x0012d00001007387 */ /* 0x000fe20000100800 */
[----:B------:R-:W-:-:S03]  /*54220*/  F2FP.SATFINITE.E4M3.F32.PACK_AB_MERGE_C R57, R29, R30, RZ ;  /* 0x0000001e1d39723e */ /* 0x000fc600048070ff */
[----:B------:R-:W-:Y:S04]  /*54230*/  STL [R1+0x245c], R14 ;  /* 0x00245c0e01007387 */ /* 0x000fe80000100800 */
[----:B------:R1:W-:Y:S01]  /*54240*/  STL [R1+0x2478], R57 ;  /* 0x0024783901007387 */ /* 0x0003e20000100800 */
[----:B------:R-:W-:Y:S02]  /*54250*/  F2FP.SATFINITE.E4M3.F32.PACK_AB_MERGE_C R56, R26, R28, RZ ;  /* 0x0000001c1a38723e */ /* 0x000fe400048070ff */
[----:B------:R-:W-:-:S03]  /*54260*/  F2FP.SATFINITE.E4M3.F32.PACK_AB_MERGE_C R39, R24, R25, RZ ;  /* 0x000000191827723e */ /* 0x000fc600048070ff */
[----:B------:R-:W-:Y:S01]  /*54270*/  STL [R1+0x24e4], R56 ;  /* 0x0024e43801007387 */ /* 0x000fe20000100800 */
[----:B-1----:R-:W-:-:S03]  /*54280*/  F2FP.SATFINITE.E4M3.F32.PACK_AB_MERGE_C R57, R22, R23, RZ ;  /* 0x000000171639723e */ /* 0x002fc600048070ff */
[----:B------:R-:W-:Y:S01]  /*54290*/  STL [R1+0x24e8], R39 ;  /* 0x0024e82701007387 */ /* 0x000fe20000100800 */
[----:B------:R-:W-:-:S03]  /*542a0*/  F2FP.SATFINITE.E4M3.F32.PACK_AB_MERGE_C R14, R18, R19, RZ ;  /* 0x00000013120e723e */ /* 0x000fc600048070ff */
[----:B------:R-:W-:Y:S01]  /*542b0*/  STL [R1+0x24ec], R57 ;  /* 0x0024ec3901007387 */ /* 0x000fe20000100800 */
[----:B------:R-:W-:-:S03]  /*542c0*/  F2FP.SATFINITE.E4M3.F32.PACK_AB_MERGE_C R61, R16, R17, RZ ;  /* 0x00000011103d723e */ /* 0x000fc600048070ff */
[----:B------:R1:W-:Y:S01]  /*542d0*/  STL [R1+0x24f0], R14 ;  /* 0x0024f00e01007387 */ /* 0x0003e20000100800 */
[----:B------:R-:W-:-:S03]  /*542e0*/  F2FP.SATFINITE.E4M3.F32.PACK_AB_MERGE_C R41, R10, R11, RZ ;  /* 0x0000000b0a29723e */ /* 0x000fc600048070ff */
[----:B------:R-:W-:Y:S04]  /*542f0*/  STL [R1+0x24f4], R61 ;  /* 0x0024f43d01007387 */ /* 0x000fe80000100800 */
[----:B------:R-:W-:Y:S04]  /*54300*/  STL [R1+0x24f8], R41 ;  /* 0x0024f82901007387 */ /* 0x000fe80000100800 */
        /* <DEDUP_REMOVED lines=42> */
[----:B------:R-:W-:Y:S01]  /*545b0*/  STL [R1+0x2504], R32 ;  /* 0x0025042001007387 */ /* 0x000fe20000100800 */
[----:B------:R-:W-:-:S03]  /*545c0*/  F2FP.SATFINITE.E4M3.F32.PACK_AB_MERGE_C R26, R26, R50, RZ ;  /* 0x000000321a1a723e */ /* 0x000fc600048070ff */
        /* <DEDUP_REMOVED lines=22> */
[----:B------:R-:W-:Y:S04]  /*54730*/  STL [R1+0x2534], R42 ;  /* 0x0025342a01007387 */ /* 0x000fe80000100800 */
[----:B------:R2:W-:Y:S01]  /*54740*/  STL [R1+0x60], R0 ;  /* 0x0000600001007387 */ /* 0x0005e20000100800 */
[----:B------:R-:W-:-:S05]  /*54750*/  F2FP.SATFINITE.E4M3.F32.PACK_AB_MERGE_C R3, R18, R19, RZ ;  /* 0x000000131203723e */ /* 0x000fca00048070ff */
[----:B------:R-:W-:Y:S01]  /*54760*/  STL [R1+0x4c], R3 ;  /* 0x00004c0301007387 */ /* 0x000fe20000100800 */
[----:B------:R-:W-:-:S03]  /*54770*/  F2FP.SATFINITE.E4M3.F32.PACK_AB_MERGE_C R2, R10, R11, RZ ;  /* 0x0000000b0a02723e */ /* 0x000fc600048070ff */
[----:B-1----:R-:W3:Y:S04]  /*54780*/  LDL.LU R14, [R1+0xa60] ;  /* 0x000a6000010e7983 */ /* 0x002ee80000300800 */
[----:B------:R1:W-:Y:S01]  /*54790*/  STL [R1+0x1240], R2 ;  /* 0x0012400201007387 */ /* 0x0003e20000100800 */
[----:B--2---:R-:W-:-:S03]  /*547a0*/  F2FP.SATFINITE.E4M3.F32.PACK_AB_MERGE_C R0, R8, R9, RZ ;  /* 0x000000090800723e */ /* 0x004fc600048070ff */
[----:B------:R-:W3:Y:S04]  /*547b0*/  LDL.LU R57, [R1+0xa64] ;  /* 0x000a640001397983 */ /* 0x000ee80000300800 */
[----:B------:R2:W-:Y:S04]  /*547c0*/  STL [R1+0x123c], R0 ;  /* 0x00123c0001007387 */ /* 0x0005e80000100800 */
        /* <DEDUP_REMOVED lines=37> */
[----:B--2---:R-:W2:Y:S04]  /*54a20*/  LDL.LU R0, [R1+0xe7c] ;  /* 0x000e7c0001007983 */ /* 0x004ea80000300800 */
[----:B------:R-:W2:Y:S04]  /*54a30*/  LDL.LU R35, [R1+0xe60] ;  /* 0x000e600001237983 */ /* 0x000ea80000300800 */
[----:B------:R-:W2:Y:S04]  /*54a40*/  LDL.LU R22, [R1+0xe64] ;  /* 0x000e640001167983 */ /* 0x000ea80000300800 */
[----:B------:R-:W2:Y:S04]  /*54a50*/  LDL.LU R19, [R1+0xe68] ;  /* 0x000e680001137983 */ /* 0x000ea80000300800 */
[----:B------:R-:W2:Y:S01]  /*54a60*/  LDL.LU R18, [R1+0xe6c] ;  /* 0x000e6c0001127983 */ /* 0x000ea20000300800 */
[----:B---3--:R-:W-:-:S05]  /*54a70*/  F2FP.SATFINITE.E4M3.F32.PACK_AB_MERGE_C R16, R57, R14, RZ ;  /* 0x0000000e3910723e */ /* 0x008fca00048070ff */
[----:B------:R-:W-:Y:S01]  /*54a80*/  STL [R1+0x12fc], R16 ;  /* 0x0012fc1001007387 */ /* 0x000fe20000100800 */
[----:B----4-:R-:W-:Y:S02]  /*54a90*/  F2FP.SATFINITE.E4M3.F32.PACK_AB_MERGE_C R14, R56, R39, RZ ;  /* 0x00000027380e723e */ /* 0x010fe400048070ff */
[----:B------:R-:W-:-:S03]  /*54aa0*/  F2FP.SATFINITE.E4M3.F32.PACK_AB_MERGE_C R6, R13, R6, RZ ;  /* 0x000000060d06723e */ /* 0x000fc600048070ff */
[----:B------:R-:W-:Y:S04]  /*54ab0*/  STL [R1+0x12f8], R14 ;  /* 0x0012f80e01007387 */ /* 0x000fe80000100800 */
[----:B------:R1:W-:Y:S01]  /*54ac0*/  STL [R1+0x1294], R6 ;  /* 0x0012940601007387 */ /* 0x0003e20000100800 */
[----:B------:R-:W-:Y:S02]  /*54ad0*/  F2FP.SATFINITE.E4M3.F32.PACK_AB_MERGE_C R2, R27, R2, RZ ;  /* 0x000000021b02723e */ /* 0x000fe400048070ff */
[----:B------:R-:W-:-:S05]  /*54ae0*/  F2FP.SATFINITE.E4M3.F32.PACK_AB_MERGE_C R15, R15, R60, RZ ;  /* 0x0000003c0f0f723e */ /* 0x000fca00048070ff */
[----:B------:R-:W-:Y:S01]  /*54af0*/  STL [R1+0x2460], R15 ;  /* 0x0024600f01007387 */ /* 0x000fe20000100800 */
[----:B-1----:R-:W-:-:S03]  /*54b00*/  F2FP.SATFINITE.E4M3.F32.PACK_AB_MERGE_C R6, R5, R7, RZ ;  /* 0x000000070506723e */ /* 0x002fc600048070ff */
[----:B------:R1:W-:Y:S01]  /*54b10*/  STL [R1+0x12a4], R2 ;  /* 0x0012a40201007387 */ /* 0x0003e20000100800 */
[----:B------:R-:W-:-:S03]  /*54b20*/  F2FP.SATFINITE.E4M3.F32.PACK_AB_MERGE_C R5, R36, R20, RZ ;  /* 0x000000142405723e */ /* 0x000fc600048070ff */
[----:B------:R-:W-:Y:S04]  /*54b30*/  STL [R1+0x1234], R6 ;  /* 0x0012340601007387 */ /* 0x000fe80000100800 */
[----:B------:R-:W-:Y:S01]  /*54b40*/  STL [R1+0x40], R5 ;  /* 0x0000400501007387 */ /* 0x000fe20000100800 */
[----:B-1----:R-:W-:Y:S02]  /*54b50*/  F2FP.SATFINITE.E4M3.F32.PACK_AB_MERGE_C R2, R21, R3, RZ ;  /* 0x000000031502723e */ /* 0x002fe400048070ff */
[----:B------:R-:W-:-:S05]  /*54b60*/  F2FP.SATFINITE.E4M3.F32.PACK_AB_MERGE_C R38, R38, R34, RZ ;  /* 0x000000222626723e */ /* 0x000fca00048070ff */
[----:B------:R-:W-:Y:S01]  /*54b70*/  STL [R1+0x2538], R38 ;  /* 0x0025382601007387 */ /* 0x000fe20000100800 */
[----:B------:R-:W-:-:S03]  /*54b80*/  F2FP.SATFINITE.E4M3.F32.PACK_AB_MERGE_C R12, R12, R58, RZ ;  /* 0x0000003a0c0c723e */ /* 0x000fc600048070ff */
[----:B------:R1:W-:Y:S01]  /*54b90*/  STL [R1+0x1198], R2 ;  /* 0x0011980201007387 */ /* 0x0003e20000100800 */
[----:B------:R-:W-:-:S03]  /*54ba0*/  F2FP.SATFINITE.E4M3.F32.PACK_AB_MERGE_C R28, R28, R59, RZ ;  /* 0x0000003b1c1c723e */ /* 0x000fc600048070ff */
[----:B------:R-:W-:Y:S04]  /*54bb0*/  STL [R1+0x246c], R12 ;  /* 0x00246c0c01007387 */ /* 0x000fe80000100800 */
[----:B------:R-:W-:Y:S01]  /*54bc0*/  STL [R1+0x253c], R28 ;  /* 0x00253c1c01007387 */ /* 0x000fe20000100800 */
[----:B-1----:R-:W-:Y:S02]  /*54bd0*/  F2FP.SATFINITE.E4M3.F32.PACK_AB_MERGE_C R2, R46, R4, RZ ;  /* 0x000000042e02723e */ /* 0x002fe400048070ff */
[----:B------:R-:W-:-:S05]  /*54be0*/  F2FP.SATFINITE.E4M3.F32.PACK_AB_MERGE_C R11, R11, R47, RZ ;  /* 0x0000002f0b0b723e */ /* 0x000fca00048070ff */
[----:B------:R-:W-:Y:S04]  /*54bf0*/  STL [R1+0x2540], R11 ;  /* 0x0025400b01007387 */ /* 0x000fe80000100800 */
[----:B------:R1:W-:Y:S01]  /*54c00*/  STL [R1+0x1194], R2 ;  /* 0x0011940201007387 */ /* 0x0003e20000100800 */
[----:B------:R-:W-:Y:S02]  /*54c10*/  F2FP.SATFINITE.E4M3.F32.PACK_AB_MERGE_C R10, R10, R50, RZ ;  /* 0x000000320a0a723e */ /* 0x000fe400048070ff */
[----:B-1----:R-:W-:-:S03]  /*54c20*/  F2FP.SATFINITE.E4M3.F32.PACK_AB_MERGE_C R2, R45, R44, RZ ;  /* 0x0000002c2d02723e */ /* 0x002fc600048070ff */
        /* <DEDUP_REMOVED lines=9> */
[----:B------:R2:W-:Y:S02]  /*54cc0*/  STL [R1+0xcc], R2 ;  /* 0x0000cc0201007387 */ /* 0x0005e40000100800 */
[----:B--2---:R-:W-:Y:S02]  /*54cd0*/  F2FP.SATFINITE.E4M3.F32.PACK_AB_MERGE_C R2, R0, R53, RZ ;  /* 0x000000350002723e */ /* 0x004fe400048070ff */
[----:B------:R-:W-:-:S05]  /*54ce0*/  F2FP.SATFINITE.E4M3.F32.PACK_AB_MERGE_C R0, R22, R35, RZ ;  /* 0x000000231600723e */ /* 0x000fca00048070ff */
[----:B------:R1:W-:Y:S04]  /*54cf0*/  STL [R1+0x2550], R0 ;  /* 0x0025500001007387 */ /* 0x0003e80000100800 */
[----:B------:R2:W-:Y:S04]  /*54d00*/  STL [R1+0x118c], R2 ;  /* 0x00118c0201007387 */ /* 0x0005e80000100800 */
[----:B------:R-:W3:Y:S04]  /*54d10*/  LDL.LU R35, [R1+0x9f4] ;  /* 0x0009f40001237983 */ /* 0x000ee80000300800 */
[----:B-1----:R-:W4:Y:S01]  /*54d20*/  LDL.LU R0, [R1+0x9f8] ;  /* 0x0009f80001007983 */ /* 0x002f220000300800 */
[----:B--2---:R-:W-:-:S05]  /*54d30*/  F2FP.SATFINITE.E4M3.F32.PACK_AB_MERGE_C R2, R18, R19, RZ ;  /* 0x000000131202723e */ /* 0x004fca00048070ff */
[----:B------:R-:W-:Y:S01]  /*54d40*/  STL [R1+0x48], R2 ;  /* 0x0000480201007387 */ /* 0x000fe20000100800 */
[----:B------:R-:W-:Y:S06]  /*54d50*/  BAR.SYNC.DEFER_BLOCKING 0x0 ;  /* 0x0000000000007b1d */ /* 0x000fec0000010000 */
[----:B----4-:R1:W-:Y:S04]  /*54d60*/  STL [R1+0x2554], R0 ;  /* 0x0025540001007387 */ /* 0x0103e80000100800 */
[----:B-1----:R-:W3:Y:S04]  /*54d70*/  LDL.LU R0, [R1+0x9f0] ;  /* 0x0009f00001007983 */ /* 0x002ee80000300800 */
[----:B------:R-:W2:Y:S04]  /*54d80*/  LDL.LU R8, [R1+0x9fc] ;  /* 0x0009fc0001087983 */ /* 0x000ea80000300800 */
        /* <DEDUP_REMOVED lines=58> */
[----:B---3--:R-:W-:-:S03]  /*55130*/  F2FP.SATFINITE.E4M3.F32.PACK_AB_MERGE_C R35, R35, R0, RZ ;  /* 0x000000002323723e */ /* 0x008fc600048070ff */
[----:B------:R-:W3:Y:S01]  /*55140*/  LDL.LU R0, [R1+0x2554] ;  /* 0x0025540001007983 */ /* 0x000ee20000300800 */
[----:B----4-:R-:W-:Y:S02]  /*55150*/  F2FP.SATFINITE.E4M3.F32.PACK_AB_MERGE_C R10, R10, R9, RZ ;  /* 0x000000090a0a723e */ /* 0x010fe400048070ff */
[----:B--2---:R-:W-:Y:S02]  /*55160*/  F2FP.SATFINITE.E4M3.F32.PACK_AB_MERGE_C R11, R28, R11, RZ ;  /* 0x0000000b1c0b723e */ /* 0x004fe400048070ff */
[----:B------:R-:W-:Y:S02]  /*55170*/  F2FP.SATFINITE.E4M3.F32.PACK_AB_MERGE_C R5, R20, R5, RZ ;  /* 0x000000051405723e */ /* 0x000fe400048070ff */
[----:B------:R-:W-:Y:S02]  /*55180*/  F2FP.SATFINITE.E4M3.F32.PACK_AB_MERGE_C R3, R3, R36, RZ ;  /* 0x000000240303723e */ /* 0x000fe400048070ff */
[----:B---3--:R-:W-:Y:S02]  /*55190*/  F2FP.SATFINITE.E4M3.F32.PACK_AB_MERGE_C R8, R8, R0, RZ ;  /* 0x000000000808723e */ /* 0x008fe400048070ff */
[----:B------:R-:W2:Y:S04]  /*551a0*/  LDL.LU R0, [R1+0x2550] ;  /* 0x0025500001007983 */ /* 0x000ea80000300800 */
[----:B------:R1:W-:Y:S04]  /*551b0*/  STL [R1+0x11b4], R8 ;  /* 0x0011b40801007387 */ /* 0x0003e80000100800 */
[----:B-1----:R-:W3:Y:S04]  /*551c0*/  LDL.LU R8, [R1+0x254c] ;  /* 0x00254c0001087983 */ /* 0x002ee80000300800 */
[----:B------:R-:W4:Y:S04]  /*551d0*/  LDL.LU R9, [R1+0x2548] ;  /* 0x0025480001097983 */ /* 0x000f280000300800 */
[----:B------:R1:W-:Y:S04]  /*551e0*/  STL [R1+0x214], R10 ;  /* 0x0002140a01007387 */ /* 0x0003e80000100800 */
[----:B------:R0:W-:Y:S01]  /*551f0*/  STL [R1+0x210], R11 ;  /* 0x0002100b01007387 */ /* 0x0001e20000100800 */
[----:B-1----:R-:W-:-:S02]  /*55200*/  F2FP.SATFINITE.E4M3.F32.PACK_AB_MERGE_C R10, R38, R12, RZ ;  /* 0x0000000c260a723e */ /* 0x002fc400048070ff */
[----:B------:R-:W-:Y:S02]  /*55210*/  F2FP.SATFINITE.E4M3.F32.PACK_AB_MERGE_C R12, R42, R15, RZ ;  /* 0x0000000f2a0c723e */ /* 0x000fe400048070ff */
[----:B0-----:R-:W-:Y:S01]  /*55220*/  F2FP.SATFINITE.E4M3.F32.PACK_AB_MERGE_C R11, R29, R43, RZ ;  /* 0x0000002b1d0b723e */ /* 0x001fe200048070ff */
[----:B------:R0:W-:Y:S04]  /*55230*/  STL [R1+0x224], R10 ;  /* 0x0002240a01007387 */ /* 0x0001e80000100800 */
[----:B------:R1:W-:Y:S01]  /*55240*/  STL [R1+0x220], R12 ;  /* 0x0002200c01007387 */ /* 0x0003e20000100800 */
[----:B0-----:R-:W-:-:S03]  /*55250*/  F2FP.SATFINITE.E4M3.F32.PACK_AB_MERGE_C R10, R16, R30, RZ ;  /* 0x0000001e100a723e */ /* 0x001fc600048070ff */
[----:B------:R0:W-:Y:S01]  /*55260*/  STL [R1+0x238], R11 ;  /* 0x0002380b01007387 */ /* 0x0001e20000100800 */
[----:B-1----:R-:W-:-:S03]  /*55270*/  F2FP.SATFINITE.E4M3.F32.PACK_AB_MERGE_C R12, R33, R31, RZ ;  /* 0x0000001f210c723e */ /* 0x002fc600048070ff */
[----:B------:R1:W-:Y:S01]  /*55280*/  STL [R1+0x230], R10 ;  /* 0x0002300a01007387 */ /* 0x0003e20000100800 */
[----:B0-----:R-:W-:-:S03]  /*55290*/  F2FP.SATFINITE.E4M3.F32.PACK_AB_MERGE_C R11, R23, R17, RZ ;  /* 0x00000011170b723e */ /* 0x001fc600048070ff */
[----:B------:R0:W-:Y:S01]  /*552a0*/  STL [R1+0x1310], R12 ;  /* 0x0013100c01007387 */ /* 0x0001e20000100800 */
[----:B-1----:R-:W-:-:S03]  /*552b0*/  F2FP.SATFINITE.E4M3.F32.PACK_AB_MERGE_C R10, R26, R24, RZ ;  /* 0x000000181a0a723e */ /* 0x002fc600048070ff */
[----:B------:R1:W-:Y:S04]  /*552c0*/  STL [R1+0x130c], R11 ;  /* 0x00130c0b01007387 */ /* 0x0003e80000100800 */
[----:B------:R1:W-:Y:S01]  /*552d0*/  STL [R1+0x1330], R10 ;  /* 0x0013300a01007387 */ /* 0x0003e20000100800 */
[----:B0-----:R-:W-:Y:S02]  /*552e0*/  F2FP.SATFINITE.E4M3.F32.PACK_AB_MERGE_C R12, R32, R25, RZ ;  /* 0x00000019200c723e */ /* 0x001fe400048070ff */
[----:B-1----:R-:W-:-:S03]  /*552f0*/  F2FP.SATFINITE.E4M3.F32.PACK_AB_MERGE_C R11, R40, R37, RZ ;  /* 0x00000025280b723e */ /* 0x002fc600048070ff */
[----:B------:R0:W-:Y:S01]  /*55300*/  STL [R1+0x132c], R12 ;  /* 0x00132c0c01007387 */ /* 0x0001e20000100800 */
[----:B------:R-:W-:-:S03]  /*55310*/  F2FP.SATFINITE.E4M3.F32.PACK_AB_MERGE_C R10, R61, R41, RZ ;  /* 0x000000293d0a723e */ /* 0x000fc600048070ff */
[----:B------:R1:W-:Y:S04]  /*55320*/  STL [R1+0x1344], R11 ;  /* 0x0013440b01007387 */ /* 0x0003e80000100800 */
[----:B------:R1:W-:Y:S01]  /*55330*/  STL [R1+0x1340], R10 ;  /* 0x0013400a01007387 */ /* 0x0003e20000100800 */
[----:B0-----:R-:W-:Y:S02]  /*55340*/  F2FP.SATFINITE.E4M3.F32.PACK_AB_MERGE_C R12, R57, R14, RZ ;  /* 0x0000000e390c723e */ /* 0x001fe400048070ff */
[----:B-1----:R-:W-:-:S03]  /*55350*/  F2FP.SATFINITE.E4M3.F32.PACK_AB_MERGE_C R11, R56, R39, RZ ;  /* 0x00000027380b723e */ /* 0x002fc600048070ff */
[----:B------:R-:W-:Y:S01]  /*55360*/  STL [R1+0x135c], R12 ;  /* 0x00135c0c01007387 */ /* 0x000fe20000100800 */
[----:B------:R-:W-:Y:S02]  /*55370*/  F2FP.SATFINITE.E4M3.F32.PACK_AB_MERGE_C R10, R13, R6, RZ ;  /* 0x000000060d0a723e */ /* 0x000fe400048070ff */
[----:B------:R-:W-:Y:S02]  /*55380*/  F2FP.SATFINITE.E4M3.F32.PACK_AB_MERGE_C R6, R27, R2, RZ ;  /* 0x000000021b06723e */ /* 0x000fe400048070ff */
[----:B------:R-:W-:Y:S01]  /*55390*/  F2FP.SATFINITE.E4M3.F32.PACK_AB_MERGE_C R2, R7, R60, RZ ;  /* 0x0000003c0702723e */ /* 0x000fe200048070ff */
[----:B------:R-:W-:Y:S04]  /*553a0*/  STL [R1+0x1358], R11 ;  /* 0x0013580b01007387 */ /* 0x000fe80000100800 */
[----:B------:R-:W-:Y:S04]  /*553b0*/  STL [R1+0x12f0], R10 ;  /* 0x0012f00a01007387 */ /* 0x000fe80000100800 */
[----:B------:R-:W-:Y:S04]  /*553c0*/  STL [R1+0x12f4], R6 ;  /* 0x0012f40601007387 */ /* 0x000fe80000100800 */
[----:B------:R0:W-:Y:S04]  /*553d0*/  STL [R1+0x12e0], R2 ;  /* 0x0012e00201007387 */ /* 0x0001e80000100800 */
[----:B------:R1:W-:Y:S01]  /*553e0*/  STL [R1+0x1370], R5 ;  /* 0x0013700501007387 */ /* 0x0003e20000100800 */
[----:B0-----:R-:W-:-:S03]  /*553f0*/  F2FP.SATFINITE.E4M3.F32.PACK_AB_MERGE_C R2, R34, R21, RZ ;  /* 0x000000152202723e */ /* 0x001fc600048070ff */
[----:B------:R0:W-:Y:S01]  /*55400*/  STL [R1+0x1384], R3 ;  /* 0x0013840301007387 */ /* 0x0001e20000100800 */
[----:B-1----:R-:W-:-:S03]  /*55410*/  F2FP.SATFINITE.E4M3.F32.PACK_AB_MERGE_C R5, R59, R58, RZ ;  /* 0x0000003a3b05723e */ /* 0x002fc600048070ff */
[----:B------:R1:W-:Y:S01]  /*55420*/  STL [R1+0x1380], R2 ;  /* 0x0013800201007387 */ /* 0x0003e20000100800 */
[----:B0-----:R-:W-:-:S03]  /*55430*/  F2FP.SATFINITE.E4M3.F32.PACK_AB_MERGE_C R3, R46, R4, RZ ;  /* 0x000000042e03723e */ /* 0x001fc600048070ff */
[----:B------:R-:W-:Y:S01]  /*55440*/  STL [R1+0x139c], R5 ;  /* 0x00139c0501007387 */ /* 0x000fe20000100800 */
[----:B------:R-:W-:Y:S02]  /*55450*/  F2FP.SATFINITE.E4M3.F32.PACK_AB_MERGE_C R4, R50, R45, RZ ;  /* 0x0000002d3204723e */ /* 0x000fe400048070ff */
[----:B-1----:R-:W-:Y:S01]  /*55460*/  F2FP.SATFINITE.E4M3.F32.PACK_AB_MERGE_C R2, R44, R47, RZ ;  /* 0x0000002f2c02723e */ /* 0x002fe200048070ff */
        /* <DEDUP_REMOVED lines=9> */
[----:B------:R-:W-:Y:S04]  /*55500*/  STL [R1+0x13e0], R4 ;  /* 0x0013e00401007387 */ /* 0x000fe80000100800 */
[----:B------:R-:W2:Y:S01]  /*55510*/  LDL.LU R10, [R1+0xe48] ;  /* 0x000e4800010a7983 */ /* 0x000ea20000300800 */
[----:B0-----:R-:W-:-:S03]  /*55520*/  F2FP.SATFINITE.E4M3.F32.PACK_AB_MERGE_C R2, R18, R19, RZ ;  /* 0x000000131202723e */ /* 0x001fc600048070ff */
[----:B------:R0:W-:Y:S04]  /*55530*/  STL [R1+0x13dc], R3 ;  /* 0x0013dc0301007387 */ /* 0x0001e80000100800 */
        /* <DEDUP_REMOVED lines=57> */
[----:B--2---:R-:W-:-:S03]  /*558d0*/  F2FP.SATFINITE.E4M3.F32.PACK_AB_MERGE_C R11, R11, R10, RZ ;  /* 0x0000000a0b0b723e */ /* 0x004fc600048070ff */
[----:B------:R-:W2:Y:S04]  /*558e0*/  LDL.LU R10, [R1+0x2544] ;  /* 0x00254400010a7983 */ /* 0x000ea80000300800 */
[----:B------:R0:W-:Y:S01]  /*558f0*/  STL [R1+0x13e8], R11 ;  /* 0x0013e80b01007387 */ /* 0x0001e20000100800 */
[----:B---3--:R-:W-:-:S03]  /*55900*/  F2FP.SATFINITE.E4M3.F32.PACK_AB_MERGE_C R38, R38, R28, RZ ;  /* 0x0000001c2626723e */ /* 0x008fc600048070ff */
[----:B0-----:R-:W3:Y:S01]  /*55910*/  LDL.LU R11, [R1+0x2540] ;  /* 0x00254000010b7983 */ /* 0x001ee20000300800 */
[----:B----4-:R-:W-:-:S03]  /*55920*/  F2FP.SATFINITE.E4M3.F32.PACK_AB_MERGE_C R43, R43, R42, RZ ;  /* 0x0000002a2b2b723e */ /* 0x010fc600048070ff */
[----:B------:R-:W4:Y:S04]  /*55930*/  LDL.LU R28, [R1+0x253c] ;  /* 0x00253c00011c7983 */ /* 0x000f280000300800 */
[----:B------:R0:W-:Y:S01]  /*55940*/  STL [R1+0x13f8], R38 ;  /* 0x0013f82601007387 */ /* 0x0001e20000100800 */
[----:B------:R-:W-:-:S03]  /*55950*/  F2FP.SATFINITE.E4M3.F32.PACK_AB_MERGE_C R30, R30, R29, RZ ;  /* 0x0000001d1e1e723e */ /* 0x000fc600048070ff */
[----:B0-----:R-:W4:Y:S01]  /*55960*/  LDL.LU R38, [R1+0x2538] ;  /* 0x0025380001267983 */ /* 0x001f220000300800 */
[----:B------:R-:W-:-:S03]  /*55970*/  F2FP.SATFINITE.E4M3.F32.PACK_AB_MERGE_C R31, R31, R16, RZ ;  /* 0x000000101f1f723e */ /* 0x000fc600048070ff */
[----:B------:R-:W4:Y:S04]  /*55980*/  LDL.LU R42, [R1+0x2534] ;  /* 0x00253400012a7983 */ /* 0x000f280000300800 */
[----:B------:R0:W-:Y:S01]  /*55990*/  STL [R1+0x13f4], R43 ;  /* 0x0013f42b01007387 */ /* 0x0001e20000100800 */
[----:B------:R-:W-:-:S03]  /*559a0*/  F2FP.SATFINITE.E4M3.F32.PACK_AB_MERGE_C R17, R17, R33, RZ ;  /* 0x000000211111723e */ /* 0x000fc600048070ff */
[----:B0-----:R-:W4:Y:S04]  /*559b0*/  LDL.LU R43, [R1+0x2530] ;  /* 0x00253000012b7983 */ /* 0x001f280000300800 */
[----:B------:R-:W4:Y:S04]  /*559c0*/  LDL.LU R29, [R1+0x252c] ;  /* 0x00252c00011d7983 */ /* 0x000f280000300800 */
[----:B------:R0:W-:Y:S01]  /*559d0*/  STL [R1+0x1bc], R30 ;  /* 0x0001bc1e01007387 */ /* 0x0001e20000100800 */
[----:B------:R-:W-:Y:S02]  /*559e0*/  F2FP.SATFINITE.E4M3.F32.PACK_AB_MERGE_C R24, R24, R23, RZ ;  /* 0x000000171818723e */ /* 0x000fe400048070ff */
[----:B------:R-:W-:Y:S01]  /*559f0*/  F2FP.SATFINITE.E4M3.F32.PACK_AB_MERGE_C R25, R25, R26, RZ ;  /* 0x0000001a1919723e */ /* 0x000fe200048070ff */
[----:B0-----:R-:W4:Y:S04]  /*55a00*/  LDL.LU R30, [R1+0x2528] ;  /* 0x00252800011e7983 */ /* 0x001f280000300800 */
[----:B------:R-:W2:Y:S04]  /*55a10*/  LDL.LU R16, [R1+0x2524] ;  /* 0x0025240001107983 */ /* 0x000ea80000300800 */
[----:B------:R0:W-:Y:S01]  /*55a20*/  STL [R1+0x1b8], R31 ;  /* 0x0001b81f01007387 */ /* 0x0001e20000100800 */
[----:B------:R-:W-:-:S03]  /*55a30*/  F2FP.SATFINITE.E4M3.F32.PACK_AB_MERGE_C R3, R3, R32, RZ ;  /* 0x000000200303723e */ /* 0x000fc600048070ff */
[----:B0-----:R-:W3:Y:S04]  /*55a40*/  LDL.LU R31, [R1+0x2520] ;  /* 0x00252000011f7983 */ /* 0x001ee80000300800 */
[----:B------:R-:W4:Y:S04]  /*55a50*/  LDL.LU R33, [R1+0x251c] ;  /* 0x00251c0001217983 */ /* 0x000f280000300800 */
[----:B------:R0:W-:Y:S01]  /*55a60*/  STL [R1+0x1d4], R17 ;  /* 0x0001d41101007387 */ /* 0x0001e20000100800 */
[----:B------:R-:W-:-:S03]  /*55a70*/  F2FP.SATFINITE.E4M3.F32.PACK_AB_MERGE_C R40, R40, R37, RZ ;  /* 0x000000252828723e */ /* 0x000fc600048070ff */
[----:B0-----:R-:W4:Y:S04]  /*55a80*/  LDL.LU R17, [R1+0x2518] ;  /* 0x0025180001117983 */ /* 0x001f280000300800 */
        /* <DEDUP_REMOVED lines=11> */
[----:B0-----:R-:W2:Y:S04]  /*55b40*/  LDL.LU R3, [R1+0x30] ;  /* 0x0000300001037983 */ /* 0x001ea80000300800 */
        /* <DEDUP_REMOVED lines=32> */
[----:B------:R-:W3:Y:S04]  /*55d50*/  LDL.LU R34, [R1+0x24c0] ;  /* 0x0024c00001227983 */ /* 0x000ee80000300800 */
[----:B------:R0:W-:Y:S01]  /*55d60*/  STL [R1+0x1298], R59 ;  /* 0x0012983b01007387 */ /* 0x0001e20000100800 */
[----:B------:R-:W-:-:S03]  /*55d70*/  F2FP.SATFINITE.E4M3.F32.PACK_AB_MERGE_C R48, R48, R49, RZ ;  /* 0x000000313030723e */ /* 0x000fc600048070ff */
[----:B0-----:R-:W4:Y:S04]  /*55d80*/  LDL.LU R59, [R1+0x24bc] ;  /* 0x0024bc00013b7983 */ /* 0x001f280000300800 */
[----:B------:R-:W3:Y:S04]  /*55d90*/  LDL.LU R58, [R1+0x24b8] ;  /* 0x0024b800013a7983 */ /* 0x000ee80000300800 */
[----:B------:R0:W-:Y:S01]  /*55da0*/  STL [R1+0x1308], R53 ;  /* 0x0013083501007387 */ /* 0x0001e20000100800 */
[----:B------:R-:W-:-:S03]  /*55db0*/  F2FP.SATFINITE.E4M3.F32.PACK_AB_MERGE_C R50, R50, R51, RZ ;  /* 0x000000333232723e */ /* 0x000fc600048070ff */
[----:B0-----:R-:W4:Y:S04]  /*55dc0*/  LDL.LU R53, [R1+0x24b4] ;  /* 0x0024b40001357983 */ /* 0x001f280000300800 */
[----:B------:R-:W4:Y:S04]  /*55dd0*/  LDL.LU R52, [R1+0x24b0] ;  /* 0x0024b00001347983 */ /* 0x000f280000300800 */
[----:B------:R0:W-:Y:S01]  /*55de0*/  STL [R1+0x131c], R4 ;  /* 0x00131c0401007387 */ /* 0x0001e20000100800 */
[----:B------:R-:W-:-:S03]  /*55df0*/  F2FP.SATFINITE.E4M3.F32.PACK_AB_MERGE_C R44, R44, R45, RZ ;  /* 0x0000002d2c2c723e */ /* 0x000fc600048070ff */
[----:B0-----:R-:W3:Y:S04]  /*55e00*/  LDL.LU R4, [R1+0x9a0] ;  /* 0x0009a00001047983 */ /* 0x001ee80000300800 */
[----:B------:R-:W3:Y:S04]  /*55e10*/  LDL.LU R55, [R1+0x24ac] ;  /* 0x0024ac0001377983 */ /* 0x000ee80000300800 */
[----:B------:R0:W-:Y:S01]  /*55e20*/  STL [R1+0x1318], R54 ;  /* 0x0013183601007387 */ /* 0x0001e20000100800 */
[----:B------:R-:W-:-:S03]  /*55e30*/  F2FP.SATFINITE.E4M3.F32.PACK_AB_MERGE_C R46, R46, R47, RZ ;  /* 0x0000002f2e2e723e */ /* 0x000fc600048070ff */
[----:B0-----:R-:W3:Y:S04]  /*55e40*/  LDL.LU R54, [R1+0x24a8] ;  /* 0x0024a80001367983 */ /* 0x001ee80000300800 */
[----:B------:R-:W3:Y:S04]  /*55e50*/  LDL.LU R49, [R1+0x24a4] ;  /* 0x0024a40001317983 */ /* 0x000ee80000300800 */
[----:B------:R0:W-:Y:S04]  /*55e60*/  STL [R1+0x133c], R48 ;  /* 0x00133c3001007387 */ /* 0x0001e80000100800 */
        /* <DEDUP_REMOVED lines=9> */
[----:B0-----:R-:W3:Y:S01]  /*55f00*/  LDL.LU R46, [R1+0x2488] ;  /* 0x00248800012e7983 */ /* 0x001ee20000300800 */
[----:B------:R-:W-:-:S02]  /*55f10*/  F2FP.SATFINITE.E4M3.F32.PACK_AB_MERGE_C R6, R6, R15, RZ ;  /* 0x0000000f0606723e */ /* 0x000fc400048070ff */
[----:B------:R-:W-:Y:S02]  /*55f20*/  F2FP.SATFINITE.E4M3.F32.PACK_AB_MERGE_C R7, R22, R7, RZ ;  /* 0x000000071607723e */ /* 0x000fe400048070ff */
[----:B--2---:R-:W-:-:S05]  /*55f30*/  F2FP.SATFINITE.E4M3.F32.PACK_AB_MERGE_C R3, R12, R3, RZ ;  /* 0x000000030c03723e */ /* 0x004fca00048070ff */
[----:B------:R0:W-:Y:S04]  /*55f40*/  STL [R1+0x1368], R3 ;  /* 0x0013680301007387 */ /* 0x0001e80000100800 */
[----:B------:R4:W-:Y:S01]  /*55f50*/  STL [R1+0x1364], R6 ;  /* 0x0013640601007387 */ /* 0x0009e20000100800 */
[----:B0-----:R-:W-:-:S03]  /*55f60*/  F2FP.SATFINITE.E4M3.F32.PACK_AB_MERGE_C R3, R18, R19, RZ ;  /* 0x000000131203723e */ /* 0x001fc600048070ff */
[----:B------:R-:W-:Y:S01]  /*55f70*/  STL [R1+0x1378], R7 ;  /* 0x0013780701007387 */ /* 0x000fe20000100800 */
[----:B----4-:R-:W-:-:S03]  /*55f80*/  F2FP.SATFINITE.E4M3.F32.PACK_AB_MERGE_C R6, R53, R52, RZ ;  /* 0x000000343506723e */ /* 0x010fc600048070ff */
[----:B------:R-:W-:Y:S04]  /*55f90*/  STL.64 [R1+0x2310], R52 ;  /* 0x0023103401007387 */ /* 0x000fe80000100a00 */
[----:B------:R3:W-:Y:S04]  /*55fa0*/  STL [R1+0x1374], R3 ;  /* 0x0013740301007387 */ /* 0x0007e80000100800 */
[----:B------:R0:W-:Y:S01]  /*55fb0*/  STL [R1+0x1390], R6 ;  /* 0x0013900601007387 */ /* 0x0001e20000100800 */
[----:B---3--:R-:W-:-:S03]  /*55fc0*/  F2FP.SATFINITE.E4M3.F32.PACK_AB_MERGE_C R3, R55, R54, RZ ;  /* 0x000000363703723e */ /* 0x008fc600048070ff */
[----:B------:R-:W-:Y:S04]  /*55fd0*/  STL.64 [R1+0x2318], R54 ;  /* 0x0023183601007387 */ /* 0x000fe80000100a00 */
[----:B------:R1:W-:Y:S01]  /*55fe0*/  STL [R1+0x1388], R3 ;  /* 0x0013880301007387 */ /* 0x0003e20000100800 */
[----:B0-----:R-:W-:-:S03]  /*55ff0*/  F2FP.SATFINITE.E4M3.F32.PACK_AB_MERGE_C R6, R49, R48, RZ ;  /* 0x000000303106723e */ /* 0x001fc600048070ff */
[----:B------:R-:W-:Y:S04]  /*56000*/  STL.64 [R1+0x2320], R48 ;  /* 0x0023203001007387 */ /* 0x000fe80000100a00 */
[----:B------:R0:W-:Y:S01]  /*56010*/  STL [R1+0x13a4], R6 ;  /* 0x0013a40601007387 */ /* 0x0001e20000100800 */
[----:B-1----:R-:W-:-:S03]  /*56020*/  F2FP.SATFINITE.E4M3.F32.PACK_AB_MERGE_C R3, R51, R50, RZ ;  /* 0x000000323303723e */ /* 0x002fc600048070ff */
[----:B------:R-:W-:Y:S04]  /*56030*/  STL.64 [R1+0x2328], R50 ;  /* 0x0023283201007387 */ /* 0x000fe80000100a00 */
[----:B------:R1:W-:Y:S04]  /*56040*/  STL [R1+0x13a0], R3 ;  /* 0x0013a00301007387 */ /* 0x0003e80000100800 */
[----:B------:R-:W2:Y:S01]  /*56050*/  LDL.LU R15, [R1+0x114] ;  /* 0x00011400010f7983 */ /* 0x000ea20000300800 */
[----:B0-----:R-:W-:-:S05]  /*56060*/  F2FP.SATFINITE.E4M3.F32.PACK_AB_MERGE_C R6, R45, R44, RZ ;  /* 0x0000002c2d06723e */ /* 0x001fca00048070ff */
[----:B------:R-:W-:Y:S04]  /*56070*/  STL [R1+0x13bc], R6 ;  /* 0x0013bc0601007387 */ /* 0x000fe80000100800 */
[----:B------:R-:W3:Y:S01]  /*56080*/  LDL.LU R49, [R1+0x104] ;  /* 0x0001040001317983 */ /* 0x000ee20000300800 */
[----:B-1----:R-:W-:-:S05]  /*56090*/  F2FP.SATFINITE.E4M3.F32.PACK_AB_MERGE_C R3, R47, R46, RZ ;  /* 0x0000002e2f03723e */ /* 0x002fca00048070ff */
[----:B------:R0:W-:Y:S04]  /*560a0*/  STL [R1+0x13b8], R3 ;  /* 0x0013b80301007387 */ /* 0x0001e80000100800 */
[----:B0-----:R-:W4:Y:S04]  /*560b0*/  LDL.LU R3, [R1+0x28] ;  /* 0x0000280001037983 */ /* 0x001f280000300800 */
[----:B------:R-:W4:Y:S04]  /*560c0*/  LDL.LU R53, [R1+0x24] ;  /* 0x0000240001357983 */ /* 0x000f280000300800 */
[----:B------:R-:W4:Y:S04]  /*560d0*/  LDL.LU R6, [R1+0x20] ;  /* 0x0000200001067983 */ /* 0x000f280000300800 */
[----:B------:R-:W4:Y:S01]  /*560e0*/  LDL.LU R7, [R1+0x8] ;  /* 0x0000080001077983 */ /* 0x000f220000300800 */
[----:B------:R-:W-:-:S02]  /*560f0*/  VIADD R18, R4, 0x7f ;  /* 0x0000007f04127836 */ /* 0x000fc40000000000 */
[----:B------:R-:W-:-:S03]  /*56100*/  VIADD R19, R4, 0x1 ;  /* 0x0000000104137836 */ /* 0x000fc60000000000 */
[----:B------:R-:W-:Y:S01]  /*56110*/  ISETP.GE.AND P0, PT, R18, UR13, PT ;  /* 0x0000000d12007c0c */ /* 0x000fe2000bf06270 */
[C---:B------:R-:W-:Y:S01]  /*56120*/  VIADD R18, R4.reuse, 0x78 ;  /* 0x0000007804127836 */ /* 0x040fe20000000000 */
[----:B------:R-:W-:Y:S01]  /*56130*/  ISETP.GE.AND P1, PT, R19, UR7, PT ;  /* 0x0000000713007c0c */ /* 0x000fe2000bf26270 */
[----:B------:R-:W-:Y:S01]  /*56140*/  VIADD R19, R4, 0x79 ;  /* 0x0000007904137836 */ /* 0x000fe20000000000 */
[----:B------:R-:W-:Y:S02]  /*56150*/  LOP3.LUT R59, R59, 0xff7fffff, RZ, 0xc0, !PT ;  /* 0xff7fffff3b3b7812 */ /* 0x000fe400078ec0ff */
[----:B------:R-:W-:Y:S02]  /*56160*/  LOP3.LUT R34, R34, 0xffff, RZ, 0xc0, !PT ;  /* 0x0000ffff22227812 */ /* 0x000fe400078ec0ff */
[----:B------:R-:W-:Y:S02]  /*56170*/  LOP3.LUT R31, R31, 0xffff, RZ, 0xc0, !PT ;  /* 0x0000ffff1f1f7812 */ /* 0x000fe400078ec0ff */
[----:B------:R-:W-:-:S02]  /*56180*/  LOP3.LUT R36, R36, 0xffff, RZ, 0xc0, !PT ;  /* 0x0000ffff24247812 */ /* 0x000fc400078ec0ff */
[----:B------:R-:W-:Y:S02]  /*56190*/  LOP3.LUT R12, R21, 0xffff, RZ, 0xc0, !PT ;  /* 0x0000ffff150c7812 */ /* 0x000fe400078ec0ff */
[----:B------:R-:W-:Y:S02]  /*561a0*/  LOP3.LUT R22, R16, 0xffff, RZ, 0xc0, !PT ;  /* 0x0000ffff10167812 */ /* 0x000fe400078ec0ff */
[----:B------:R-:W-:Y:S01]  /*561b0*/  LOP3.LUT R58, R58, 0xfffdffff, RZ, 0xc0, !PT ;  /* 0xfffdffff3a3a7812 */ /* 0x000fe200078ec0ff */
[----:B------:R0:W-:Y:S01]  /*561c0*/  STL [R1+0x2464], R4 ;  /* 0x0024640401007387 */ /* 0x0001e20000100800 */
[----:B------:R-:W-:Y:S01]  /*561d0*/  ISETP.GE.AND P2, PT, R18, UR9, PT ;  /* 0x0000000912007c0c */ /* 0x000fe2000bf46270 */
[----:B------:R-:W-:Y:S01]  /*561e0*/  ULDC UR7, c[0x0][0x248] ;  /* 0x0000920000077ab9 */ /* 0x000fe20000000800 */
[----:B------:R-:W-:Y:S01]  /*561f0*/  @P1 LOP3.LUT R59, R59, 0x800000, RZ, 0xfc, !PT ;  /* 0x008000003b3b1812 */ /* 0x000fe200078efcff */
[----:B------:R-:W-:Y:S01]  /*56200*/  ULEA UR4, UR5, UR4, 0x18 ;  /* 0x0000000405047291 */ /* 0x000fe2000f8ec03f */
[----:B------:R-:W-:Y:S01]  /*56210*/  ISETP.GE.AND P1, PT, R19, UR11, PT ;  /* 0x0000000b13007c0c */ /* 0x000fe2000bf26270 */
[----:B------:R-:W-:Y:S01]  /*56220*/  ULDC UR13, c[0x0][0x248] ;  /* 0x00009200000d7ab9 */ /* 0x000fe20000000800 */
[----:B------:R-:W-:-:S02]  /*56230*/  PRMT R16, R31, 0x3340, R1 ;  /* 0x000033401f107816 */ /* 0x000fc40000000001 */
[----:B------:R-:W-:Y:S02]  /*56240*/  PRMT R21, R34, 0x3340, R36 ;  /* 0x0000334022157816 */ /* 0x000fe40000000024 */
[----:B------:R-:W-:Y:S01]  /*56250*/  LOP3.LUT R52, R20, 0xffff, RZ, 0xc0, !PT ;  /* 0x0000ffff14347812 */ /* 0x000fe200078ec0ff */
[----:B------:R-:W-:Y:S01]  /*56260*/  STL [R1+0x10], R12 ;  /* 0x0000100c01007387 */ /* 0x000fe20000100800 */
[----:B0-----:R-:W-:Y:S01]  /*56270*/  PRMT R4, R21, 0x5410, R16 ;  /* 0x0000541015047816 */ /* 0x001fe20000000010 */
[----:B------:R-:W-:Y:S01]  /*56280*/  ULDC UR9, c[0x0][0x248] ;  /* 0x0000920000097ab9 */ /* 0x000fe20000000800 */
[----:B------:R-:W-:Y:S01]  /*56290*/  @P2 LOP3.LUT R58, R58, 0x20000, RZ, 0xfc, !PT ;  /* 0x000200003a3a2812 */ /* 0x000fe200078efcff */
[----:B------:R0:W-:Y:S01]  /*562a0*/  STL [R1+0x4], R22 ;  /* 0x0000041601007387 */ /* 0x0001e20000100800 */
[----:B------:R-:W-:Y:S01]  /*562b0*/  PRMT R20, R22, 0x3340, R1 ;  /* 0x0000334016147816 */ /* 0x000fe20000000001 */
[----:B------:R-:W-:Y:S01]  /*562c0*/  ULDC UR11, c[0x0][0x248] ;  /* 0x00009200000b7ab9 */ /* 0x000fe20000000800 */
[----:B------:R-:W-:Y:S01]  /*562d0*/  LOP3.LUT R58, R58, 0xfffbffff, RZ, 0xc0, !PT ;  /* 0xfffbffff3a3a7812 */ /* 0x000fe200078ec0ff */
[----:B------:R1:W-:Y:S01]  /*562e0*/  STL [R1+0x1494], R4 ;  /* 0x0014940401007387 */ /* 0x0003e20000100800 */
[----:B--2---:R-:W-:Y:S01]  /*562f0*/  LOP3.LUT R44, R15, 0xffff, RZ, 0xc0, !PT ;  /* 0x0000ffff0f2c7812 */ /* 0x004fe200078ec0ff */
[----:B------:R-:W-:Y:S01]  /*56300*/  ULDC UR5, c[0x0][0x248] ;  /* 0x0000920000057ab9 */ /* 0x000fe20000000800 */
[----:B0-----:R-:W-:-:S02]  /*56310*/  PRMT R22, R12, 0x3340, R52 ;  /* 0x000033400c167816 */ /* 0x001fc40000000034 */
[----:B------:R-:W-:Y:S02]  /*56320*/  @P1 LOP3.LUT R58, R58, 0x40000, RZ, 0xfc, !PT ;  /* 0x000400003a3a1812 */ /* 0x000fe400078efcff */
[----:B-1----:R-:W-:-:S05]  /*56330*/  PRMT R4, R22, 0x5410, R20 ;  /* 0x0000541016047816 */ /* 0x002fca0000000014 */
[----:B------:R0:W-:Y:S04]  /*56340*/  STL [R1+0x1490], R4 ;  /* 0x0014900401007387 */ /* 0x0001e80000100800 */
[----:B------:R-:W-:Y:S01]  /*56350*/  STL.64 [R1+0x2330], R58 ;  /* 0x0023303a01007387 */ /* 0x000fe20000100a00 */
[----:B---3--:R-:W-:-:S03]  /*56360*/  LOP3.LUT R21, R49, 0xffff, RZ, 0xc0, !PT ;  /* 0x0000ffff31157812 */ /* 0x008fc600078ec0ff */
[----:B------:R-:W2:Y:S04]  /*56370*/  LDL.LU R54, [R1+0x154] ;  /* 0x0001540001367983 */ /* 0x000ea80000300800 */
[----:B------:R-:W3:Y:S04]  /*56380*/  LDL.LU R55, [R1+0x144] ;  /* 0x0001440001377983 */ /* 0x000ee80000300800 */
[----:B------:R-:W3:Y:S04]  /*56390*/  LDL.LU R12, [R1+0x120] ;  /* 0x00012000010c7983 */ /* 0x000ee80000300800 */
[----:B------:R-:W-:Y:S04]  /*563a0*/  STL [R1+0x1c], R44 ;  /* 0x00001c2c01007387 */ /* 0x000fe80000100800 */
[----:B------:R-:W3:Y:S01]  /*563b0*/  LDL.LU R15, [R1+0xfc] ;  /* 0x0000fc00010f7983 */ /* 0x000ee20000300800 */
[----:B----4-:R-:W-:-:S03]  /*563c0*/  LOP3.LUT R3, R3, 0xffff, RZ, 0xc0, !PT ;  /* 0x0000ffff03037812 */ /* 0x010fc600078ec0ff */
[----:B------:R-:W-:Y:S01]  /*563d0*/  STL [R1+0x18], R21 ;  /* 0x0000181501007387 */ /* 0x000fe20000100800 */
[----:B------:R-:W-:-:S03]  /*563e0*/  LOP3.LUT R20, R6, 0xffff, RZ, 0xc0, !PT ;  /* 0x0000ffff06147812 */ /* 0x000fc600078ec0ff */
[----:B------:R-:W-:Y:S01]  /*563f0*/  STL [R1+0x58], R3 ;  /* 0x0000580301007387 */ /* 0x000fe20000100800 */
[----:B------:R-:W-:Y:S02]  /*56400*/  LOP3.LUT R45, R53, 0xffff, RZ, 0xc0, !PT ;  /* 0x0000ffff352d7812 */ /* 0x000fe400078ec0ff */
[----:B------:R-:W-:Y:S01]  /*56410*/  LOP3.LUT R22, R7, 0xffff, RZ, 0xc0, !PT ;  /* 0x0000ffff07167812 */ /* 0x000fe200078ec0ff */
[----:B------:R1:W-:Y:S04]  /*56420*/  STL [R1+0x24], R20 ;  /* 0x0000241401007387 */ /* 0x0003e80000100800 */
[----:B------:R-:W4:Y:S04]  /*56430*/  LDL.LU R53, [R1+0x8c] ;  /* 0x00008c0001357983 */ /* 0x000f280000300800 */
[----:B------:R-:W4:Y:S04]  /*56440*/  LDL.LU R6, [R1+0x88] ;  /* 0x0000880001067983 */ /* 0x000f280000300800 */
[----:B------:R-:W-:Y:S04]  /*56450*/  STL [R1+0x14], R22 ;  /* 0x0000141601007387 */ /* 0x000fe80000100800 */
[----:B------:R-:W4:Y:S01]  /*56460*/  LDL.LU R7, [R1+0x68] ;  /* 0x0000680001077983 */ /* 0x000f220000300800 */
[----:B0-----:R-:W-:-:S02]  /*56470*/  LOP3.LUT R4, R60, 0xffff, RZ, 0xc0, !PT ;  /* 0x0000ffff3c047812 */ /* 0x001fc400078ec0ff */
[----:B------:R-:W-:Y:S02]  /*56480*/  LOP3.LUT R16, R17, 0xffff, RZ, 0xc0, !PT ;  /* 0x0000ffff11107812 */ /* 0x000fe400078ec0ff */
[----:B------:R-:W-:Y:S02]  /*56490*/  LOP3.LUT R27, R27, 0xffff, RZ, 0xc0, !PT ;  /* 0x0000ffff1b1b7812 */ /* 0x000fe400078ec0ff */
[----:B------:R-:W-:Y:S01]  /*564a0*/  LOP3.LUT R35, R35, 0xffff, RZ, 0xc0, !PT ;  /* 0x0000ffff23237812 */ /* 0x000fe200078ec0ff */
[----:B------:R-:W-:Y:S01]  /*564b0*/  STL [R1+0x54], R4 ;  /* 0x0000540401007387 */ /* 0x000fe20000100800 */
[----:B------:R-:W-:Y:S02]  /*564c0*/  LOP3.LUT R33, R33, 0xffff, RZ, 0xc0, !PT ;  /* 0x0000ffff21217812 */ /* 0x000fe400078ec0ff */
[----:B------:R-:W-:Y:S01]  /*564d0*/  LOP3.LUT R18, R0, 0xffff, RZ, 0xc0, !PT ;  /* 0x0000ffff00127812 */ /* 0x000fe200078ec0ff */
[----:B------:R0:W-:Y:S01]  /*564e0*/  STL [R1+0x8], R16 ;  /* 0x0000081001007387 */ /* 0x0001e20000100800 */
[----:B------:R-:W-:-:S02]  /*564f0*/  PRMT R0, R35, 0x3340, R1 ;  /* 0x0000334023007816 */ /* 0x000fc40000000001 */
[----:B------:R-:W-:Y:S02]  /*56500*/  PRMT R19, R45, 0x3340, R27 ;  /* 0x000033402d137816 */ /* 0x000fe4000000001b */
[----:B-1----:R-:W-:Y:S02]  /*56510*/  PRMT R20, R44, 0x3340, R20 ;  /* 0x000033402c147816 */ /* 0x002fe40000000014 */
[--C-:B------:R-:W-:Y:S02]  /*56520*/  PRMT R17, R33, 0x3340, R1.reuse ;  /* 0x0000334021117816 */ /* 0x100fe40000000001 */
[----:B0-----:R-:W-:Y:S02]  /*56530*/  PRMT R16, R16, 0x3340, R1 ;  /* 0x0000334010107816 */ /* 0x001fe40000000001 */
[----:B------:R-:W-:Y:S02]  /*56540*/  PRMT R21, R21, 0x3340, R22 ;  /* 0x0000334015157816 */ /* 0x000fe40000000016 */
[----:B------:R-:W-:-:S02]  /*56550*/  PRMT R22, R3, 0x3340, R4 ;  /* 0x0000334003167816 */ /* 0x000fc40000000004 */
[----:B------:R-:W-:Y:S02]  /*56560*/  PRMT R0, R19, 0x5410, R0 ;  /* 0x0000541013007816 */ /* 0x000fe40000000000 */
[----:B------:R-:W-:Y:S01]  /*56570*/  PRMT R3, R20, 0x5410, R16 ;  /* 0x0000541014037816 */ /* 0x000fe20000000010 */
[----:B------:R0:W-:Y:S01]  /*56580*/  STL [R1+0x28], R18 ;  /* 0x0000281201007387 */ /* 0x0001e20000100800 */
[----:B------:R-:W-:-:S03]  /*56590*/  PRMT R4, R21, 0x5410, R17 ;  /* 0x0000541015047816 */ /* 0x000fc60000000011 */
[----:B------:R1:W-:Y:S04]  /*565a0*/  STL [R1+0x148c], R0 ;  /* 0x00148c0001007387 */ /* 0x0003e80000100800 */
[----:B------:R1:W-:Y:S01]  /*565b0*/  STL [R1+0x1488], R3 ;  /* 0x0014880301007387 */ /* 0x0003e20000100800 */
[----:B0-----:R-:W-:-:S04]  /*565c0*/  PRMT R18, R18, 0x3340, R1 ;  /* 0x0000334012127816 */ /* 0x001fc80000000001 */
[----:B-1----:R-:W-:Y:S01]  /*565d0*/  PRMT R0, R22, 0x5410, R18 ;  /* 0x0000541016007816 */ /* 0x002fe20000000012 */
[----:B------:R-:W4:Y:S04]  /*565e0*/  LDL.LU R3, [R1+0x16c] ;  /* 0x00016c0001037983 */ /* 0x000f280000300800 */
[----:B------:R2:W-:Y:S04]  /*565f0*/  STL [R1+0x1484], R4 ;  /* 0x0014840401007387 */ /* 0x0005e80000100800 */
[----:B------:R0:W-:Y:S01]  /*56600*/  STL [R1+0x1480], R0 ;  /* 0x0014800001007387 */ /* 0x0001e20000100800 */
[----:B------:R-:W-:-:S02]  /*56610*/  LOP3.LUT R22, R5, 0xffff, RZ, 0xc0, !PT ;  /* 0x0000ffff05167812 */ /* 0x000fc400078ec0ff */
[----:B--2---:R-:W-:Y:S02]  /*56620*/  LOP3.LUT R4, R54, 0xffff, RZ, 0xc0, !PT ;  /* 0x0000ffff36047812 */ /* 0x004fe400078ec0ff */
[----:B---3--:R-:W-:-:S03]  /*56630*/  LOP3.LUT R18, R55, 0xffff, RZ, 0xc0, !PT ;  /* 0x0000ffff37127812 */ /* 0x008fc600078ec0ff */
[----:B------:R-:W-:Y:S01]  /*56640*/  STL [R1+0xb4], R4 ;  /* 0x0000b40401007387 */ /* 0x000fe20000100800 */
[----:B------:R-:W-:-:S03]  /*56650*/  LOP3.LUT R19, R12, 0xffff, RZ, 0xc0, !PT ;  /* 0x0000ffff0c137812 */ /* 0x000fc600078ec0ff */
[----:B------:R1:W-:Y:S04]  /*56660*/  STL [R1+0x34], R18 ;  /* 0x0000341201007387 */ /* 0x0003e80000100800 */
[----:B------:R-:W2:Y:S01]  /*56670*/  LDL.LU R49, [R1+0x15c] ;  /* 0x00015c0001317983 */ /* 0x000ea20000300800 */
[----:B------:R-:W-:-:S03]  /*56680*/  LOP3.LUT R20, R15, 0xffff, RZ, 0xc0, !PT ;  /* 0x0000ffff0f147812 */ /* 0x000fc600078ec0ff */
[----:B------:R3:W-:Y:S04]  /*56690*/  STL [R1+0x78], R19 ;  /* 0x0000781301007387 */ /* 0x0007e80000100800 */
[----:B------:R-:W2:Y:S04]  /*566a0*/  LDL.LU R54, [R1+0x158] ;  /* 0x0001580001367983 */ /* 0x000ea80000300800 */
[----:B------:R3:W-:Y:S04]  /*566b0*/  STL [R1+0x70], R20 ;  /* 0x0000701401007387 */ /* 0x0007e80000100800 */
[----:B------:R-:W2:Y:S04]  /*566c0*/  LDL.LU R12, [R1+0x10c] ;  /* 0x00010c00010c7983 */ /* 0x000ea80000300800 */
[----:B------:R-:W2:Y:S01]  /*566d0*/  LDL.LU R15, [R1+0xf0] ;  /* 0x0000f000010f7983 */ /* 0x000ea20000300800 */
[----:B----4-:R-:W-:-:S02]  /*566e0*/  LOP3.LUT R21, R53, 0xffff, RZ, 0xc0, !PT ;  /* 0x0000ffff35157812 */ /* 0x010fc400078ec0ff */
[----:B------:R-:W-:Y:S02]  /*566f0*/  LOP3.LUT R46, R6, 0xffff, RZ, 0xc0, !PT ;  /* 0x0000ffff062e7812 */ /* 0x000fe400078ec0ff */
[----:B------:R-:W4:Y:S04]  /*56700*/  LDL.LU R6, [R1+0xec] ;  /* 0x0000ec0001067983 */ /* 0x000f280000300800 */
[----:B------:R-:W-:Y:S01]  /*56710*/  STL [R1+0xb8], R21 ;  /* 0x0000b81501007387 */ /* 0x000fe20000100800 */
[----:B------:R-:W-:-:S03]  /*56720*/  LOP3.LUT R44, R7, 0xffff, RZ, 0xc0, !PT ;  /* 0x0000ffff072c7812 */ /* 0x000fc600078ec0ff */
[----:B------:R-:W-:Y:S04]  /*56730*/  STL [R1+0x38], R46 ;  /* 0x0000382e01007387 */ /* 0x000fe80000100800 */
[----:B------:R-:W4:Y:S04]  /*56740*/  LDL.LU R7, [R1+0xe8] ;  /* 0x0000e80001077983 */ /* 0x000f280000300800 */
[----:B------:R-:W4:Y:S01]  /*56750*/  LDL.LU R5, [R1+0x2484] ;  /* 0x0024840001057983 */ /* 0x000f220000300800 */
[----:B0-----:R-:W-:Y:S02]  /*56760*/  LOP3.LUT R0, R24, 0xffff, RZ, 0xc0, !PT ;  /* 0x0000ffff18007812 */ /* 0x001fe400078ec0ff */
[----:B------:R-:W-:Y:S01]  /*56770*/  LOP3.LUT R23, R23, 0xffff, RZ, 0xc0, !PT ;  /* 0x0000ffff17177812 */ /* 0x000fe200078ec0ff */
[----:B------:R-:W-:Y:S01]  /*56780*/  STL [R1+0x7c], R44 ;  /* 0x00007c2c01007387 */ /* 0x000fe20000100800 */
[----:B------:R-:W-:-:S03]  /*56790*/  LOP3.LUT R16, R8, 0xffff, RZ, 0xc0, !PT ;  /* 0x0000ffff08107812 */ /* 0x000fc600078ec0ff */
[----:B------:R-:W-:Y:S01]  /*567a0*/  STL [R1+0x68], R22 ;  /* 0x0000681601007387 */ /* 0x000fe20000100800 */
[----:B------:R-:W-:Y:S02]  /*567b0*/  LOP3.LUT R17, R25, 0xffff, RZ, 0xc0, !PT ;  /* 0x0000ffff19117812 */ /* 0x000fe400078ec0ff */
[----:B-1----:R-:W-:Y:S01]  /*567c0*/  PRMT R18, R18, 0x3340, R46 ;  /* 0x0000334012127816 */ /* 0x002fe2000000002e */
[----:B------:R0:W-:Y:S01]  /*567d0*/  STL [R1+0x20], R0 ;  /* 0x0000200001007387 */ /* 0x0001e20000100800 */
[--C-:B------:R-:W-:Y:S02]  /*567e0*/  PRMT R8, R23, 0x3340, R1.reuse ;  /* 0x0000334017087816 */ /* 0x100fe40000000001 */
[----:B---3--:R-:W-:Y:S01]  /*567f0*/  PRMT R19, R19, 0x3340, R44 ;  /* 0x0000334013137816 */ /* 0x008fe2000000002c */
[----:B------:R-:W-:Y:S01]  /*56800*/  STL [R1+0x5c], R23 ;  /* 0x00005c1701007387 */ /* 0x000fe20000100800 */
[----:B------:R-:W-:Y:S02]  /*56810*/  PRMT R20, R20, 0x3340, R22 ;  /* 0x0000334014147816 */ /* 0x000fe40000000016 */
[----:B0-----:R-:W-:Y:S01]  /*56820*/  PRMT R0, R0, 0x3340, R1 ;  /* 0x0000334000007816 */ /* 0x001fe20000000001 */
[----:B------:R0:W-:Y:S01]  /*56830*/  STL [R1+0x30], R16 ;  /* 0x0000301001007387 */ /* 0x0001e20000100800 */
[----:B------:R-:W-:-:S02]  /*56840*/  PRMT R21, R4, 0x3340, R21 ;  /* 0x0000334004157816 */ /* 0x000fc40000000015 */
[----:B------:R-:W-:Y:S01]  /*56850*/  PRMT R0, R18, 0x5410, R0 ;  /* 0x0000541012007816 */ /* 0x000fe20000000000 */
[----:B------:R1:W-:Y:S01]  /*56860*/  STL [R1+0x90], R17 ;  /* 0x0000901101007387 */ /* 0x0003e20000100800 */
[----:B------:R-:W-:Y:S02]  /*56870*/  PRMT R8, R19, 0x5410, R8 ;  /* 0x0000541013087816 */ /* 0x000fe40000000008 */
[--C-:B0-----:R-:W-:Y:S01]  /*56880*/  PRMT R16, R16, 0x3340, R1.reuse ;  /* 0x0000334010107816 */ /* 0x101fe20000000001 */
[----:B------:R0:W-:Y:S01]  /*56890*/  STL [R1+0x147c], R0 ;  /* 0x00147c0001007387 */ /* 0x0001e20000100800 */
[----:B-1----:R-:W-:Y:S02]  /*568a0*/  PRMT R17, R17, 0x3340, R1 ;  /* 0x0000334011117816 */ /* 0x002fe40000000001 */
[----:B------:R-:W-:Y:S01]  /*568b0*/  PRMT R4, R20, 0x5410, R16 ;  /* 0x0000541014047816 */ /* 0x000fe20000000010 */
[----:B------:R-:W-:Y:S01]  /*568c0*/  STL [R1+0x1478], R8 ;  /* 0x0014780801007387 */ /* 0x000fe20000100800 */
[----:B------:R-:W-:-:S02]  /*568d0*/  LOP3.LUT R19, R3, 0xffff, RZ, 0xc0, !PT ;  /* 0x0000ffff03137812 */ /* 0x000fc400078ec0ff */
[----:B0-----:R-:W-:Y:S01]  /*568e0*/  PRMT R0, R21, 0x5410, R17 ;  /* 0x0000541015007816 */ /* 0x001fe20000000011 */
[----:B------:R2:W-:Y:S04]  /*568f0*/  STL [R1+0x1474], R4 ;  /* 0x0014740401007387 */ /* 0x0005e80000100800 */
[----:B------:R-:W3:Y:S04]  /*56900*/  LDL.LU R55, [R1+0x194] ;  /* 0x0001940001377983 */ /* 0x000ee80000300800 */
[----:B------:R0:W-:Y:S04]  /*56910*/  STL [R1+0x1470], R0 ;  /* 0x0014700001007387 */ /* 0x0001e80000100800 */
[----:B------:R-:W3:Y:S04]  /*56920*/  LDL.LU R53, [R1+0x190] ;  /* 0x0001900001357983 */ /* 0x000ee80000300800 */
[----:B------:R-:W3:Y:S04]  /*56930*/  LDL.LU R3, [R1+0x11c] ;  /* 0x00011c0001037983 */ /* 0x000ee80000300800 */
[----:B------:R-:W-:Y:S01]  /*56940*/  STL [R1+0xbc], R19 ;  /* 0x0000bc1301007387 */ /* 0x000fe20000100800 */
[----:B--2---:R-:W-:-:S02]  /*56950*/  LOP3.LUT R4, R49, 0xffff, RZ, 0xc0, !PT ;  /* 0x0000ffff31047812 */ /* 0x004fc400078ec0ff */
[----:B------:R-:W-:-:S03]  /*56960*/  LOP3.LUT R17, R54, 0xffff, RZ, 0xc0, !PT ;  /* 0x0000ffff36117812 */ /* 0x000fc600078ec0ff */
[----:B------:R-:W-:Y:S01]  /*56970*/  STL [R1+0x104], R4 ;  /* 0x0001040401007387 */ /* 0x000fe20000100800 */
[----:B------:R-:W-:-:S03]  /*56980*/  LOP3.LUT R18, R12, 0xffff, RZ, 0xc0, !PT ;  /* 0x0000ffff0c127812 */ /* 0x000fc600078ec0ff */
[----:B------:R1:W-:Y:S01]  /*56990*/  STL [R1+0x50], R17 ;  /* 0x0000501101007387 */ /* 0x0003e20000100800 */
[----:B------:R-:W-:-:S03]  /*569a0*/  LOP3.LUT R21, R15, 0xffff, RZ, 0xc0, !PT ;  /* 0x0000ffff0f157812 */ /* 0x000fc600078ec0ff */
[----:B------:R2:W-:Y:S04]  /*569b0*/  STL [R1+0x8c], R18 ;  /* 0x00008c1201007387 */ /* 0x0005e80000100800 */
[----:B------:R-:W-:Y:S04]  /*569c0*/  STL [R1+0xd0], R21 ;  /* 0x0000d01501007387 */ /* 0x000fe80000100800 */
[----:B------:R-:W3:Y:S01]  /*569d0*/  LDL.LU R12, [R1+0x118] ;  /* 0x00011800010c7983 */ /* 0x000ee20000300800 */
[----:B----4-:R-:W-:-:S03]  /*569e0*/  LOP3.LUT R20, R6, 0xffff, RZ, 0xc0, !PT ;  /* 0x0000ffff06147812 */ /* 0x010fc600078ec0ff */
[----:B------:R-:W4:Y:S01]  /*569f0*/  LDL.LU R15, [R1+0xf4] ;  /* 0x0000f400010f7983 */ /* 0x000f220000300800 */
[----:B------:R-:W-:-:S05]  /*56a00*/  LOP3.LUT R23, R7, 0xffff, RZ, 0xc0, !PT ;  /* 0x0000ffff07177812 */ /* 0x000fca00078ec0ff */
[----:B------:R-:W-:Y:S01]  /*56a10*/  STL [R1+0x3c], R23 ;  /* 0x00003c1701007387 */ /* 0x000fe20000100800 */
[----:B------:R-:W-:-:S03]  /*56a20*/  LOP3.LUT R22, R5, 0xffff, RZ, 0xc0, !PT ;  /* 0x0000ffff05167812 */ /* 0x000fc600078ec0ff */
[----:B------:R2:W-:Y:S04]  /*56a30*/  STL [R1+0xfc], R20 ;  /* 0x0000fc1401007387 */ /* 0x0005e80000100800 */
[----:B------:R-:W4:Y:S04]  /*56a40*/  LDL.LU R6, [R1+0x108] ;  /* 0x0001080001067983 */ /* 0x000f280000300800 */
[----:B------:R-:W4:Y:S04]  /*56a50*/  LDL.LU R7, [R1+0xa8] ;  /* 0x0000a80001077983 */ /* 0x000f280000300800 */
[----:B------:R-:W4:Y:S01]  /*56a60*/  LDL.LU R5, [R1+0xa4] ;  /* 0x0000a40001057983 */ /* 0x000f220000300800 */
[----:B------:R-:W-:-:S02]  /*56a70*/  LOP3.LUT R48, R26, 0xffff, RZ, 0xc0, !PT ;  /* 0x0000ffff1a307812 */ /* 0x000fc400078ec0ff */
[----:B------:R-:W-:Y:S02]  /*56a80*/  LOP3.LUT R8, R9, 0xffff, RZ, 0xc0, !PT ;  /* 0x0000ffff09087812 */ /* 0x000fe400078ec0ff */
[----:B------:R-:W-:Y:S02]  /*56a90*/  LOP3.LUT R24, R37, 0xffff, RZ, 0xc0, !PT ;  /* 0x0000ffff25187812 */ /* 0x000fe400078ec0ff */
[----:B------:R-:W-:Y:S02]  /*56aa0*/  LOP3.LUT R16, R32, 0xffff, RZ, 0xc0, !PT ;  /* 0x0000ffff20107812 */ /* 0x000fe400078ec0ff */
[----:B0-----:R-:W-:Y:S02]  /*56ab0*/  PRMT R0, R48, 0x3340, R1 ;  /* 0x0000334030007816 */ /* 0x001fe40000000001 */
[----:B-1----:R-:W-:Y:S01]  /*56ac0*/  PRMT R17, R17, 0x3340, R23 ;  /* 0x0000334011117816 */ /* 0x002fe20000000017 */
[----:B------:R-:W-:Y:S01]  /*56ad0*/  STL [R1+0x88], R22 ;  /* 0x0000881601007387 */ /* 0x000fe20000100800 */
[----:B--2---:R-:W-:-:S02]  /*56ae0*/  PRMT R18, R18, 0x3340, R22 ;  /* 0x0000334012127816 */ /* 0x004fc40000000016 */
[----:B------:R-:W-:Y:S01]  /*56af0*/  PRMT R0, R17, 0x5410, R0 ;  /* 0x0000541011007816 */ /* 0x000fe20000000000 */
[----:B------:R0:W-:Y:S01]  /*56b00*/  STL [R1+0x74], R8 ;  /* 0x0000740801007387 */ /* 0x0001e20000100800 */
[----:B------:R-:W-:Y:S02]  /*56b10*/  PRMT R9, R24, 0x3340, R1 ;  /* 0x0000334018097816 */ /* 0x000fe40000000001 */
[----:B------:R-:W-:Y:S01]  /*56b20*/  PRMT R19, R19, 0x3340, R21 ;  /* 0x0000334013137816 */ /* 0x000fe20000000015 */
[----:B------:R-:W-:Y:S01]  /*56b30*/  STL [R1+0xb0], R24 ;  /* 0x0000b01801007387 */ /* 0x000fe20000100800 */
[----:B------:R-:W-:-:S03]  /*56b40*/  PRMT R20, R4, 0x3340, R20 ;  /* 0x0000334004147816 */ /* 0x000fc60000000014 */
[----:B------:R1:W-:Y:S01]  /*56b50*/  STL [R1+0xec], R16 ;  /* 0x0000ec1001007387 */ /* 0x0003e20000100800 */
[----:B0-----:R-:W-:Y:S02]  /*56b60*/  PRMT R8, R8, 0x3340, R1 ;  /* 0x0000334008087816 */ /* 0x001fe40000000001 */
[----:B------:R-:W-:Y:S01]  /*56b70*/  PRMT R4, R19, 0x5410, R9 ;  /* 0x0000541013047816 */ /* 0x000fe20000000009 */
[----:B------:R0:W-:Y:S01]  /*56b80*/  STL [R1+0x146c], R0 ;  /* 0x00146c0001007387 */ /* 0x0001e20000100800 */
[----:B------:R-:W-:Y:S02]  /*56b90*/  PRMT R8, R18, 0x5410, R8 ;  /* 0x0000541012087816 */ /* 0x000fe40000000008 */
[----:B-1----:R-:W-:-:S03]  /*56ba0*/  PRMT R16, R16, 0x3340, R1 ;  /* 0x0000334010107816 */ /* 0x002fc60000000001 */
[----:B------:R-:W-:Y:S01]  /*56bb0*/  STL [R1+0x1468], R8 ;  /* 0x0014680801007387 */ /* 0x000fe20000100800 */
[----:B---3--:R-:W-:Y:S02]  /*56bc0*/  LOP3.LUT R21, R55, 0xffff, RZ, 0xc0, !PT ;  /* 0x0000ffff37157812 */ /* 0x008fe400078ec0ff */
[----:B0-----:R-:W-:Y:S01]  /*56bd0*/  PRMT R0, R20, 0x5410, R16 ;  /* 0x0000541014007816 */ /* 0x001fe20000000010 */
[----:B------:R0:W-:Y:S01]  /*56be0*/  STL [R1+0x1464], R4 ;  /* 0x0014640401007387 */ /* 0x0001e20000100800 */
[----:B------:R-:W-:-:S03]  /*56bf0*/  LOP3.LUT R17, R53, 0xffff, RZ, 0xc0, !PT ;  /* 0x0000ffff35117812 */ /* 0x000fc600078ec0ff */
[----:B------:R1:W-:Y:S04]  /*56c00*/  STL [R1+0x1460], R0 ;  /* 0x0014600001007387 */ /* 0x0003e80000100800 */
[----:B------:R-:W2:Y:S01]  /*56c10*/  LDL.LU R49, [R1+0x1c8] ;  /* 0x0001c80001317983 */ /* 0x000ea20000300800 */
[----:B0-----:R-:W-:-:S03]  /*56c20*/  LOP3.LUT R4, R3, 0xffff, RZ, 0xc0, !PT ;  /* 0x0000ffff03047812 */ /* 0x001fc600078ec0ff */
[----:B------:R-:W-:Y:S04]  /*56c30*/  STL [R1+0xf0], R21 ;  /* 0x0000f01501007387 */ /* 0x000fe80000100800 */
[----:B------:R-:W3:Y:S04]  /*56c40*/  LDL.LU R53, [R1+0x1c4] ;  /* 0x0001c40001357983 */ /* 0x000ee80000300800 */
[----:B------:R-:W-:Y:S04]  /*56c50*/  STL [R1+0xdc], R17 ;  /* 0x0000dc1101007387 */ /* 0x000fe80000100800 */
[----:B------:R-:W3:Y:S04]  /*56c60*/  LDL.LU R3, [R1+0x18c] ;  /* 0x00018c0001037983 */ /* 0x000ee80000300800 */
[----:B------:R-:W-:Y:S01]  /*56c70*/  STL [R1+0x10c], R4 ;  /* 0x00010c0401007387 */ /* 0x000fe20000100800 */
[----:B-1----:R-:W-:-:S02]  /*56c80*/  LOP3.LUT R0, R10, 0xffff, RZ, 0xc0, !PT ;  /* 0x0000ffff0a007812 */ /* 0x002fc400078ec0ff */
[----:B------:R-:W-:-:S04]  /*56c90*/  LOP3.LUT R11, R11, 0xffff, RZ, 0xc0, !PT ;  /* 0x0000ffff0b0b7812 */ /* 0x000fc800078ec0ff */
[----:B------:R-:W-:Y:S02]  /*56ca0*/  PRMT R10, R11, 0x3340, R1 ;  /* 0x000033400b0a7816 */ /* 0x000fe40000000001 */
[----:B------:R-:W-:Y:S02]  /*56cb0*/  LOP3.LUT R12, R12, 0xffff, RZ, 0xc0, !PT ;  /* 0x0000ffff0c0c7812 */ /* 0x000fe400078ec0ff */
[----:B----4-:R-:W-:-:S03]  /*56cc0*/  LOP3.LUT R16, R15, 0xffff, RZ, 0xc0, !PT ;  /* 0x0000ffff0f107812 */ /* 0x010fc600078ec0ff */
[----:B------:R-:W-:Y:S04]  /*56cd0*/  STL [R1+0x9c], R12 ;  /* 0x00009c0c01007387 */ /* 0x000fe80000100800 */
[----:B------:R-:W-:Y:S01]  /*56ce0*/  STL [R1+0xf4], R16 ;  /* 0x0000f41001007387 */ /* 0x000fe20000100800 */
[----:B------:R-:W-:Y:S02]  /*56cf0*/  LOP3.LUT R19, R6, 0xffff, RZ, 0xc0, !PT ;  /* 0x0000ffff06137812 */ /* 0x000fe400078ec0ff */
[----:B------:R-:W-:Y:S02]  /*56d00*/  LOP3.LUT R18, R7, 0xffff, RZ, 0xc0, !PT ;  /* 0x0000ffff07127812 */ /* 0x000fe400078ec0ff */
[----:B------:R-:W4:Y:S01]  /*56d10*/  LDL.LU R7, [R1+0x188] ;  /* 0x0001880001077983 */ /* 0x000f220000300800 */
[----:B------:R-:W-:-:S03]  /*56d20*/  LOP3.LUT R20, R5, 0xffff, RZ, 0xc0, !PT ;  /* 0x0000ffff05147812 */ /* 0x000fc600078ec0ff */
[----:B------:R-:W-:Y:S01]  /*56d30*/  STL [R1+0xe8], R19 ;  /* 0x0000e81301007387 */ /* 0x000fe20000100800 */
[----:B------:R-:W-:-:S03]  /*56d40*/  LOP3.LUT R5, R41, 0xffff, RZ, 0xc0, !PT ;  /* 0x0000ffff29057812 */ /* 0x000fc600078ec0ff */
[----:B------:R-:W-:Y:S04]  /*56d50*/  STL [R1+0x94], R20 ;  /* 0x0000941401007387 */ /* 0x000fe80000100800 */
[----:B------:R-:W4:Y:S04]  /*56d60*/  LDL.LU R15, [R1+0x140] ;  /* 0x00014000010f7983 */ /* 0x000f280000300800 */
[----:B------:R-:W-:Y:S04]  /*56d70*/  STL [R1+0x108], R18 ;  /* 0x0001081201007387 */ /* 0x000fe80000100800 */
[----:B------:R-:W4:Y:S01]  /*56d80*/  LDL.LU R50, [R1+0x13c] ;  /* 0x00013c0001327983 */ /* 0x000f220000300800 */
[----:B------:R-:W-:-:S03]  /*56d90*/  PRMT R8, R5, 0x3340, R1 ;  /* 0x0000334005087816 */ /* 0x000fc60000000001 */
[----:B------:R-:W-:Y:S04]  /*56da0*/  STL [R1], R0 ;  /* 0x0000000001007387 */ /* 0x000fe80000100800 */
[----:B------:R0:W-:Y:S04]  /*56db0*/  STL [R1+0xd4], R5 ;  /* 0x0000d40501007387 */ /* 0x0001e80000100800 */
[----:B------:R-:W4:Y:S04]  /*56dc0*/  LDL.LU R6, [R1+0x100] ;  /* 0x0001000001067983 */ /* 0x000f280000300800 */
[----:B------:R1:W-:Y:S04]  /*56dd0*/  STL [R1+0xd8], R11 ;  /* 0x0000d80b01007387 */ /* 0x0003e80000100800 */
[----:B0-----:R-:W4:Y:S04]  /*56de0*/  LDL.LU R5, [R1+0xf8] ;  /* 0x0000f80001057983 */ /* 0x001f280000300800 */
[----:B------:R-:W4:Y:S01]  /*56df0*/  LDL.LU R55, [R1+0x6c] ;  /* 0x00006c0001377983 */ /* 0x000f220000300800 */
[----:B-1----:R-:W-:-:S03]  /*56e00*/  PRMT R11, R12, 0x3340, R20 ;  /* 0x000033400c0b7816 */ /* 0x002fc60000000014 */
[----:B------:R-:W4:Y:S01]  /*56e10*/  LDL.LU R12, [R1+0x80] ;  /* 0x00008000010c7983 */ /* 0x000f220000300800 */
[--C-:B------:R-:W-:Y:S02]  /*56e20*/  PRMT R0, R0, 0x3340, R1.reuse ;  /* 0x0000334000007816 */ /* 0x100fe40000000001 */
[----:B------:R-:W-:Y:S02]  /*56e30*/  LOP3.LUT R54, R40, 0xffff, RZ, 0xc0, !PT ;  /* 0x0000ffff28367812 */ /* 0x000fe400078ec0ff */
[----:B------:R-:W-:Y:S02]  /*56e40*/  PRMT R16, R21, 0x3340, R16 ;  /* 0x0000334015107816 */ /* 0x000fe40000000010 */
[----:B------:R-:W-:Y:S02]  /*56e50*/  PRMT R0, R11, 0x5410, R0 ;  /* 0x000054100b007816 */ /* 0x000fe40000000000 */
[----:B------:R-:W-:Y:S02]  /*56e60*/  PRMT R9, R54, 0x3340, R1 ;  /* 0x0000334036097816 */ /* 0x000fe40000000001 */
[----:B------:R-:W-:-:S02]  /*56e70*/  PRMT R17, R17, 0x3340, R19 ;  /* 0x0000334011117816 */ /* 0x000fc40000000013 */
[----:B------:R-:W-:Y:S01]  /*56e80*/  PRMT R18, R4, 0x3340, R18 ;  /* 0x0000334004127816 */ /* 0x000fe20000000012 */
[----:B------:R0:W-:Y:S01]  /*56e90*/  STL [R1+0x145c], R0 ;  /* 0x00145c0001007387 */ /* 0x0001e20000100800 */
[----:B------:R-:W-:Y:S02]  /*56ea0*/  PRMT R8, R16, 0x5410, R8 ;  /* 0x0000541010087816 */ /* 0x000fe40000000008 */
[----:B------:R-:W-:Y:S02]  /*56eb0*/  PRMT R4, R17, 0x5410, R9 ;  /* 0x0000541011047816 */ /* 0x000fe40000000009 */
[----:B--2---:R-:W-:Y:S01]  /*56ec0*/  LOP3.LUT R16, R49, 0xffff, RZ, 0xc0, !PT ;  /* 0x0000ffff31107812 */ /* 0x004fe200078ec0ff */
[----:B------:R-:W-:Y:S01]  /*56ed0*/  STL [R1+0x1458], R8 ;  /* 0x0014580801007387 */ /* 0x000fe20000100800 */
[----:B---3--:R-:W-:Y:S02]  /*56ee0*/  LOP3.LUT R11, R53, 0xffff, RZ, 0xc0, !PT ;  /* 0x0000ffff350b7812 */ /* 0x008fe400078ec0ff */
[----:B0-----:R-:W-:Y:S01]  /*56ef0*/  PRMT R0, R18, 0x5410, R10 ;  /* 0x0000541012007816 */ /* 0x001fe2000000000a */
[----:B------:R0:W-:Y:S04]  /*56f00*/  STL [R1+0x1454], R4 ;  /* 0x0014540401007387 */ /* 0x0001e80000100800 */
[----:B------:R1:W-:Y:S04]  /*56f10*/  STL [R1+0x1450], R0 ;  /* 0x0014500001007387 */ /* 0x0003e80000100800 */
[----:B------:R-:W2:Y:S01]  /*56f20*/  LDL.LU R51, [R1+0x1f0] ;  /* 0x0001f00001337983 */ /* 0x000ea20000300800 */
[----:B0-----:R-:W-:-:S03]  /*56f30*/  LOP3.LUT R4, R3, 0xffff, RZ, 0xc0, !PT ;  /* 0x0000ffff03047812 */ /* 0x001fc600078ec0ff */
[----:B------:R-:W-:Y:S04]  /*56f40*/  STL [R1+0x120], R16 ;  /* 0x0001201001007387 */ /* 0x000fe80000100800 */
[----:B------:R-:W-:Y:S04]  /*56f50*/  STL [R1+0x11c], R11 ;  /* 0x00011c0b01007387 */ /* 0x000fe80000100800 */
[----:B------:R-:W3:Y:S04]  /*56f60*/  LDL.LU R49, [R1+0x1c0] ;  /* 0x0001c00001317983 */ /* 0x000ee80000300800 */
[----:B------:R-:W2:Y:S04]  /*56f70*/  LDL.LU R53, [R1+0x1ac] ;  /* 0x0001ac0001357983 */ /* 0x000ea80000300800 */
[----:B------:R-:W-:Y:S04]  /*56f80*/  STL [R1+0x15c], R4 ;  /* 0x00015c0401007387 */ /* 0x000fe80000100800 */
[----:B------:R-:W2:Y:S01]  /*56f90*/  LDL.LU R3, [R1+0x174] ;  /* 0x0001740001037983 */ /* 0x000ea20000300800 */
[----:B----4-:R-:W-:-:S02]  /*56fa0*/  LOP3.LUT R7, R7, 0xffff, RZ, 0xc0, !PT ;  /* 0x0000ffff07077812 */ /* 0x010fc400078ec0ff */
[----:B------:R-:W-:Y:S02]  /*56fb0*/  LOP3.LUT R18, R15, 0xffff, RZ, 0xc0, !PT ;  /* 0x0000ffff0f127812 */ /* 0x000fe400078ec0ff */
[----:B------:R-:W4:Y:S01]  /*56fc0*/  LDL.LU R15, [R1+0x148] ;  /* 0x00014800010f7983 */ /* 0x000f220000300800 */
[----:B------:R-:W-:-:S03]  /*56fd0*/  LOP3.LUT R19, R50, 0xffff, RZ, 0xc0, !PT ;  /* 0x0000ffff32137812 */ /* 0x000fc600078ec0ff */
[----:B------:R-:W-:Y:S04]  /*56fe0*/  STL [R1+0x154], R7 ;  /* 0x0001540701007387 */ /* 0x000fe80000100800 */
[----:B------:R-:W-:Y:S04]  /*56ff0*/  STL [R1+0x118], R18 ;  /* 0x0001181201007387 */ /* 0x000fe80000100800 */
[----:B------:R-:W-:Y:S01]  /*57000*/  STL [R1+0x114], R19 ;  /* 0x0001141301007387 */ /* 0x000fe20000100800 */
[----:B------:R-:W-:Y:S02]  /*57010*/  LOP3.LUT R6, R6, 0xffff, RZ, 0xc0, !PT ;  /* 0x0000ffff06067812 */ /* 0x000fe400078ec0ff */
[----:B------:R-:W-:-:S02]  /*57020*/  LOP3.LUT R17, R5, 0xffff, RZ, 0xc0, !PT ;  /* 0x0000ffff05117812 */ /* 0x000fc400078ec0ff */
[----:B------:R-:W4:Y:S01]  /*57030*/  LDL.LU R5, [R1+0x134] ;  /* 0x0001340001057983 */ /* 0x000f220000300800 */
[----:B-1----:R-:W-:-:S03]  /*57040*/  LOP3.LUT R0, R55, 0xffff, RZ, 0xc0, !PT ;  /* 0x0000ffff37007812 */ /* 0x002fc600078ec0ff */
[----:B------:R-:W-:Y:S01]  /*57050*/  STL [R1+0x158], R6 ;  /* 0x0001580601007387 */ /* 0x000fe20000100800 */
[----:B------:R-:W-:-:S03]  /*57060*/  LOP3.LUT R8, R12, 0xffff, RZ, 0xc0, !PT ;  /* 0x0000ffff0c087812 */ /* 0x000fc600078ec0ff */
[----:B------:R-:W-:Y:S04]  /*57070*/  STL [R1+0x144], R17 ;  /* 0x0001441101007387 */ /* 0x000fe80000100800 */
[----:B------:R0:W-:Y:S04]  /*57080*/  STL [R1+0x100], R0 ;  /* 0x0001000001007387 */ /* 0x0001e80000100800 */
[----:B------:R-:W4:Y:S04]  /*57090*/  LDL.LU R55, [R1+0x130] ;  /* 0x0001300001377983 */ /* 0x000f280000300800 */
[----:B------:R-:W4:Y:S01]  /*570a0*/  LDL.LU R12, [R1+0xe4] ;  /* 0x0000e400010c7983 */ /* 0x000f220000300800 */
[----:B------:R-:W-:-:S02]  /*570b0*/  LOP3.LUT R9, R29, 0xffff, RZ, 0xc0, !PT ;  /* 0x0000ffff1d097812 */ /* 0x000fc400078ec0ff */
[----:B0-----:R-:W-:Y:S01]  /*570c0*/  PRMT R0, R0, 0x3340, R1 ;  /* 0x0000334000007816 */ /* 0x001fe20000000001 */
[----:B------:R0:W-:Y:S01]  /*570d0*/  STL [R1+0xf8], R8 ;  /* 0x0000f80801007387 */ /* 0x0001e20000100800 */
[----:B------:R-:W-:Y:S02]  /*570e0*/  PRMT R11, R11, 0x3340, R19 ;  /* 0x000033400b0b7816 */ /* 0x000fe40000000013 */
[----:B------:R-:W-:Y:S01]  /*570f0*/  PRMT R16, R16, 0x3340, R18 ;  /* 0x0000334010107816 */ /* 0x000fe20000000012 */
[----:B------:R1:W-:Y:S01]  /*57100*/  STL [R1+0x16c], R9 ;  /* 0x00016c0901007387 */ /* 0x0003e20000100800 */
[----:B------:R-:W-:Y:S02]  /*57110*/  LOP3.LUT R10, R30, 0xffff, RZ, 0xc0, !PT ;  /* 0x0000ffff1e0a7812 */ /* 0x000fe400078ec0ff */
[----:B------:R-:W-:Y:S02]  /*57120*/  PRMT R17, R7, 0x3340, R17 ;  /* 0x0000334007117816 */ /* 0x000fe40000000011 */
[----:B0-----:R-:W-:-:S02]  /*57130*/  PRMT R8, R8, 0x3340, R1 ;  /* 0x0000334008087816 */ /* 0x001fc40000000001 */
[----:B------:R-:W-:Y:S02]  /*57140*/  PRMT R18, R4, 0x3340, R6 ;  /* 0x0000334004127816 */ /* 0x000fe40000000006 */
[----:B-1----:R-:W-:Y:S02]  /*57150*/  PRMT R9, R9, 0x3340, R1 ;  /* 0x0000334009097816 */ /* 0x002fe40000000001 */
[----:B------:R-:W-:Y:S02]  /*57160*/  PRMT R0, R11, 0x5410, R0 ;  /* 0x000054100b007816 */ /* 0x000fe40000000000 */
[----:B------:R-:W-:Y:S01]  /*57170*/  PRMT R6, R16, 0x5410, R8 ;  /* 0x0000541010067816 */ /* 0x000fe20000000008 */
[----:B------:R0:W-:Y:S01]  /*57180*/  STL [R1+0x13c], R10 ;  /* 0x00013c0a01007387 */ /* 0x0001e20000100800 */
[----:B------:R-:W-:-:S03]  /*57190*/  PRMT R4, R17, 0x5410, R9 ;  /* 0x0000541011047816 */ /* 0x000fc60000000009 */
[----:B------:R1:W-:Y:S04]  /*571a0*/  STL [R1+0x19c], R0 ;  /* 0x00019c0001007387 */ /* 0x0003e80000100800 */
[----:B------:R2:W-:Y:S01]  /*571b0*/  STL [R1+0x190], R6 ;  /* 0x0001900601007387 */ /* 0x0005e20000100800 */
[----:B0-----:R-:W-:Y:S02]  /*571c0*/  PRMT R10, R10, 0x3340, R1 ;  /* 0x000033400a0a7816 */ /* 0x001fe40000000001 */
[----:B---3--:R-:W-:Y:S02]  /*571d0*/  LOP3.LUT R11, R49, 0xffff, RZ, 0xc0, !PT ;  /* 0x0000ffff310b7812 */ /* 0x008fe400078ec0ff */
[----:B-1----:R-:W-:Y:S01]  /*571e0*/  PRMT R0, R18, 0x5410, R10 ;  /* 0x0000541012007816 */ /* 0x002fe2000000000a */
[----:B--2---:R-:W2:Y:S01]  /*571f0*/  LDL.LU R6, [R1+0x1fc] ;  /* 0x0001fc0001067983 */ /* 0x004ea20000300800 */
[----:B------:R-:W-:-:S03]  /*57200*/  LOP3.LUT R16, R53, 0xffff, RZ, 0xc0, !PT ;  /* 0x0000ffff35107812 */ /* 0x000fc600078ec0ff */
[----:B------:R0:W-:Y:S01]  /*57210*/  STL [R1+0x194], R4 ;  /* 0x0001940401007387 */ /* 0x0001e20000100800 */
[----:B------:R-:W-:-:S03]  /*57220*/  LOP3.LUT R17, R3, 0xffff, RZ, 0xc0, !PT ;  /* 0x0000ffff03117812 */ /* 0x000fc600078ec0ff */
[----:B------:R-:W3:Y:S01]  /*57230*/  LDL.LU R7, [R1+0x1e0] ;  /* 0x0001e00001077983 */ /* 0x000ee20000300800 */
[----:B0-----:R-:W-:-:S03]  /*57240*/  LOP3.LUT R4, R51, 0xffff, RZ, 0xc0, !PT ;  /* 0x0000ffff33047812 */ /* 0x001fc600078ec0ff */
[----:B------:R0:W-:Y:S04]  /*57250*/  STL [R1+0x18c], R0 ;  /* 0x00018c0001007387 */ /* 0x0001e80000100800 */
[----:B------:R-:W-:Y:S04]  /*57260*/  STL [R1+0x140], R4 ;  /* 0x0001400401007387 */ /* 0x000fe80000100800 */
[----:B------:R1:W-:Y:S04]  /*57270*/  STL [R1+0xa8], R11 ;  /* 0x0000a80b01007387 */ /* 0x0003e80000100800 */
[----:B------:R1:W-:Y:S04]  /*57280*/  STL [R1+0xa4], R16 ;  /* 0x0000a41001007387 */ /* 0x0003e80000100800 */
[----:B------:R-:W3:Y:S04]  /*57290*/  LDL.LU R53, [R1+0x1a8] ;  /* 0x0001a80001357983 */ /* 0x000ee80000300800 */
[----:B------:R1:W-:Y:S04]  /*572a0*/  STL [R1+0x80], R17 ;  /* 0x0000801101007387 */ /* 0x0003e80000100800 */
[----:B------:R-:W3:Y:S01]  /*572b0*/  LDL.LU R3, [R1+0x168] ;  /* 0x0001680001037983 */ /* 0x000ee20000300800 */
[----:B------:R-:W-:-:S02]  /*572c0*/  LOP3.LUT R32, R14, 0xffff, RZ, 0xc0, !PT ;  /* 0x0000ffff0e207812 */ /* 0x000fc400078ec0ff */
[----:B------:R-:W-:Y:S02]  /*572d0*/  LOP3.LUT R10, R2, 0xffff, RZ, 0xc0, !PT ;  /* 0x0000ffff020a7812 */ /* 0x000fe400078ec0ff */
[----:B----4-:R-:W-:-:S05]  /*572e0*/  LOP3.LUT R15, R15, 0xffff, RZ, 0xc0, !PT ;  /* 0x0000ffff0f0f7812 */ /* 0x010fca00078ec0ff */
[----:B------:R-:W-:Y:S01]  /*572f0*/  STL [R1+0x148], R15 ;  /* 0x0001480f01007387 */ /* 0x000fe20000100800 */
[----:B------:R-:W-:-:S03]  /*57300*/  LOP3.LUT R18, R5, 0xffff, RZ, 0xc0, !PT ;  /* 0x0000ffff05127812 */ /* 0x000fc600078ec0ff */
[----:B------:R-:W4:Y:S04]  /*57310*/  LDL.LU R5, [R1+0x164] ;  /* 0x0001640001057983 */ /* 0x000f280000300800 */
[----:B------:R-:W-:Y:S01]  /*57320*/  STL [R1+0x6c], R18 ;  /* 0x00006c1201007387 */ /* 0x000fe20000100800 */
[----:B------:R-:W-:-:S03]  /*57330*/  LOP3.LUT R26, R12, 0xffff, RZ, 0xc0, !PT ;  /* 0x0000ffff0c1a7812 */ /* 0x000fc600078ec0ff */
[----:B------:R-:W4:Y:S04]  /*57340*/  LDL.LU R12, [R1+0x128] ;  /* 0x00012800010c7983 */ /* 0x000f280000300800 */
[----:B------:R-:W4:Y:S04]  /*57350*/  LDL.LU R14, [R1+0x124] ;  /* 0x00012400010e7983 */ /* 0x000f280000300800 */
[----:B------:R-:W4:Y:S01]  /*57360*/  LDL.LU R2, [R1+0x2480] ;  /* 0x0024800001027983 */ /* 0x000f220000300800 */
[----:B------:R-:W-:Y:S02]  /*57370*/  LOP3.LUT R29, R55, 0xffff, RZ, 0xc0, !PT ;  /* 0x0000ffff371d7812 */ /* 0x000fe400078ec0ff */
[----:B------:R-:W-:-:S02]  /*57380*/  LOP3.LUT R30, R61, 0xffff, RZ, 0xc0, !PT ;  /* 0x0000ffff3d1e7812 */ /* 0x000fc400078ec0ff */
[--C-:B0-----:R-:W-:Y:S02]  /*57390*/  PRMT R0, R32, 0x3340, R1.reuse ;  /* 0x0000334020007816 */ /* 0x101fe40000000001 */
[----:B-1----:R-:W-:Y:S02]  /*573a0*/  PRMT R11, R11, 0x3340, R18 ;  /* 0x000033400b0b7816 */ /* 0x002fe40000000012 */
[----:B------:R-:W-:Y:S01]  /*573b0*/  LOP3.LUT R28, R28, 0xffff, RZ, 0xc0, !PT ;  /* 0x0000ffff1c1c7812 */ /* 0x000fe200078ec0ff */
[----:B------:R0:W-:Y:S01]  /*573c0*/  STL [R1+0x130], R10 ;  /* 0x0001300a01007387 */ /* 0x0001e20000100800 */
[----:B------:R-:W-:Y:S02]  /*573d0*/  PRMT R8, R30, 0x3340, R1 ;  /* 0x000033401e087816 */ /* 0x000fe40000000001 */
[----:B------:R-:W-:Y:S02]  /*573e0*/  PRMT R16, R16, 0x3340, R29 ;  /* 0x0000334010107816 */ /* 0x000fe4000000001d */
[----:B------:R-:W-:-:S02]  /*573f0*/  PRMT R0, R11, 0x5410, R0 ;  /* 0x000054100b007816 */ /* 0x000fc40000000000 */
[--C-:B------:R-:W-:Y:S02]  /*57400*/  PRMT R9, R28, 0x3340, R1.reuse ;  /* 0x000033401c097816 */ /* 0x100fe40000000001 */
[----:B------:R-:W-:Y:S02]  /*57410*/  PRMT R17, R17, 0x3340, R26 ;  /* 0x0000334011117816 */ /* 0x000fe4000000001a */
[----:B0-----:R-:W-:Y:S02]  /*57420*/  PRMT R10, R10, 0x3340, R1 ;  /* 0x000033400a0a7816 */ /* 0x001fe40000000001 */
[----:B------:R-:W-:Y:S01]  /*57430*/  PRMT R18, R4, 0x3340, R15 ;  /* 0x0000334004127816 */ /* 0x000fe2000000000f */
[----:B------:R0:W-:Y:S01]  /*57440*/  STL [R1+0x1448], R0 ;  /* 0x0014480001007387 */ /* 0x0001e20000100800 */
[----:B------:R-:W-:Y:S02]  /*57450*/  PRMT R8, R16, 0x5410, R8 ;  /* 0x0000541010087816 */ /* 0x000fe40000000008 */
[----:B------:R-:W-:-:S03]  /*57460*/  PRMT R4, R17, 0x5410, R9 ;  /* 0x0000541011047816 */ /* 0x000fc60000000009 */
[----:B------:R-:W-:Y:S01]  /*57470*/  STL [R1+0x1444], R8 ;  /* 0x0014440801007387 */ /* 0x000fe20000100800 */
[----:B--2---:R-:W-:Y:S02]  /*57480*/  LOP3.LUT R11, R6, 0xffff, RZ, 0xc0, !PT ;  /* 0x0000ffff060b7812 */ /* 0x004fe400078ec0ff */
[----:B0-----:R-:W-:Y:S01]  /*57490*/  PRMT R0, R18, 0x5410, R10 ;  /* 0x0000541012007816 */ /* 0x001fe2000000000a */
[----:B------:R-:W-:Y:S04]  /*574a0*/  STL [R1+0x1440], R4 ;  /* 0x0014400401007387 */ /* 0x000fe80000100800 */
[----:B------:R-:W-:Y:S01]  /*574b0*/  STL [R1+0x1b4], R0 ;  /* 0x0001b40001007387 */ /* 0x000fe20000100800 */
[----:B---3--:R-:W-:-:S03]  /*574c0*/  LOP3.LUT R18, R7, 0xffff, RZ, 0xc0, !PT ;  /* 0x0000ffff07127812 */ /* 0x008fc600078ec0ff */
[----:B------:R-:W2:Y:S04]  /*574d0*/  LDL.LU R6, [R1+0x204] ;  /* 0x0002040001067983 */ /* 0x000ea80000300800 */
[----:B------:R-:W3:Y:S04]  /*574e0*/  LDL.LU R15, [R1+0x200] ;  /* 0x00020000010f7983 */ /* 0x000ee80000300800 */
[----:B------:R0:W-:Y:S04]  /*574f0*/  STL [R1+0x134], R11 ;  /* 0x0001340b01007387 */ /* 0x0001e80000100800 */
[----:B------:R-:W2:Y:S04]  /*57500*/  LDL.LU R55, [R1+0x1f8] ;  /* 0x0001f80001377983 */ /* 0x000ea80000300800 */
[----:B------:R-:W3:Y:S01]  /*57510*/  LDL.LU R7, [R1+0x1a0] ;  /* 0x0001a00001077983 */ /* 0x000ee20000300800 */
[----:B------:R-:W-:-:S05]  /*57520*/  LOP3.LUT R16, R53, 0xffff, RZ, 0xc0, !PT ;  /* 0x0000ffff35107812 */ /* 0x000fca00078ec0ff */
[----:B------:R-:W-:Y:S01]  /*57530*/  STL [R1+0xe4], R16 ;  /* 0x0000e41001007387 */ /* 0x000fe20000100800 */
[----:B------:R-:W-:Y:S02]  /*57540*/  LOP3.LUT R19, R3, 0xffff, RZ, 0xc0, !PT ;  /* 0x0000ffff03137812 */ /* 0x000fe400078ec0ff */
[----:B------:R-:W-:Y:S02]  /*57550*/  LOP3.LUT R25, R39, 0xffff, RZ, 0xc0, !PT ;  /* 0x0000ffff27197812 */ /* 0x000fe400078ec0ff */
[----:B----4-:R-:W-:Y:S02]  /*57560*/  LOP3.LUT R24, R5, 0xffff, RZ, 0xc0, !PT ;  /* 0x0000ffff05187812 */ /* 0x010fe400078ec0ff */
[----:B------:R-:W4:Y:S04]  /*57570*/  LDL.LU R5, [R1+0x184] ;  /* 0x0001840001057983 */ /* 0x000f280000300800 */
[----:B------:R1:W-:Y:S01]  /*57580*/  STL [R1+0x168], R19 ;  /* 0x0001681301007387 */ /* 0x0003e20000100800 */
[----:B------:R-:W-:-:S02]  /*57590*/  LOP3.LUT R17, R12, 0xffff, RZ, 0xc0, !PT ;  /* 0x0000ffff0c117812 */ /* 0x000fc400078ec0ff */
[----:B------:R-:W-:Y:S02]  /*575a0*/  LOP3.LUT R3, R14, 0xffff, RZ, 0xc0, !PT ;  /* 0x0000ffff0e037812 */ /* 0x000fe400078ec0ff */
[----:B------:R-:W-:-:S05]  /*575b0*/  LOP3.LUT R2, R2, 0xffff, RZ, 0xc0, !PT ;  /* 0x0000ffff02027812 */ /* 0x000fca00078ec0ff */
[----:B------:R-:W-:Y:S04]  /*575c0*/  STL [R1+0x174], R2 ;  /* 0x0001740201007387 */ /* 0x000fe80000100800 */
[----:B------:R-:W4:Y:S04]  /*575d0*/  LDL.LU R14, [R1+0x180] ;  /* 0x00018000010e7983 */ /* 0x000f280000300800 */
[----:B------:R1:W-:Y:S04]  /*575e0*/  STL [R1+0xa0], R17 ;  /* 0x0000a01101007387 */ /* 0x0003e80000100800 */
[----:B------:R-:W4:Y:S04]  /*575f0*/  LDL.LU R50, [R1+0x170] ;  /* 0x0001700001327983 */ /* 0x000f280000300800 */
[----:B------:R-:W-:Y:S04]  /*57600*/  STL [R1+0x128], R3 ;  /* 0x0001280301007387 */ /* 0x000fe80000100800 */
[----:B------:R-:W4:Y:S04]  /*57610*/  LDL.LU R51, [R1+0x110] ;  /* 0x0001100001337983 */ /* 0x000f280000300800 */
[----:B------:R-:W4:Y:S01]  /*57620*/  LDL.LU R39, [R1+0x247c] ;  /* 0x00247c0001277983 */ /* 0x000f220000300800 */
[----:B------:R-:W-:-:S02]  /*57630*/  LOP3.LUT R12, R13, 0xffff, RZ, 0xc0, !PT ;  /* 0x0000ffff0d0c7812 */ /* 0x000fc400078ec0ff */
[----:B0-----:R-:W-:Y:S01]  /*57640*/  PRMT R11, R11, 0x3340, R19 ;  /* 0x000033400b0b7816 */ /* 0x001fe20000000013 */
[----:B------:R-:W4:Y:S01]  /*57650*/  LDL.LU R53, [R1+0xe0] ;  /* 0x0000e00001357983 */ /* 0x000f220000300800 */
[--C-:B------:R-:W-:Y:S02]  /*57660*/  PRMT R0, R12, 0x3340, R1.reuse ;  /* 0x000033400c007816 */ /* 0x100fe40000000001 */
[----:B------:R-:W-:Y:S02]  /*57670*/  PRMT R10, R25, 0x3340, R1 ;  /* 0x00003340190a7816 */ /* 0x000fe40000000001 */
[----:B------:R-:W-:Y:S02]  /*57680*/  PRMT R0, R11, 0x5410, R0 ;  /* 0x000054100b007816 */ /* 0x000fe40000000000 */
[----:B-1----:R-:W-:Y:S02]  /*57690*/  PRMT R19, R18, 0x3340, R24 ;  /* 0x0000334012137816 */ /* 0x002fe40000000018 */
[----:B------:R-:W-:Y:S01]  /*576a0*/  LOP3.LUT R13, R43, 0xffff, RZ, 0xc0, !PT ;  /* 0x0000ffff2b0d7812 */ /* 0x000fe200078ec0ff */
[----:B------:R0:W-:Y:S01]  /*576b0*/  STL [R1+0x1ac], R0 ;  /* 0x0001ac0001007387 */ /* 0x0001e20000100800 */
[----:B------:R-:W-:-:S02]  /*576c0*/  PRMT R16, R16, 0x3340, R17 ;  /* 0x0000334010107816 */ /* 0x000fc40000000011 */
[----:B------:R-:W-:Y:S02]  /*576d0*/  PRMT R8, R13, 0x3340, R1 ;  /* 0x000033400d087816 */ /* 0x000fe40000000001 */
[----:B------:R-:W-:Y:S02]  /*576e0*/  PRMT R17, R2, 0x3340, R3 ;  /* 0x0000334002117816 */ /* 0x000fe40000000003 */
[----:B0-----:R-:W-:Y:S02]  /*576f0*/  PRMT R0, R19, 0x5410, R10 ;  /* 0x0000541013007816 */ /* 0x001fe4000000000a */
[----:B------:R-:W-:-:S03]  /*57700*/  PRMT R3, R16, 0x5410, R8 ;  /* 0x0000541010037816 */ /* 0x000fc60000000008 */
[----:B------:R0:W-:Y:S01]  /*57710*/  STL [R1+0x1428], R0 ;  /* 0x0014280001007387 */ /* 0x0001e20000100800 */
[----:B---3--:R-:W-:-:S03]  /*57720*/  LOP3.LUT R16, R7, 0xffff, RZ, 0xc0, !PT ;  /* 0x0000ffff07107812 */ /* 0x008fc600078ec0ff */
[----:B------:R-:W3:Y:S01]  /*57730*/  LDL.LU R40, [R1+0x20c] ;  /* 0x00020c0001287983 */ /* 0x000ee20000300800 */
[----:B--2---:R-:W-:-:S03]  /*57740*/  LOP3.LUT R19, R55, 0xffff, RZ, 0xc0, !PT ;  /* 0x0000ffff37137812 */ /* 0x004fc600078ec0ff */
[----:B------:R-:W2:Y:S04]  /*57750*/  LDL.LU R7, [R1+0x208] ;  /* 0x0002080001077983 */ /* 0x000ea80000300800 */
[----:B------:R-:W3:Y:S04]  /*57760*/  LDL.LU R49, [R1+0x1ec] ;  /* 0x0001ec0001317983 */ /* 0x000ee80000300800 */
[----:B------:R-:W2:Y:S01]  /*57770*/  LDL.LU R41, [R1+0x1e4] ;  /* 0x0001e40001297983 */ /* 0x000ea20000300800 */
[----:B------:R-:W-:Y:S02]  /*57780*/  LOP3.LUT R23, R57, 0xffff, RZ, 0xc0, !PT ;  /* 0x0000ffff39177812 */ /* 0x000fe400078ec0ff */
[----:B----4-:R-:W-:-:S02]  /*57790*/  LOP3.LUT R55, R5, 0xffff, RZ, 0xc0, !PT ;  /* 0x0000ffff05377812 */ /* 0x010fc400078ec0ff */
[----:B------:R-:W4:Y:S04]  /*577a0*/  LDL.LU R5, [R1+0x178] ;  /* 0x0001780001057983 */ /* 0x000f280000300800 */
[----:B------:R-:W4:Y:S04]  /*577b0*/  LDL.LU R60, [R1+0x150] ;  /* 0x00015000013c7983 */ /* 0x000f280000300800 */
[----:B------:R-:W4:Y:S04]  /*577c0*/  LDL.LU R47, [R1+0x14c] ;  /* 0x00014c00012f7983 */ /* 0x000f280000300800 */
[----:B------:R-:W4:Y:S04]  /*577d0*/  LDL.LU R46, [R1+0x60] ;  /* 0x00006000012e7983 */ /* 0x000f280000300800 */
[----:B------:R-:W4:Y:S04]  /*577e0*/  LDL.LU R44, [R1+0x4c] ;  /* 0x00004c00012c7983 */ /* 0x000f280000300800 */
[----:B------:R-:W4:Y:S01]  /*577f0*/  LDL.LU R57, [R1+0x2478] ;  /* 0x0024780001397983 */ /* 0x000f220000300800 */
[----:B------:R-:W-:-:S02]  /*57800*/  LOP3.LUT R20, R50, 0xffff, RZ, 0xc0, !PT ;  /* 0x0000ffff32147812 */ /* 0x000fc400078ec0ff */
[----:B------:R-:W-:Y:S02]  /*57810*/  LOP3.LUT R50, R39, 0xffff, RZ, 0xc0, !PT ;  /* 0x0000ffff27327812 */ /* 0x000fe400078ec0ff */
[----:B------:R-:W4:Y:S01]  /*57820*/  LDL.LU R39, [R1+0x2474] ;  /* 0x0024740001277983 */ /* 0x000f220000300800 */
[----:B------:R-:W-:-:S04]  /*57830*/  LOP3.LUT R4, R42, 0xffff, RZ, 0xc0, !PT ;  /* 0x0000ffff2a047812 */ /* 0x000fc800078ec0ff */
[----:B------:R-:W-:Y:S02]  /*57840*/  PRMT R9, R4, 0x3340, R1 ;  /* 0x0000334004097816 */ /* 0x000fe40000000001 */
[----:B------:R-:W-:Y:S02]  /*57850*/  LOP3.LUT R21, R51, 0xffff, RZ, 0xc0, !PT ;  /* 0x0000ffff33157812 */ /* 0x000fe400078ec0ff */
[----:B------:R-:W-:Y:S02]  /*57860*/  PRMT R2, R17, 0x5410, R9 ;  /* 0x0000541011027816 */ /* 0x000fe40000000009 */
[----:B------:R-:W-:Y:S02]  /*57870*/  LOP3.LUT R17, R38, 0xffff, RZ, 0xc0, !PT ;  /* 0x0000ffff26117812 */ /* 0x000fe400078ec0ff */
[----:B0-----:R-:W-:Y:S02]  /*57880*/  PRMT R0, R23, 0x3340, R1 ;  /* 0x0000334017007816 */ /* 0x001fe40000000001 */
[----:B------:R-:W-:-:S02]  /*57890*/  PRMT R11, R19, 0x3340, R20 ;  /* 0x00003340130b7816 */ /* 0x000fc40000000014 */
[----:B------:R-:W-:Y:S02]  /*578a0*/  LOP3.LUT R15, R15, 0xffff, RZ, 0xc0, !PT ;  /* 0x0000ffff0f0f7812 */ /* 0x000fe400078ec0ff */
[----:B------:R-:W-:Y:S02]  /*578b0*/  LOP3.LUT R14, R14, 0xffff, RZ, 0xc0, !PT ;  /* 0x0000ffff0e0e7812 */ /* 0x000fe400078ec0ff */
[----:B------:R-:W-:Y:S02]  /*578c0*/  PRMT R8, R17, 0x3340, R1 ;  /* 0x0000334011087816 */ /* 0x000fe40000000001 */
[----:B------:R-:W-:Y:S02]  /*578d0*/  PRMT R22, R16, 0x3340, R21 ;  /* 0x0000334010167816 */ /* 0x000fe40000000015 */
[----:B------:R-:W-:Y:S02]  /*578e0*/  PRMT R11, R11, 0x5410, R0 ;  /* 0x000054100b0b7816 */ /* 0x000fe40000000000 */
[----:B------:R-:W-:-:S02]  /*578f0*/  PRMT R10, R50, 0x3340, R1 ;  /* 0x00003340320a7816 */ /* 0x000fc40000000001 */
[----:B------:R-:W-:Y:S02]  /*57900*/  PRMT R38, R15, 0x3340, R14 ;  /* 0x000033400f267816 */ /* 0x000fe4000000000e */
[----:B------:R-:W-:Y:S02]  /*57910*/  PRMT R0, R22, 0x5410, R8 ;  /* 0x0000541016007816 */ /* 0x000fe40000000008 */
[----:B------:R-:W-:Y:S02]  /*57920*/  LOP3.LUT R51, R53, 0xffff, RZ, 0xc0, !PT ;  /* 0x0000ffff35337812 */ /* 0x000fe400078ec0ff */
[----:B------:R-:W4:Y:S01]  /*57930*/  LDL.LU R53, [R1+0x1e8] ;  /* 0x0001e80001357983 */ /* 0x000f220000300800 */
[----:B------:R-:W-:Y:S02]  /*57940*/  LOP3.LUT R6, R6, 0xffff, RZ, 0xc0, !PT ;  /* 0x0000ffff06067812 */ /* 0x000fe400078ec0ff */
[----:B------:R-:W-:Y:S01]  /*57950*/  PRMT R58, R38, 0x5410, R10 ;  /* 0x00005410263a7816 */ /* 0x000fe2000000000a */
[----:B------:R-:W-:Y:S01]  /*57960*/  STL [R1+0x1438], R11 ;  /* 0x0014380b01007387 */ /* 0x000fe20000100800 */
[----:B------:R-:W-:-:S03]  /*57970*/  PRMT R9, R51, 0x3340, R1 ;  /* 0x0000334033097816 */ /* 0x000fc60000000001 */
[----:B------:R-:W4:Y:S01]  /*57980*/  LDL.LU R61, [R1+0x138] ;  /* 0x00013800013d7983 */ /* 0x000f220000300800 */
[----:B------:R-:W-:-:S03]  /*57990*/  PRMT R37, R6, 0x3340, R55 ;  /* 0x0000334006257816 */ /* 0x000fc60000000037 */
[----:B------:R2:W-:Y:S01]  /*579a0*/  STL [R1+0x1434], R0 ;  /* 0x0014340001007387 */ /* 0x0005e20000100800 */
[----:B---3--:R-:W-:Y:S02]  /*579b0*/  LOP3.LUT R49, R49, 0xffff, RZ, 0xc0, !PT ;  /* 0x0000ffff31317812 */ /* 0x008fe400078ec0ff */
[----:B------:R-:W-:Y:S02]  /*579c0*/  PRMT R59, R37, 0x5410, R9 ;  /* 0x00005410253b7816 */ /* 0x000fe40000000009 */
[----:B------:R-:W-:Y:S02]  /*579d0*/  LOP3.LUT R9, R40, 0xffff, RZ, 0xc0, !PT ;  /* 0x0000ffff28097812 */ /* 0x000fe400078ec0ff */
[----:B--2---:R-:W-:Y:S02]  /*579e0*/  LOP3.LUT R0, R41, 0xffff, RZ, 0xc0, !PT ;  /* 0x0000ffff29007812 */ /* 0x004fe400078ec0ff */
[----:B----4-:R-:W-:Y:S02]  /*579f0*/  LOP3.LUT R60, R60, 0xffff, RZ, 0xc0, !PT ;  /* 0x0000ffff3c3c7812 */ /* 0x010fe400078ec0ff */
[----:B------:R-:W-:-:S02]  /*57a00*/  LOP3.LUT R46, R46, 0xffff, RZ, 0xc0, !PT ;  /* 0x0000ffff2e2e7812 */ /* 0x000fc400078ec0ff */
[----:B------:R-:W-:Y:S02]  /*57a10*/  PRMT R40, R49, 0x3340, R60 ;  /* 0x0000334031287816 */ /* 0x000fe4000000003c */
[----:B------:R-:W-:Y:S02]  /*57a20*/  PRMT R11, R46, 0x3340, R1 ;  /* 0x000033402e0b7816 */ /* 0x000fe40000000001 */
[----:B------:R-:W-:Y:S02]  /*57a30*/  LOP3.LUT R22, R57, 0xffff, RZ, 0xc0, !PT ;  /* 0x0000ffff39167812 */ /* 0x000fe400078ec0ff */
[----:B------:R-:W-:Y:S02]  /*57a40*/  PRMT R57, R40, 0x5410, R11 ;  /* 0x0000541028397816 */ /* 0x000fe4000000000b */
[----:B------:R-:W-:Y:S02]  /*57a50*/  LOP3.LUT R10, R39, 0xffff, RZ, 0xc0, !PT ;  /* 0x0000ffff270a7812 */ /* 0x000fe400078ec0ff */
[----:B------:R-:W2:Y:S04]  /*57a60*/  LDL.LU R39, [R1+0x2470] ;  /* 0x0024700001277983 */ /* 0x000ea80000300800 */
[----:B------:R-:W3:Y:S01]  /*57a70*/  LDL.LU R11, [R1+0x40] ;  /* 0x00004000010b7983 */ /* 0x000ee20000300800 */
[----:B------:R-:W-:-:S02]  /*57a80*/  LOP3.LUT R8, R47, 0xffff, RZ, 0xc0, !PT ;  /* 0x0000ffff2f087812 */ /* 0x000fc400078ec0ff */
[----:B------:R-:W-:Y:S02]  /*57a90*/  LOP3.LUT R44, R44, 0xffff, RZ, 0xc0, !PT ;  /* 0x0000ffff2c2c7812 */ /* 0x000fe400078ec0ff */
[----:B------:R-:W-:Y:S02]  /*57aa0*/  PRMT R41, R0, 0x3340, R8 ;  /* 0x0000334000297816 */ /* 0x000fe40000000008 */
[----:B------:R-:W-:Y:S02]  /*57ab0*/  PRMT R37, R44, 0x3340, R1 ;  /* 0x000033402c257816 */ /* 0x000fe40000000001 */
[----:B------:R-:W-:Y:S02]  /*57ac0*/  LOP3.LUT R47, R56, 0xffff, RZ, 0xc0, !PT ;  /* 0x0000ffff382f7812 */ /* 0x000fe400078ec0ff */
[----:B------:R-:W-:Y:S02]  /*57ad0*/  PRMT R56, R41, 0x5410, R37 ;  /* 0x0000541029387816 */ /* 0x000fe40000000025 */
[----:B------:R-:W4:Y:S04]  /*57ae0*/  LDL.LU R41, [R1+0x10] ;  /* 0x0000100001297983 */ /* 0x000f280000300800 */
[----:B------:R-:W-:Y:S04]  /*57af0*/  STL.64 [R1+0x2438], R58 ;  /* 0x0024383a01007387 */ /* 0x000fe80000100a00 */
[----:B------:R0:W-:Y:S04]  /*57b00*/  STL.64 [R1+0x2430], R56 ;  /* 0x0024303801007387 */ /* 0x0001e80000100a00 */
[----:B0-----:R-:W4:Y:S01]  /*57b10*/  LDL.LU R56, [R1+0x4] ;  /* 0x0000040001387983 */ /* 0x001f220000300800 */
[----:B------:R-:W-:-:S02]  /*57b20*/  LOP3.LUT R7, R7, 0xffff, RZ, 0xc0, !PT ;  /* 0x0000ffff07077812 */ /* 0x000fc400078ec0ff */
[----:B------:R-:W-:Y:S02]  /*57b30*/  LOP3.LUT R5, R5, 0xffff, RZ, 0xc0, !PT ;  /* 0x0000ffff05057812 */ /* 0x000fe400078ec0ff */
[----:B------:R-:W-:Y:S02]  /*57b40*/  PRMT R38, R22, 0x3340, R1 ;  /* 0x0000334016267816 */ /* 0x000fe40000000001 */
[----:B------:R-:W-:Y:S02]  /*57b50*/  PRMT R42, R9, 0x3340, R10 ;  /* 0x00003340092a7816 */ /* 0x000fe4000000000a */
[----:B------:R-:W-:Y:S02]  /*57b60*/  PRMT R43, R7, 0x3340, R5 ;  /* 0x00003340072b7816 */ /* 0x000fe40000000005 */
[----:B------:R-:W-:-:S05]  /*57b70*/  PRMT R38, R42, 0x5410, R38 ;  /* 0x000054102a267816 */ /* 0x000fca0000000026 */
[----:B------:R0:W-:Y:S01]  /*57b80*/  STL [R1+0x1420], R38 ;  /* 0x0014202601007387 */ /* 0x0001e20000100800 */
[----:B------:R-:W-:Y:S02]  /*57b90*/  LOP3.LUT R53, R53, 0xffff, RZ, 0xc0, !PT ;  /* 0x0000ffff35357812 */ /* 0x000fe400078ec0ff */
[----:B------:R-:W-:Y:S02]  /*57ba0*/  LOP3.LUT R61, R61, 0xffff, RZ, 0xc0, !PT ;  /* 0x0000ffff3d3d7812 */ /* 0x000fe400078ec0ff */
[----:B------:R-:W-:Y:S02]  /*57bb0*/  SHF.R.U32.HI R31, RZ, 0x8, R31 ;  /* 0x00000008ff1f7819 */ /* 0x000fe4000001161f */
[----:B------:R-:W-:Y:S02]  /*57bc0*/  SHF.R.U32.HI R34, RZ, 0x8, R34 ;  /* 0x00000008ff227819 */ /* 0x000fe40000011622 */
[----:B0-----:R-:W-:Y:S02]  /*57bd0*/  SHF.R.U32.HI R38, RZ, 0x8, R35 ;  /* 0x00000008ff267819 */ /* 0x001fe40000011623 */
[----:B------:R-:W-:-:S02]  /*57be0*/  LOP3.LUT R40, R31, 0xffff, RZ, 0xc0, !PT ;  /* 0x0000ffff1f287812 */ /* 0x000fc400078ec0ff */
[----:B------:R-:W-:Y:S02]  /*57bf0*/  LOP3.LUT R31, R34, 0xffff, RZ, 0xc0, !PT ;  /* 0x0000ffff221f7812 */ /* 0x000fe400078ec0ff */
[----:B------:R-:W-:Y:S02]  /*57c00*/  LOP3.LUT R38, R38, 0xffff, RZ, 0xc0, !PT ;  /* 0x0000ffff26267812 */ /* 0x000fe400078ec0ff */
[----:B------:R-:W-:-:S04]  /*57c10*/  SHF.R.U32.HI R36, RZ, 0x8, R36 ;  /* 0x00000008ff247819 */ /* 0x000fc80000011624 */
[----:B------:R-:W-:-:S04]  /*57c20*/  LOP3.LUT R36, R36, 0xffff, RZ, 0xc0, !PT ;  /* 0x0000ffff24247812 */ /* 0x000fc800078ec0ff */
[----:B------:R-:W-:Y:S02]  /*57c30*/  PRMT R31, R31, 0x3340, R36 ;  /* 0x000033401f1f7816 */ /* 0x000fe40000000024 */
[----:B------:R-:W-:Y:S02]  /*57c40*/  SHF.R.U32.HI R36, RZ, 0x8, R27 ;  /* 0x00000008ff247819 */ /* 0x000fe4000001161b */
[----:B--2---:R-:W-:-:S04]  /*57c50*/  PRMT R39, R47, 0x3340, R39 ;  /* 0x000033402f277816 */ /* 0x004fc80000000027 */
[----:B------:R-:W-:Y:S02]  /*57c60*/  PRMT R37, R43, 0x5410, R39 ;  /* 0x000054102b257816 */ /* 0x000fe40000000027 */
[----:B---3--:R-:W-:-:S03]  /*57c70*/  LOP3.LUT R11, R11, 0xffff, RZ, 0xc0, !PT ;  /* 0x0000ffff0b0b7812 */ /* 0x008fc600078ec0ff */
[----:B------:R0:W-:Y:S04]  /*57c80*/  STL [R1+0x141c], R37 ;  /* 0x00141c2501007387 */ /* 0x0001e80000100800 */
[----:B------:R-:W2:Y:S04]  /*57c90*/  LDL.LU R43, [R1+0x18] ;  /* 0x00001800012b7983 */ /* 0x000ea80000300800 */
[----:B------:R-:W3:Y:S01]  /*57ca0*/  LDL.LU R39, [R1+0x14] ;  /* 0x0000140001277983 */ /* 0x000ee20000300800 */
[----:B------:R-:W-:-:S03]  /*57cb0*/  PRMT R35, R11, 0x3340, R1 ;  /* 0x000033400b237816 */ /* 0x000fc60000000001 */
[----:B------:R-:W3:Y:S01]  /*57cc0*/  LDL.LU R57, [R1+0x8] ;  /* 0x0000080001397983 */ /* 0x000ee20000300800 */
[----:B0-----:R-:W-:-:S03]  /*57cd0*/  PRMT R37, R53, 0x3340, R61 ;  /* 0x0000334035257816 */ /* 0x001fc6000000003d */
[----:B------:R-:W3:Y:S04]  /*57ce0*/  LDL.LU R58, [R1+0x1c] ;  /* 0x00001c00013a7983 */ /* 0x000ee80000300800 */
[----:B------:R-:W3:Y:S01]  /*57cf0*/  LDL.LU R59, [R1+0x24] ;  /* 0x00002400013b7983 */ /* 0x000ee20000300800 */
[----:B------:R-:W-:-:S05]  /*57d00*/  PRMT R34, R37, 0x5410, R35 ;  /* 0x0000541025227816 */ /* 0x000fca0000000023 */
[----:B------:R0:W-:Y:S02]  /*57d10*/  STL [R1+0x1418], R34 ;  /* 0x0014182201007387 */ /* 0x0001e40000100800 */
[----:B0-----:R-:W-:-:S05]  /*57d20*/  PRMT R34, R38, 0x3340, R1 ;  /* 0x0000334026227816 */ /* 0x001fca0000000001 */
[----:B------:R0:W-:Y:S04]  /*57d30*/  STL [R1+0x1184], R34 ;  /* 0x0011842201007387 */ /* 0x0001e80000100800 */
[----:B------:R-:W3:Y:S01]  /*57d40*/  LDL.LU R42, [R1+0x28] ;  /* 0x00002800012a7983 */ /* 0x000ee20000300800 */
[----:B----4-:R-:W-:Y:S02]  /*57d50*/  SHF.R.U32.HI R27, RZ, 0x8, R56 ;  /* 0x00000008ff1b7819 */ /* 0x010fe40000011638 */
[----:B------:R-:W-:Y:S02]  /*57d60*/  SHF.R.U32.HI R35, RZ, 0x8, R41 ;  /* 0x00000008ff237819 */ /* 0x000fe40000011629 */
[----:B0-----:R-:W-:Y:S02]  /*57d70*/  SHF.R.U32.HI R34, RZ, 0x8, R52 ;  /* 0x00000008ff227819 */ /* 0x001fe40000011634 */
[----:B------:R-:W4:Y:S04]  /*57d80*/  LDL.LU R52, [R1+0x48] ;  /* 0x0000480001347983 */ /* 0x000f280000300800 */
[----:B------:R-:W4:Y:S04]  /*57d90*/  LDL.LU R56, [R1+0x58] ;  /* 0x0000580001387983 */ /* 0x000f280000300800 */
[----:B------:R-:W4:Y:S01]  /*57da0*/  LDL.LU R41, [R1+0x54] ;  /* 0x0000540001297983 */ /* 0x000f220000300800 */
[----:B------:R-:W-:-:S02]  /*57db0*/  SHF.R.U32.HI R45, RZ, 0x8, R45 ;  /* 0x00000008ff2d7819 */ /* 0x000fc4000001162d */
[----:B------:R-:W-:Y:S02]  /*57dc0*/  SHF.R.U32.HI R33, RZ, 0x8, R33 ;  /* 0x00000008ff217819 */ /* 0x000fe40000011621 */
[----:B------:R-:W-:Y:S02]  /*57dd0*/  LOP3.LUT R45, R45, 0xffff, RZ, 0xc0, !PT ;  /* 0x0000ffff2d2d7812 */ /* 0x000fe400078ec0ff */
[----:B------:R-:W-:Y:S02]  /*57de0*/  LOP3.LUT R36, R36, 0xffff, RZ, 0xc0, !PT ;  /* 0x0000ffff24247812 */ /* 0x000fe400078ec0ff */
[----:B------:R-:W-:Y:S02]  /*57df0*/  LOP3.LUT R27, R27, 0xffff, RZ, 0xc0, !PT ;  /* 0x0000ffff1b1b7812 */ /* 0x000fe400078ec0ff */
[----:B------:R-:W-:Y:S02]  /*57e00*/  LOP3.LUT R35, R35, 0xffff, RZ, 0xc0, !PT ;  /* 0x0000ffff23237812 */ /* 0x000fe400078ec0ff */
[----:B------:R-:W-:-:S02]  /*57e10*/  LOP3.LUT R34, R34, 0xffff, RZ, 0xc0, !PT ;  /* 0x0000ffff22227812 */ /* 0x000fc400078ec0ff */
[----:B------:R-:W-:Y:S02]  /*57e20*/  LOP3.LUT R33, R33, 0xffff, RZ, 0xc0, !PT ;  /* 0x0000ffff21217812 */ /* 0x000fe400078ec0ff */
[----:B------:R-:W-:Y:S02]  /*57e30*/  PRMT R36, R45, 0x3340, R36 ;  /* 0x000033402d247816 */ /* 0x000fe40000000024 */
[--C-:B------:R-:W-:Y:S02]  /*57e40*/  PRMT R27, R27, 0x3340, R1.reuse ;  /* 0x000033401b1b7816 */ /* 0x100fe40000000001 */
[----:B------:R-:W-:Y:S02]  /*57e50*/  PRMT R35, R35, 0x3340, R34 ;  /* 0x0000334023237816 */ /* 0x000fe40000000022 */
[----:B------:R-:W-:Y:S01]  /*57e60*/  PRMT R34, R33, 0x3340, R1 ;  /* 0x0000334021227816 */ /* 0x000fe20000000001 */
[----:B------:R-:W-:Y:S04]  /*57e70*/  STL [R1+0x128c], R36 ;  /* 0x00128c2401007387 */ /* 0x000fe80000100800 */
[----:B------:R2:W-:Y:S04]  /*57e80*/  STL [R1+0x117c], R27 ;  /* 0x00117c1b01007387 */ /* 0x0005e80000100800 */
[----:B------:R-:W-:Y:S04]  /*57e90*/  STL [R1+0x1284], R35 ;  /* 0x0012842301007387 */ /* 0x000fe80000100800 */
[----:B------:R0:W-:Y:S04]  /*57ea0*/  STL [R1+0x9a4], R34 ;  /* 0x0009a42201007387 */ /* 0x0001e80000100800 */
[----:B------:R-:W4:Y:S04]  /*57eb0*/  LDL.LU R38, [R1+0x1f4] ;  /* 0x0001f40001267983 */ /* 0x000f280000300800 */
[----:B------:R-:W4:Y:S01]  /*57ec0*/  LDL.LU R37, [R1+0x160] ;  /* 0x0001600001257983 */ /* 0x000f220000300800 */
[----:B--2---:R-:W-:-:S03]  /*57ed0*/  SHF.R.U32.HI R27, RZ, 0x8, R43 ;  /* 0x00000008ff1b7819 */ /* 0x004fc6000001162b */
[----:B------:R-:W2:Y:S01]  /*57ee0*/  LDL.LU R43, [R1+0x20] ;  /* 0x00002000012b7983 */ /* 0x000ea20000300800 */
[----:B---3--:R-:W-:Y:S02]  /*57ef0*/  SHF.R.U32.HI R33, RZ, 0x8, R39 ;  /* 0x00000008ff217819 */ /* 0x008fe40000011627 */
[----:B------:R-:W-:Y:S02]  /*57f00*/  LOP3.LUT R27, R27, 0xffff, RZ, 0xc0, !PT ;  /* 0x0000ffff1b1b7812 */ /* 0x000fe400078ec0ff */
[----:B0-----:R-:W-:Y:S02]  /*57f10*/  SHF.R.U32.HI R34, RZ, 0x8, R57 ;  /* 0x00000008ff227819 */ /* 0x001fe40000011639 */
[----:B------:R-:W3:Y:S01]  /*57f20*/  LDL.LU R57, [R1+0x34] ;  /* 0x0000340001397983 */ /* 0x000ee20000300800 */
[----:B------:R-:W-:Y:S02]  /*57f30*/  LOP3.LUT R33, R33, 0xffff, RZ, 0xc0, !PT ;  /* 0x0000ffff21217812 */ /* 0x000fe400078ec0ff */
[----:B------:R-:W-:-:S02]  /*57f40*/  SHF.R.U32.HI R36, RZ, 0x8, R58 ;  /* 0x00000008ff247819 */ /* 0x000fc4000001163a */
[----:B------:R-:W3:Y:S01]  /*57f50*/  LDL.LU R58, [R1+0x38] ;  /* 0x00003800013a7983 */ /* 0x000ee20000300800 */
[----:B------:R-:W-:-:S03]  /*57f60*/  SHF.R.U32.HI R35, RZ, 0x8, R59 ;  /* 0x00000008ff237819 */ /* 0x000fc6000001163b */
[----:B------:R-:W3:Y:S01]  /*57f70*/  LDL.LU R59, [R1+0x30] ;  /* 0x00003000013b7983 */ /* 0x000ee20000300800 */
[----:B------:R-:W-:Y:S02]  /*57f80*/  PRMT R33, R27, 0x3340, R33 ;  /* 0x000033401b217816 */ /* 0x000fe40000000021 */
[----:B------:R-:W-:Y:S02]  /*57f90*/  LOP3.LUT R34, R34, 0xffff, RZ, 0xc0, !PT ;  /* 0x0000ffff22227812 */ /* 0x000fe400078ec0ff */
[----:B------:R-:W-:Y:S02]  /*57fa0*/  LOP3.LUT R36, R36, 0xffff, RZ, 0xc0, !PT ;  /* 0x0000ffff24247812 */ /* 0x000fe400078ec0ff */
[----:B------:R-:W-:Y:S01]  /*57fb0*/  LOP3.LUT R35, R35, 0xffff, RZ, 0xc0, !PT ;  /* 0x0000ffff23237812 */ /* 0x000fe200078ec0ff */
[----:B------:R0:W-:Y:S01]  /*57fc0*/  STL [R1+0x1264], R33 ;  /* 0x0012642101007387 */ /* 0x0001e20000100800 */
[----:B------:R-:W-:-:S05]  /*57fd0*/  PRMT R34, R34, 0x3340, R1 ;  /* 0x0000334022227816 */ /* 0x000fca0000000001 */
[----:B------:R-:W-:Y:S01]  /*57fe0*/  STL [R1+0x1178], R34 ;  /* 0x0011782201007387 */ /* 0x000fe20000100800 */
[----:B0-----:R-:W-:-:S05]  /*57ff0*/  PRMT R33, R36, 0x3340, R35 ;  /* 0x0000334024217816 */ /* 0x001fca0000000023 */
[----:B------:R4:W-:Y:S01]  /*58000*/  STL [R1+0x1278], R33 ;  /* 0x0012782101007387 */ /* 0x0009e20000100800 */
[----:B------:R-:W-:-:S03]  /*58010*/  SHF.R.U32.HI R27, RZ, 0x8, R42 ;  /* 0x00000008ff1b7819 */ /* 0x000fc6000001162a */
[----:B------:R-:W3:Y:S04]  /*58020*/  LDL.LU R45, [R1+0x70] ;  /* 0x00007000012d7983 */ /* 0x000ee80000300800 */
[----:B------:R-:W3:Y:S01]  /*58030*/  LDL.LU R39, [R1+0x68] ;  /* 0x0000680001277983 */ /* 0x000ee20000300800 */
[----:B------:R-:W-:-:S04]  /*58040*/  LOP3.LUT R27, R27, 0xffff, RZ, 0xc0, !PT ;  /* 0x0000ffff1b1b7812 */ /* 0x000fc800078ec0ff */
[----:B------:R-:W-:Y:S02]  /*58050*/  PRMT R27, R27, 0x3340, R1 ;  /* 0x000033401b1b7816 */ /* 0x000fe40000000001 */
[----:B----4-:R-:W-:-:S03]  /*58060*/  SHF.R.U32.HI R33, RZ, 0x8, R56 ;  /* 0x00000008ff217819 */ /* 0x010fc60000011638 */
[----:B------:R0:W-:Y:S01]  /*58070*/  STL [R1+0x11f8], R27 ;  /* 0x0011f81b01007387 */ /* 0x0001e20000100800 */
[----:B------:R-:W-:-:S03]  /*58080*/  SHF.R.U32.HI R34, RZ, 0x8, R41 ;  /* 0x00000008ff227819 */ /* 0x000fc60000011629 */
[----:B------:R-:W4:Y:S04]  /*58090*/  LDL.LU R42, [R1+0x5c] ;  /* 0x00005c00012a7983 */ /* 0x000f280000300800 */
[----:B------:R-:W4:Y:S04]  /*580a0*/  LDL.LU R56, [R1+0x78] ;  /* 0x0000780001387983 */ /* 0x000f280000300800 */
[----:B------:R-:W4:Y:S01]  /*580b0*/  LDL.LU R41, [R1+0x7c] ;  /* 0x00007c0001297983 */ /* 0x000f220000300800 */
[----:B------:R-:W-:-:S04]  /*580c0*/  LOP3.LUT R52, R52, 0xffff, RZ, 0xc0, !PT ;  /* 0x0000ffff34347812 */ /* 0x000fc800078ec0ff */
[----:B------:R-:W-:Y:S02]  /*580d0*/  SHF.R.U32.HI R35, RZ, 0x8, R52 ;  /* 0x00000008ff237819 */ /* 0x000fe40000011634 */
[----:B------:R-:W-:Y:S02]  /*580e0*/  LOP3.LUT R33, R33, 0xffff, RZ, 0xc0, !PT ;  /* 0x0000ffff21217812 */ /* 0x000fe400078ec0ff */
[----:B------:R-:W-:Y:S02]  /*580f0*/  LOP3.LUT R34, R34, 0xffff, RZ, 0xc0, !PT ;  /* 0x0000ffff22227812 */ /* 0x000fe400078ec0ff */
[----:B------:R-:W-:Y:S02]  /*58100*/  LOP3.LUT R35, R35, 0xffff, RZ, 0xc0, !PT ;  /* 0x0000ffff23237812 */ /* 0x000fe400078ec0ff */
[----:B------:R-:W-:Y:S02]  /*58110*/  PRMT R34, R33, 0x3340, R34 ;  /* 0x0000334021227816 */ /* 0x000fe40000000022 */
[----:B------:R-:W-:-:S02]  /*58120*/  PRMT R33, R35, 0x3340, R1 ;  /* 0x0000334023217816 */ /* 0x000fc40000000001 */
[----:B0-----:R-:W-:Y:S02]  /*58130*/  LOP3.LUT R27, R38, 0xffff, RZ, 0xc0, !PT ;  /* 0x0000ffff261b7812 */ /* 0x001fe400078ec0ff */
[----:B------:R-:W-:Y:S02]  /*58140*/  LOP3.LUT R36, R37, 0xffff, RZ, 0xc0, !PT ;  /* 0x0000ffff25247812 */ /* 0x000fe400078ec0ff */
[----:B------:R-:W-:Y:S02]  /*58150*/  SHF.R.U32.HI R35, RZ, 0x8, R27 ;  /* 0x00000008ff237819 */ /* 0x000fe4000001161b */
[--C-:B------:R-:W-:Y:S01]  /*58160*/  PRMT R27, R27, 0x3340, R36.reuse ;  /* 0x000033401b1b7816 */ /* 0x100fe20000000024 */
[----:B------:R-:W-:Y:S04]  /*58170*/  STL [R1+0x12cc], R34 ;  /* 0x0012cc2201007387 */ /* 0x000fe80000100800 */
[----:B------:R-:W-:Y:S04]  /*58180*/  STL [R1+0x1188], R33 ;  /* 0x0011882101007387 */ /* 0x000fe80000100800 */
[----:B------:R3:W-:Y:S04]  /*58190*/  STL [R1+0x1430], R27 ;  /* 0x0014301b01007387 */ /* 0x0007e80000100800 */
[----:B------:R-:W4:Y:S01]  /*581a0*/  LDL.LU R38, [R1+0x50] ;  /* 0x0000500001267983 */ /* 0x000f220000300800 */
[----:B------:R-:W-:-:S02]  /*581b0*/  SHF.R.U32.HI R36, RZ, 0x8, R36 ;  /* 0x00000008ff247819 */ /* 0x000fc40000011624 */
[----:B------:R-:W-:Y:S02]  /*581c0*/  LOP3.LUT R35, R35, 0xffff, RZ, 0xc0, !PT ;  /* 0x0000ffff23237812 */ /* 0x000fe400078ec0ff */
[----:B------:R-:W-:-:S04]  /*581d0*/  LOP3.LUT R36, R36, 0xffff, RZ, 0xc0, !PT ;  /* 0x0000ffff24247812 */ /* 0x000fc800078ec0ff */
[----:B------:R-:W-:Y:S02]  /*581e0*/  PRMT R36, R35, 0x3340, R36 ;  /* 0x0000334023247816 */ /* 0x000fe40000000024 */
[----:B--2---:R-:W-:Y:S02]  /*581f0*/  SHF.R.U32.HI R37, RZ, 0x8, R43 ;  /* 0x00000008ff257819 */ /* 0x004fe4000001162b */
[----:B------:R-:W2:Y:S01]  /*58200*/  LDL.LU R43, [R1+0x3c] ;  /* 0x00003c00012b7983 */ /* 0x000ea20000300800 */
[----:B---3--:R-:W-:-:S03]  /*58210*/  SHF.R.U32.HI R27, RZ, 0x8, R57 ;  /* 0x00000008ff1b7819 */ /* 0x008fc60000011639 */
[----:B------:R-:W3:Y:S01]  /*58220*/  LDL.LU R57, [R1+0x90] ;  /* 0x0000900001397983 */ /* 0x000ee20000300800 */
[----:B------:R-:W-:-:S03]  /*58230*/  SHF.R.U32.HI R33, RZ, 0x8, R58 ;  /* 0x00000008ff217819 */ /* 0x000fc6000001163a */
[----:B------:R-:W3:Y:S01]  /*58240*/  LDL.LU R58, [R1+0xb4] ;  /* 0x0000b400013a7983 */ /* 0x000ee20000300800 */
[----:B------:R-:W-:-:S03]  /*58250*/  SHF.R.U32.HI R34, RZ, 0x8, R59 ;  /* 0x00000008ff227819 */ /* 0x000fc6000001163b */
[----:B------:R-:W3:Y:S01]  /*58260*/  LDL.LU R59, [R1+0xb8] ;  /* 0x0000b800013b7983 */ /* 0x000ee20000300800 */
[----:B------:R-:W-:Y:S02]  /*58270*/  LOP3.LUT R37, R37, 0xffff, RZ, 0xc0, !PT ;  /* 0x0000ffff25257812 */ /* 0x000fe400078ec0ff */
[----:B------:R-:W-:Y:S02]  /*58280*/  LOP3.LUT R27, R27, 0xffff, RZ, 0xc0, !PT ;  /* 0x0000ffff1b1b7812 */ /* 0x000fe400078ec0ff */
[----:B------:R-:W-:Y:S02]  /*58290*/  LOP3.LUT R33, R33, 0xffff, RZ, 0xc0, !PT ;  /* 0x0000ffff21217812 */ /* 0x000fe400078ec0ff */
[----:B------:R-:W-:Y:S02]  /*582a0*/  LOP3.LUT R34, R34, 0xffff, RZ, 0xc0, !PT ;  /* 0x0000ffff22227812 */ /* 0x000fe400078ec0ff */
[----:B------:R-:W-:Y:S02]  /*582b0*/  PRMT R35, R37, 0x3340, R1 ;  /* 0x0000334025237816 */ /* 0x000fe40000000001 */
[----:B------:R-:W-:-:S02]  /*582c0*/  PRMT R33, R27, 0x3340, R33 ;  /* 0x000033401b217816 */ /* 0x000fc40000000021 */
[----:B------:R-:W-:Y:S01]  /*582d0*/  PRMT R27, R34, 0x3340, R1 ;  /* 0x00003340221b7816 */ /* 0x000fe20000000001 */
[----:B------:R0:W-:Y:S04]  /*582e0*/  STL [R1+0x12b8], R36 ;  /* 0x0012b82401007387 */ /* 0x0001e80000100800 */
[----:B------:R-:W-:Y:S04]  /*582f0*/  STL [R1+0x11f4], R35 ;  /* 0x0011f42301007387 */ /* 0x000fe80000100800 */
[----:B------:R-:W-:Y:S04]  /*58300*/  STL [R1+0x12c8], R33 ;  /* 0x0012c82101007387 */ /* 0x000fe80000100800 */
[----:B------:R1:W-:Y:S01]  /*58310*/  STL [R1+0x11f0], R27 ;  /* 0x0011f01b01007387 */ /* 0x0003e20000100800 */
[----:B0-----:R-:W-:-:S03]  /*58320*/  SHF.R.U32.HI R36, RZ, 0x8, R39 ;  /* 0x00000008ff247819 */ /* 0x001fc60000011627 */
[----:B------:R-:W3:Y:S01]  /*58330*/  LDL.LU R39, [R1+0x74] ;  /* 0x0000740001277983 */ /* 0x000ee20000300800 */
[----:B------:R-:W-:-:S03]  /*58340*/  SHF.R.U32.HI R34, RZ, 0x8, R48 ;  /* 0x00000008ff227819 */ /* 0x000fc60000011630 */
[----:B------:R-:W3:Y:S01]  /*58350*/  LDL.LU R48, [R1+0xcc] ;  /* 0x0000cc0001307983 */ /* 0x000ee20000300800 */
[----:B----4-:R-:W-:-:S03]  /*58360*/  SHF.R.U32.HI R37, RZ, 0x8, R42 ;  /* 0x00000008ff257819 */ /* 0x010fc6000001162a */
[----:B------:R-:W4:Y:S01]  /*58370*/  LDL.LU R42, [R1+0x8c] ;  /* 0x00008c00012a7983 */ /* 0x000f220000300800 */
[----:B-1----:R-:W-:-:S03]  /*58380*/  SHF.R.U32.HI R27, RZ, 0x8, R56 ;  /* 0x00000008ff1b7819 */ /* 0x002fc60000011638 */
[----:B------:R-:W4:Y:S01]  /*58390*/  LDL.LU R56, [R1+0x88] ;  /* 0x0000880001387983 */ /* 0x000f220000300800 */
[----:B------:R-:W-:-:S03]  /*583a0*/  SHF.R.U32.HI R33, RZ, 0x8, R41 ;  /* 0x00000008ff217819 */ /* 0x000fc60000011629 */
[----:B------:R-:W4:Y:S01]  /*583b0*/  LDL.LU R41, [R1+0x218] ;  /* 0x0002180001297983 */ /* 0x000f220000300800 */
[----:B------:R-:W-:Y:S02]  /*583c0*/  SHF.R.U32.HI R35, RZ, 0x8, R45 ;  /* 0x00000008ff237819 */ /* 0x000fe4000001162d */
[----:B------:R-:W-:Y:S02]  /*583d0*/  LOP3.LUT R36, R36, 0xffff, RZ, 0xc0, !PT ;  /* 0x0000ffff24247812 */ /* 0x000fe400078ec0ff */
[----:B------:R-:W-:Y:S02]  /*583e0*/  LOP3.LUT R35, R35, 0xffff, RZ, 0xc0, !PT ;  /* 0x0000ffff23237812 */ /* 0x000fe400078ec0ff */
[----:B------:R-:W-:Y:S02]  /*583f0*/  LOP3.LUT R37, R37, 0xffff, RZ, 0xc0, !PT ;  /* 0x0000ffff25257812 */ /* 0x000fe400078ec0ff */
[----:B------:R-:W-:Y:S02]  /*58400*/  PRMT R35, R35, 0x3340, R36 ;  /* 0x0000334023237816 */ /* 0x000fe40000000024 */
[----:B------:R-:W-:-:S02]  /*58410*/  LOP3.LUT R27, R27, 0xffff, RZ, 0xc0, !PT ;  /* 0x0000ffff1b1b7812 */ /* 0x000fc400078ec0ff */
[----:B------:R-:W-:Y:S02]  /*58420*/  LOP3.LUT R33, R33, 0xffff, RZ, 0xc0, !PT ;  /* 0x0000ffff21217812 */ /* 0x000fe400078ec0ff */
[----:B------:R-:W-:Y:S01]  /*58430*/  LOP3.LUT R34, R34, 0xffff, RZ, 0xc0, !PT ;  /* 0x0000ffff22227812 */ /* 0x000fe200078ec0ff */
[----:B------:R0:W-:Y:S01]  /*58440*/  STL [R1+0x12b4], R35 ;  /* 0x0012b42301007387 */ /* 0x0001e20000100800 */
[----:B------:R-:W-:-:S05]  /*58450*/  PRMT R36, R37, 0x3340, R1 ;  /* 0x0000334025247816 */ /* 0x000fca0000000001 */
[----:B------:R2:W-:Y:S01]  /*58460*/  STL [R1+0x11e8], R36 ;  /* 0x0011e82401007387 */ /* 0x0005e20000100800 */
[----:B0-----:R-:W-:Y:S02]  /*58470*/  PRMT R35, R27, 0x3340, R33 ;  /* 0x000033401b237816 */ /* 0x001fe40000000021 */
[----:B------:R-:W-:-:S03]  /*58480*/  PRMT R33, R34, 0x3340, R1 ;  /* 0x0000334022217816 */ /* 0x000fc60000000001 */
[----:B------:R-:W-:Y:S04]  /*58490*/  STL [R1+0x12a0], R35 ;  /* 0x0012a02301007387 */ /* 0x000fe80000100800 */
[----:B------:R3:W-:Y:S01]  /*584a0*/  STL [R1+0x11ec], R33 ;  /* 0x0011ec2101007387 */ /* 0x0007e20000100800 */
[----:B------:R-:W-:-:S03]  /*584b0*/  SHF.R.U32.HI R27, RZ, 0x8, R38 ;  /* 0x00000008ff1b7819 */ /* 0x000fc60000011626 */
[----:B------:R-:W4:Y:S01]  /*584c0*/  LDL.LU R38, [R1+0x198] ;  /* 0x0001980001267983 */ /* 0x000f220000300800 */
[----:B------:R-:W-:Y:S02]  /*584d0*/  LOP3.LUT R27, R27, 0xffff, RZ, 0xc0, !PT ;  /* 0x0000ffff1b1b7812 */ /* 0x000fe400078ec0ff */
[----:B--2---:R-:W-:Y:S02]  /*584e0*/  SHF.R.U32.HI R36, RZ, 0x8, R43 ;  /* 0x00000008ff247819 */ /* 0x004fe4000001162b */
[----:B------:R-:W2:Y:S01]  /*584f0*/  LDL.LU R43, [R1+0xb0] ;  /* 0x0000b000012b7983 */ /* 0x000ea20000300800 */
[----:B---3--:R-:W-:-:S03]  /*58500*/  SHF.R.U32.HI R33, RZ, 0x8, R57 ;  /* 0x00000008ff217819 */ /* 0x008fc60000011639 */
[----:B------:R-:W3:Y:S01]  /*58510*/  LDL.LU R57, [R1+0xbc] ;  /* 0x0000bc0001397983 */ /* 0x000ee20000300800 */
[----:B------:R-:W-:-:S03]  /*58520*/  SHF.R.U32.HI R35, RZ, 0x8, R58 ;  /* 0x00000008ff237819 */ /* 0x000fc6000001163a */
[----:B------:R-:W3:Y:S01]  /*58530*/  LDL.LU R58, [R1+0xd0] ;  /* 0x0000d000013a7983 */ /* 0x000ee20000300800 */
[----:B------:R-:W-:-:S03]  /*58540*/  SHF.R.U32.HI R34, RZ, 0x8, R59 ;  /* 0x00000008ff227819 */ /* 0x000fc6000001163b */
[----:B------:R-:W3:Y:S01]  /*58550*/  LDL.LU R59, [R1] ;  /* 0x00000000013b7983 */ /* 0x000ee20000300800 */
[----:B------:R-:W-:-:S04]  /*58560*/  LOP3.LUT R36, R36, 0xffff, RZ, 0xc0, !PT ;  /* 0x0000ffff24247812 */ /* 0x000fc800078ec0ff */
[----:B------:R-:W-:Y:S02]  /*58570*/  PRMT R37, R27, 0x3340, R36 ;  /* 0x000033401b257816 */ /* 0x000fe40000000024 */
[----:B------:R-:W-:Y:S02]  /*58580*/  LOP3.LUT R33, R33, 0xffff, RZ, 0xc0, !PT ;  /* 0x0000ffff21217812 */ /* 0x000fe400078ec0ff */
[----:B------:R-:W-:Y:S02]  /*58590*/  LOP3.LUT R35, R35, 0xffff, RZ, 0xc0, !PT ;  /* 0x0000ffff23237812 */ /* 0x000fe400078ec0ff */
[----:B------:R-:W-:Y:S02]  /*585a0*/  LOP3.LUT R34, R34, 0xffff, RZ, 0xc0, !PT ;  /* 0x0000ffff22227812 */ /* 0x000fe400078ec0ff */
[----:B------:R-:W-:Y:S02]  /*585b0*/  PRMT R36, R33, 0x3340, R1 ;  /* 0x0000334021247816 */ /* 0x000fe40000000001 */
[----:B------:R-:W-:Y:S01]  /*585c0*/  PRMT R33, R35, 0x3340, R34 ;  /* 0x0000334023217816 */ /* 0x000fe20000000022 */
[----:B------:R-:W-:Y:S01]  /*585d0*/  STL [R1+0x12a8], R37 ;  /* 0x0012a82501007387 */ /* 0x000fe20000100800 */
[----:B------:R-:W-:-:S04]  /*585e0*/  SHF.R.U32.HI R27, RZ, 0x8, R39 ;  /* 0x00000008ff1b7819 */ /* 0x000fc80000011627 */
[----:B------:R-:W-:Y:S01]  /*585f0*/  LOP3.LUT R27, R27, 0xffff, RZ, 0xc0, !PT ;  /* 0x0000ffff1b1b7812 */ /* 0x000fe200078ec0ff */
[----:B------:R-:W-:Y:S03]  /*58600*/  STL [R1+0x11e0], R36 ;  /* 0x0011e02401007387 */ /* 0x000fe60000100800 */
[----:B------:R-:W-:Y:S01]  /*58610*/  PRMT R27, R27, 0x3340, R1 ;  /* 0x000033401b1b7816 */ /* 0x000fe20000000001 */
[----:B------:R4:W-:Y:S04]  /*58620*/  STL [R1+0x129c], R33 ;  /* 0x00129c2101007387 */ /* 0x0009e80000100800 */
[----:B------:R0:W-:Y:S04]  /*58630*/  STL [R1+0x11d8], R27 ;  /* 0x0011d81b01007387 */ /* 0x0001e80000100800 */
[----:B------:R-:W3:Y:S01]  /*58640*/  LDL.LU R39, [R1+0x94] ;  /* 0x0000940001277983 */ /* 0x000ee20000300800 */
[----:B----4-:R-:W-:-:S03]  /*58650*/  SHF.R.U32.HI R33, RZ, 0x8, R42 ;  /* 0x00000008ff217819 */ /* 0x010fc6000001162a */
[----:B------:R-:W4:Y:S01]  /*58660*/  LDL.LU R42, [R1+0xec] ;  /* 0x0000ec00012a7983 */ /* 0x000f220000300800 */
[----:B------:R-:W-:Y:S02]  /*58670*/  SHF.R.U32.HI R34, RZ, 0x8, R56 ;  /* 0x00000008ff227819 */ /* 0x000fe40000011638 */
[----:B0-----:R-:W-:Y:S01]  /*58680*/  LOP3.LUT R27, R41, 0xffff, RZ, 0xc0, !PT ;  /* 0x0000ffff291b7812 */ /* 0x001fe200078ec0ff */
[----:B------:R-:W4:Y:S04]  /*58690*/  LDL.LU R56, [R1+0x104] ;  /* 0x0001040001387983 */ /* 0x000f280000300800 */
[----:B------:R-:W4:Y:S01]  /*586a0*/  LDL.LU R41, [R1+0xfc] ;  /* 0x0000fc0001297983 */ /* 0x000f220000300800 */
[----:B------:R-:W-:Y:S02]  /*586b0*/  LOP3.LUT R48, R48, 0xffff, RZ, 0xc0, !PT ;  /* 0x0000ffff30307812 */ /* 0x000fe400078ec0ff */
[----:B------:R-:W-:-:S02]  /*586c0*/  LOP3.LUT R33, R33, 0xffff, RZ, 0xc0, !PT ;  /* 0x0000ffff21217812 */ /* 0x000fc400078ec0ff */
[----:B------:R-:W-:Y:S02]  /*586d0*/  LOP3.LUT R34, R34, 0xffff, RZ, 0xc0, !PT ;  /* 0x0000ffff22227812 */ /* 0x000fe400078ec0ff */
[----:B------:R-:W-:Y:S02]  /*586e0*/  SHF.R.U32.HI R36, RZ, 0x8, R48 ;  /* 0x00000008ff247819 */ /* 0x000fe40000011630 */
[----:B------:R-:W-:Y:S02]  /*586f0*/  PRMT R33, R33, 0x3340, R34 ;  /* 0x0000334021217816 */ /* 0x000fe40000000022 */
[----:B------:R-:W-:-:S03]  /*58700*/  LOP3.LUT R36, R36, 0xffff, RZ, 0xc0, !PT ;  /* 0x0000ffff24247812 */ /* 0x000fc600078ec0ff */
[----:B------:R0:W-:Y:S01]  /*58710*/  STL [R1+0x1290], R33 ;  /* 0x0012902101007387 */ /* 0x0001e20000100800 */
[----:B------:R-:W-:Y:S02]  /*58720*/  PRMT R34, R36, 0x3340, R1 ;  /* 0x0000334024227816 */ /* 0x000fe40000000001 */
[----:B------:R-:W-:-:S03]  /*58730*/  SHF.R.U32.HI R36, RZ, 0x8, R27 ;  /* 0x00000008ff247819 */ /* 0x000fc6000001161b */
[----:B------:R3:W-:Y:S01]  /*58740*/  STL [R1+0x11dc], R34 ;  /* 0x0011dc2201007387 */ /* 0x0007e20000100800 */
[----:B------:R-:W-:Y:S02]  /*58750*/  LOP3.LUT R36, R36, 0xffff, RZ, 0xc0, !PT ;  /* 0x0000ffff24247812 */ /* 0x000fe400078ec0ff */
[----:B------:R-:W-:-:S04]  /*58760*/  LOP3.LUT R35, R38, 0xffff, RZ, 0xc0, !PT ;  /* 0x0000ffff26237812 */ /* 0x000fc800078ec0ff */
[--C-:B0-----:R-:W-:Y:S02]  /*58770*/  PRMT R33, R27, 0x3340, R35.reuse ;  /* 0x000033401b217816 */ /* 0x101fe40000000023 */
[----:B------:R-:W-:-:S03]  /*58780*/  SHF.R.U32.HI R35, RZ, 0x8, R35 ;  /* 0x00000008ff237819 */ /* 0x000fc60000011623 */
[----:B------:R0:W-:Y:S01]  /*58790*/  STL [R1+0x1424], R33 ;  /* 0x0014242101007387 */ /* 0x0001e20000100800 */
[----:B------:R-:W-:-:S03]  /*587a0*/  LOP3.LUT R35, R35, 0xffff, RZ, 0xc0, !PT ;  /* 0x0000ffff23237812 */ /* 0x000fc600078ec0ff */
[----:B------:R-:W4:Y:S04]  /*587b0*/  LDL.LU R45, [R1+0xdc] ;  /* 0x0000dc00012d7983 */ /* 0x000f280000300800 */
[----:B------:R-:W4:Y:S01]  /*587c0*/  LDL.LU R38, [R1+0xe8] ;  /* 0x0000e80001267983 */ /* 0x000f220000300800 */
[----:B------:R-:W-:Y:S02]  /*587d0*/  PRMT R36, R36, 0x3340, R35 ;  /* 0x0000334024247816 */ /* 0x000fe40000000023 */
[----:B--2---:R-:W-:Y:S02]  /*587e0*/  SHF.R.U32.HI R27, RZ, 0x8, R43 ;  /* 0x00000008ff1b7819 */ /* 0x004fe4000001162b */
[----:B------:R-:W2:Y:S01]  /*587f0*/  LDL.LU R43, [R1+0xd4] ;  /* 0x0000d400012b7983 */ /* 0x000ea20000300800 */
[----:B---3--:R-:W-:-:S03]  /*58800*/  SHF.R.U32.HI R34, RZ, 0x8, R57 ;  /* 0x00000008ff227819 */ /* 0x008fc60000011639 */
[----:B------:R-:W3:Y:S01]  /*58810*/  LDL.LU R57, [R1+0xf0] ;  /* 0x0000f00001397983 */ /* 0x000ee20000300800 */
[----:B0-----:R-:W-:-:S03]  /*58820*/  SHF.R.U32.HI R33, RZ, 0x8, R58 ;  /* 0x00000008ff217819 */ /* 0x001fc6000001163a */
[----:B------:R-:W3:Y:S01]  /*58830*/  LDL.LU R58, [R1+0xf4] ;  /* 0x0000f400013a7983 */ /* 0x000ee20000300800 */
[----:B------:R-:W-:-:S03]  /*58840*/  SHF.R.U32.HI R37, RZ, 0x8, R59 ;  /* 0x00000008ff257819 */ /* 0x000fc6000001163b */
[----:B------:R-:W3:Y:S04]  /*58850*/  LDL.LU R59, [R1+0xd8] ;  /* 0x0000d800013b7983 */ /* 0x000ee80000300800 */
[----:B------:R-:W2:Y:S01]  /*58860*/  LDL.LU R35, [R1+0x9c] ;  /* 0x00009c0001237983 */ /* 0x000ea20000300800 */
[----:B------:R-:W-:Y:S02]  /*58870*/  LOP3.LUT R27, R27, 0xffff, RZ, 0xc0, !PT ;  /* 0x0000ffff1b1b7812 */ /* 0x000fe400078ec0ff */
[----:B------:R-:W-:Y:S02]  /*58880*/  LOP3.LUT R34, R34, 0xffff, RZ, 0xc0, !PT ;  /* 0x0000ffff22227812 */ /* 0x000fe400078ec0ff */
[----:B------:R-:W-:Y:S01]  /*58890*/  LOP3.LUT R33, R33, 0xffff, RZ, 0xc0, !PT ;  /* 0x0000ffff21217812 */ /* 0x000fe200078ec0ff */
[----:B------:R0:W-:Y:S01]  /*588a0*/  STL [R1+0x1288], R36 ;  /* 0x0012882401007387 */ /* 0x0001e20000100800 */
[----:B------:R-:W-:-:S02]  /*588b0*/  LOP3.LUT R37, R37, 0xffff, RZ, 0xc0, !PT ;  /* 0x0000ffff25257812 */ /* 0x000fc400078ec0ff */
[----:B------:R-:W-:Y:S02]  /*588c0*/  PRMT R33, R34, 0x3340, R33 ;  /* 0x0000334022217816 */ /* 0x000fe40000000021 */
[--C-:B0-----:R-:W-:Y:S02]  /*588d0*/  PRMT R36, R27, 0x3340, R1.reuse ;  /* 0x000033401b247816 */ /* 0x101fe40000000001 */
[----:B------:R-:W-:-:S03]  /*588e0*/  PRMT R27, R37, 0x3340, R1 ;  /* 0x00003340251b7816 */ /* 0x000fc60000000001 */
[----:B------:R0:W-:Y:S01]  /*588f0*/  STL [R1+0x11d4], R36 ;  /* 0x0011d42401007387 */ /* 0x0001e20000100800 */
[----:B------:R-:W-:-:S03]  /*58900*/  SHF.R.U32.HI R34, RZ, 0x8, R54 ;  /* 0x00000008ff227819 */ /* 0x000fc60000011636 */
[----:B------:R-:W-:Y:S04]  /*58910*/  STL [R1+0x1280], R33 ;  /* 0x0012802101007387 */ /* 0x000fe80000100800 */
[----:B------:R1:W-:Y:S01]  /*58920*/  STL [R1+0x11d0], R27 ;  /* 0x0011d01b01007387 */ /* 0x0003e20000100800 */
[----:B0-----:R-:W-:-:S03]  /*58930*/  SHF.R.U32.HI R36, RZ, 0x8, R39 ;  /* 0x00000008ff247819 */ /* 0x001fc60000011627 */
[----:B------:R-:W3:Y:S01]  /*58940*/  LDL.LU R39, [R1+0x22c] ;  /* 0x00022c0001277983 */ /* 0x000ee20000300800 */
[----:B----4-:R-:W-:-:S03]  /*58950*/  SHF.R.U32.HI R37, RZ, 0x8, R42 ;  /* 0x00000008ff257819 */ /* 0x010fc6000001162a */
[----:B------:R-:W4:Y:S01]  /*58960*/  LDL.LU R42, [R1+0x1cc] ;  /* 0x0001cc00012a7983 */ /* 0x000f220000300800 */
[----:B-1----:R-:W-:-:S03]  /*58970*/  SHF.R.U32.HI R27, RZ, 0x8, R56 ;  /* 0x00000008ff1b7819 */ /* 0x002fc60000011638 */
[----:B------:R-:W4:Y:S01]  /*58980*/  LDL.LU R54, [R1+0x12c] ;  /* 0x00012c0001367983 */ /* 0x000f220000300800 */
[----:B------:R-:W-:-:S03]  /*58990*/  SHF.R.U32.HI R33, RZ, 0x8, R41 ;  /* 0x00000008ff217819 */ /* 0x000fc60000011629 */
[----:B------:R-:W4:Y:S04]  /*589a0*/  LDL.LU R56, [R1+0x10c] ;  /* 0x00010c0001387983 */ /* 0x000f280000300800 */
[----:B------:R-:W4:Y:S01]  /*589b0*/  LDL.LU R41, [R1+0x108] ;  /* 0x0001080001297983 */ /* 0x000f220000300800 */
[----:B------:R-:W-:Y:S02]  /*589c0*/  LOP3.LUT R36, R36, 0xffff, RZ, 0xc0, !PT ;  /* 0x0000ffff24247812 */ /* 0x000fe400078ec0ff */
[----:B------:R-:W-:Y:S02]  /*589d0*/  LOP3.LUT R37, R37, 0xffff, RZ, 0xc0, !PT ;  /* 0x0000ffff25257812 */ /* 0x000fe400078ec0ff */
[----:B------:R-:W-:Y:S02]  /*589e0*/  LOP3.LUT R27, R27, 0xffff, RZ, 0xc0, !PT ;  /* 0x0000ffff1b1b7812 */ /* 0x000fe400078ec0ff */
[----:B------:R-:W-:-:S02]  /*589f0*/  LOP3.LUT R33, R33, 0xffff, RZ, 0xc0, !PT ;  /* 0x0000ffff21217812 */ /* 0x000fc400078ec0ff */
[----:B------:R-:W-:Y:S02]  /*58a00*/  LOP3.LUT R34, R34, 0xffff, RZ, 0xc0, !PT ;  /* 0x0000ffff22227812 */ /* 0x000fe400078ec0ff */
[----:B------:R-:W-:Y:S02]  /*58a10*/  PRMT R33, R27, 0x3340, R33 ;  /* 0x000033401b217816 */ /* 0x000fe40000000021 */
[----:B------:R-:W-:Y:S02]  /*58a20*/  PRMT R27, R34, 0x3340, R1 ;  /* 0x00003340221b7816 */ /* 0x000fe40000000001 */
[----:B--2---:R-:W-:-:S04]  /*58a30*/  SHF.R.U32.HI R35, RZ, 0x8, R35 ;  /* 0x00000008ff237819 */ /* 0x004fc80000011623 */
[----:B------:R-:W-:-:S04]  /*58a40*/  LOP3.LUT R35, R35, 0xffff, RZ, 0xc0, !PT ;  /* 0x0000ffff23237812 */ /* 0x000fc800078ec0ff */
[----:B------:R-:W-:Y:S02]  /*58a50*/  PRMT R36, R35, 0x3340, R36 ;  /* 0x0000334023247816 */ /* 0x000fe40000000024 */
[----:B------:R-:W-:-:S03]  /*58a60*/  PRMT R35, R37, 0x3340, R1 ;  /* 0x0000334025237816 */ /* 0x000fc60000000001 */
[----:B------:R0:W-:Y:S01]  /*58a70*/  STL [R1+0x1260], R36 ;  /* 0x0012602401007387 */ /* 0x0001e20000100800 */
[----:B------:R-:W-:-:S03]  /*58a80*/  SHF.R.U32.HI R37, RZ, 0x8, R43 ;  /* 0x00000008ff257819 */ /* 0x000fc6000001162b */
[----:B------:R1:W-:Y:S04]  /*58a90*/  STL [R1+0x11cc], R35 ;  /* 0x0011cc2301007387 */ /* 0x0003e80000100800 */
[----:B------:R3:W-:Y:S01]  /*58aa0*/  STL [R1+0x1270], R33 ;  /* 0x0012702101007387 */ /* 0x0007e20000100800 */
[----:B0-----:R-:W-:Y:S02]  /*58ab0*/  SHF.R.U32.HI R36, RZ, 0x8, R38 ;  /* 0x00000008ff247819 */ /* 0x001fe40000011626 */
[----:B-1----:R-:W-:Y:S01]  /*58ac0*/  SHF.R.U32.HI R35, RZ, 0x8, R45 ;  /* 0x00000008ff237819 */ /* 0x002fe2000001162d */
[----:B------:R0:W-:Y:S01]  /*58ad0*/  STL [R1+0x11c8], R27 ;  /* 0x0011c81b01007387 */ /* 0x0001e20000100800 */
[----:B------:R-:W-:Y:S02]  /*58ae0*/  LOP3.LUT R36, R36, 0xffff, RZ, 0xc0, !PT ;  /* 0x0000ffff24247812 */ /* 0x000fe400078ec0ff */
[----:B---3--:R-:W-:-:S02]  /*58af0*/  SHF.R.U32.HI R33, RZ, 0x8, R58 ;  /* 0x00000008ff217819 */ /* 0x008fc4000001163a */
[----:B------:R-:W-:Y:S02]  /*58b00*/  LOP3.LUT R35, R35, 0xffff, RZ, 0xc0, !PT ;  /* 0x0000ffff23237812 */ /* 0x000fe400078ec0ff */
[----:B------:R-:W-:Y:S02]  /*58b10*/  LOP3.LUT R37, R37, 0xffff, RZ, 0xc0, !PT ;  /* 0x0000ffff25257812 */ /* 0x000fe400078ec0ff */
[----:B0-----:R-:W-:Y:S02]  /*58b20*/  SHF.R.U32.HI R27, RZ, 0x8, R57 ;  /* 0x00000008ff1b7819 */ /* 0x001fe40000011639 */
[----:B------:R-:W-:Y:S01]  /*58b30*/  LOP3.LUT R33, R33, 0xffff, RZ, 0xc0, !PT ;  /* 0x0000ffff21217812 */ /* 0x000fe200078ec0ff */
[----:B------:R-:W2:Y:S01]  /*58b40*/  LDL.LU R57, [R1+0xa8] ;  /* 0x0000a80001397983 */ /* 0x000ea20000300800 */
[----:B------:R-:W-:Y:S02]  /*58b50*/  LOP3.LUT R27, R27, 0xffff, RZ, 0xc0, !PT ;  /* 0x0000ffff1b1b7812 */ /* 0x000fe400078ec0ff */
[----:B------:R-:W-:-:S02]  /*58b60*/  PRMT R36, R35, 0x3340, R36 ;  /* 0x0000334023247816 */ /* 0x000fc40000000024 */
[----:B------:R-:W-:Y:S02]  /*58b70*/  PRMT R35, R37, 0x3340, R1 ;  /* 0x0000334025237816 */ /* 0x000fe40000000001 */
[----:B------:R-:W-:Y:S01]  /*58b80*/  PRMT R27, R27, 0x3340, R33 ;  /* 0x000033401b1b7816 */ /* 0x000fe20000000021 */
[----:B------:R0:W-:Y:S01]  /*58b90*/  STL [R1+0x125c], R36 ;  /* 0x00125c2401007387 */ /* 0x0001e20000100800 */
[----:B------:R-:W-:-:S03]  /*58ba0*/  SHF.R.U32.HI R34, RZ, 0x8, R59 ;  /* 0x00000008ff227819 */ /* 0x000fc6000001163b */
[----:B------:R-:W3:Y:S01]  /*58bb0*/  LDL.LU R58, [R1+0x6c] ;  /* 0x00006c00013a7983 */ /* 0x000ee20000300800 */
[----:B------:R-:W-:-:S03]  /*58bc0*/  LOP3.LUT R34, R34, 0xffff, RZ, 0xc0, !PT ;  /* 0x0000ffff22227812 */ /* 0x000fc600078ec0ff */
[----:B------:R1:W-:Y:S01]  /*58bd0*/  STL [R1+0x14c], R35 ;  /* 0x00014c2301007387 */ /* 0x0003e20000100800 */
[----:B----4-:R-:W-:Y:S02]  /*58be0*/  LOP3.LUT R33, R42, 0xffff, RZ, 0xc0, !PT ;  /* 0x0000ffff2a217812 */ /* 0x010fe400078ec0ff */
[----:B0-----:R-:W-:Y:S01]  /*58bf0*/  SHF.R.U32.HI R36, RZ, 0x8, R56 ;  /* 0x00000008ff247819 */ /* 0x001fe20000011638 */
[----:B------:R-:W4:Y:S04]  /*58c00*/  LDL.LU R59, [R1+0xa4] ;  /* 0x0000a400013b7983 */ /* 0x000f280000300800 */
[----:B------:R0:W-:Y:S01]  /*58c10*/  STL [R1+0x1254], R27 ;  /* 0x0012541b01007387 */ /* 0x0001e20000100800 */
[----:B-1----:R-:W-:Y:S02]  /*58c20*/  SHF.R.U32.HI R35, RZ, 0x8, R41 ;  /* 0x00000008ff237819 */ /* 0x002fe40000011629 */
[----:B------:R-:W-:-:S02]  /*58c30*/  PRMT R34, R34, 0x3340, R1 ;  /* 0x0000334022227816 */ /* 0x000fc40000000001 */
[----:B------:R-:W-:Y:S02]  /*58c40*/  LOP3.LUT R36, R36, 0xffff, RZ, 0xc0, !PT ;  /* 0x0000ffff24247812 */ /* 0x000fe400078ec0ff */
[----:B0-----:R-:W-:Y:S02]  /*58c50*/  LOP3.LUT R27, R39, 0xffff, RZ, 0xc0, !PT ;  /* 0x0000ffff271b7812 */ /* 0x001fe400078ec0ff */
[----:B------:R-:W-:Y:S02]  /*58c60*/  LOP3.LUT R35, R35, 0xffff, RZ, 0xc0, !PT ;  /* 0x0000ffff23237812 */ /* 0x000fe400078ec0ff */
[----:B------:R-:W-:Y:S01]  /*58c70*/  PRMT R37, R27, 0x3340, R33 ;  /* 0x000033401b257816 */ /* 0x000fe20000000021 */
[----:B------:R0:W-:Y:S01]  /*58c80*/  STL [R1+0x150], R34 ;  /* 0x0001502201007387 */ /* 0x0001e20000100800 */
[----:B------:R-:W-:-:S03]  /*58c90*/  PRMT R36, R36, 0x3340, R35 ;  /* 0x0000334024247816 */ /* 0x000fc60000000023 */
[----:B------:R1:W-:Y:S04]  /*58ca0*/  STL [R1+0x1404], R37 ;  /* 0x0014042501007387 */ /* 0x0003e80000100800 */
[----:B------:R-:W4:Y:S04]  /*58cb0*/  LDL.LU R35, [R1+0x11c] ;  /* 0x00011c0001237983 */ /* 0x000f280000300800 */
[----:B------:R-:W4:Y:S04]  /*58cc0*/  LDL.LU R38, [R1+0x114] ;  /* 0x0001140001267983 */ /* 0x000f280000300800 */
[----:B------:R-:W-:Y:S04]  /*58cd0*/  STL [R1+0x1244], R36 ;  /* 0x0012442401007387 */ /* 0x000fe80000100800 */
[----:B------:R-:W4:Y:S04]  /*58ce0*/  LDL.LU R39, [R1+0x120] ;  /* 0x0001200001277983 */ /* 0x000f280000300800 */
[----:B------:R-:W4:Y:S04]  /*58cf0*/  LDL.LU R42, [R1+0x80] ;  /* 0x00008000012a7983 */ /* 0x000f280000300800 */
[----:B------:R-:W4:Y:S04]  /*58d00*/  LDL.LU R56, [R1+0x118] ;  /* 0x0001180001387983 */ /* 0x000f280000300800 */
[----:B------:R-:W4:Y:S01]  /*58d10*/  LDL.LU R41, [R1+0xf8] ;  /* 0x0000f80001297983 */ /* 0x000f220000300800 */
[----:B------:R-:W-:-:S02]  /*58d20*/  LOP3.LUT R54, R54, 0xffff, RZ, 0xc0, !PT ;  /* 0x0000ffff36367812 */ /* 0x000fc400078ec0ff */
[----:B0-----:R-:W-:Y:S02]  /*58d30*/  SHF.R.U32.HI R34, RZ, 0x8, R27 ;  /* 0x00000008ff227819 */ /* 0x001fe4000001161b */
[----:B------:R-:W-:Y:S02]  /*58d40*/  SHF.R.U32.HI R27, RZ, 0x8, R54 ;  /* 0x00000008ff1b7819 */ /* 0x000fe40000011636 */
[----:B------:R-:W-:Y:S02]  /*58d50*/  SHF.R.U32.HI R33, RZ, 0x8, R33 ;  /* 0x00000008ff217819 */ /* 0x000fe40000011621 */
[----:B------:R-:W-:Y:S02]  /*58d60*/  SHF.R.U32.HI R32, RZ, 0x8, R32 ;  /* 0x00000008ff207819 */ /* 0x000fe40000011620 */
[----:B------:R-:W-:Y:S02]  /*58d70*/  LOP3.LUT R27, R27, 0xffff, RZ, 0xc0, !PT ;  /* 0x0000ffff1b1b7812 */ /* 0x000fe400078ec0ff */
[----:B------:R-:W-:-:S02]  /*58d80*/  LOP3.LUT R34, R34, 0xffff, RZ, 0xc0, !PT ;  /* 0x0000ffff22227812 */ /* 0x000fc400078ec0ff */
[----:B------:R-:W-:Y:S02]  /*58d90*/  LOP3.LUT R33, R33, 0xffff, RZ, 0xc0, !PT ;  /* 0x0000ffff21217812 */ /* 0x000fe400078ec0ff */
[----:B------:R-:W-:Y:S02]  /*58da0*/  LOP3.LUT R32, R32, 0xffff, RZ, 0xc0, !PT ;  /* 0x0000ffff20207812 */ /* 0x000fe400078ec0ff */
[----:B------:R-:W-:Y:S02]  /*58db0*/  PRMT R27, R27, 0x3340, R1 ;  /* 0x000033401b1b7816 */ /* 0x000fe40000000001 */
[----:B------:R-:W-:Y:S02]  /*58dc0*/  PRMT R34, R34, 0x3340, R33 ;  /* 0x0000334022227816 */ /* 0x000fe40000000021 */
[----:B------:R-:W-:Y:S01]  /*58dd0*/  PRMT R33, R32, 0x3340, R1 ;  /* 0x0000334020217816 */ /* 0x000fe20000000001 */
[----:B------:R2:W-:Y:S01]  /*58de0*/  STL [R1+0x11c4], R27 ;  /* 0x0011c41b01007387 */ /* 0x0005e20000100800 */
[----:B------:R-:W-:-:S03]  /*58df0*/  SHF.R.U32.HI R30, RZ, 0x8, R30 ;  /* 0x00000008ff1e7819 */ /* 0x000fc6000001161e */
[----:B------:R-:W-:Y:S01]  /*58e00*/  STL [R1+0x1258], R34 ;  /* 0x0012582201007387 */ /* 0x000fe20000100800 */
[----:B------:R-:W-:-:S03]  /*58e10*/  SHF.R.U32.HI R29, RZ, 0x8, R29 ;  /* 0x00000008ff1d7819 */ /* 0x000fc6000001161d */
[----:B------:R4:W-:Y:S01]  /*58e20*/  STL [R1+0x11c0], R33 ;  /* 0x0011c02101007387 */ /* 0x0009e20000100800 */
[----:B------:R-:W-:Y:S02]  /*58e30*/  SHF.R.U32.HI R28, RZ, 0x8, R28 ;  /* 0x00000008ff1c7819 */ /* 0x000fe4000001161c */
[----:B------:R-:W-:Y:S01]  /*58e40*/  LOP3.LUT R30, R30, 0xffff, RZ, 0xc0, !PT ;  /* 0x0000ffff1e1e7812 */ /* 0x000fe200078ec0ff */
[----:B-1----:R-:W4:Y:S01]  /*58e50*/  LDL.LU R37, [R1+0x100] ;  /* 0x0001000001257983 */ /* 0x002f220000300800 */
[----:B------:R-:W-:Y:S02]  /*58e60*/  LOP3.LUT R29, R29, 0xffff, RZ, 0xc0, !PT ;  /* 0x0000ffff1d1d7812 */ /* 0x000fe400078ec0ff */
[----:B------:R-:W-:Y:S01]  /*58e70*/  LOP3.LUT R28, R28, 0xffff, RZ, 0xc0, !PT ;  /* 0x0000ffff1c1c7812 */ /* 0x000fe200078ec0ff */
[----:B------:R-:W4:Y:S04]  /*58e80*/  LDL.LU R45, [R1+0x154] ;  /* 0x00015400012d7983 */ /* 0x000f280000300800 */
[----:B------:R-:W4:Y:S01]  /*58e90*/  LDL.LU R43, [R1+0x144] ;  /* 0x00014400012b7983 */ /* 0x000f220000300800 */
[----:B--2---:R-:W-:-:S03]  /*58ea0*/  SHF.R.U32.HI R27, RZ, 0x8, R57 ;  /* 0x00000008ff1b7819 */ /* 0x004fc60000011639 */
[----:B------:R-:W2:Y:S01]  /*58eb0*/  LDL.LU R57, [R1+0x15c] ;  /* 0x00015c0001397983 */ /* 0x000ea20000300800 */
[----:B------:R-:W-:Y:S02]  /*58ec0*/  LOP3.LUT R27, R27, 0xffff, RZ, 0xc0, !PT ;  /* 0x0000ffff1b1b7812 */ /* 0x000fe400078ec0ff */
[----:B---3--:R-:W-:Y:S02]  /*58ed0*/  SHF.R.U32.HI R32, RZ, 0x8, R58 ;  /* 0x00000008ff207819 */ /* 0x008fe4000001163a */
[----:B------:R-:W3:Y:S02]  /*58ee0*/  LDL.LU R58, [R1+0x158] ;  /* 0x00015800013a7983 */ /* 0x000ee40000300800 */
[----:B------:R-:W-:Y:S02]  /*58ef0*/  LOP3.LUT R32, R32, 0xffff, RZ, 0xc0, !PT ;  /* 0x0000ffff20207812 */ /* 0x000fe400078ec0ff */
[----:B----4-:R-:W-:Y:S02]  /*58f00*/  SHF.R.U32.HI R33, RZ, 0x8, R59 ;  /* 0x00000008ff217819 */ /* 0x010fe4000001163b */
[----:B------:R-:W-:Y:S01]  /*58f10*/  PRMT R32, R27, 0x3340, R32 ;  /* 0x000033401b207816 */ /* 0x000fe20000000020 */
[----:B------:R-:W4:Y:S01]  /*58f20*/  LDL.LU R59, [R1+0x13c] ;  /* 0x00013c00013b7983 */ /* 0x000f220000300800 */
[----:B------:R-:W-:-:S02]  /*58f30*/  LOP3.LUT R33, R33, 0xffff, RZ, 0xc0, !PT ;  /* 0x0000ffff21217812 */ /* 0x000fc400078ec0ff */
[----:B------:R-:W-:Y:S02]  /*58f40*/  PRMT R27, R30, 0x3340, R1 ;  /* 0x000033401e1b7816 */ /* 0x000fe40000000001 */
[----:B------:R-:W-:Y:S02]  /*58f50*/  PRMT R30, R33, 0x3340, R29 ;  /* 0x00003340211e7816 */ /* 0x000fe4000000001d */
[----:B------:R-:W-:Y:S01]  /*58f60*/  PRMT R29, R28, 0x3340, R1 ;  /* 0x000033401c1d7816 */ /* 0x000fe20000000001 */
[----:B------:R-:W-:Y:S04]  /*58f70*/  STL [R1+0x1248], R32 ;  /* 0x0012482001007387 */ /* 0x000fe80000100800 */
[----:B------:R-:W-:Y:S04]  /*58f80*/  STL [R1+0x11bc], R27 ;  /* 0x0011bc1b01007387 */ /* 0x000fe80000100800 */
[----:B------:R0:W-:Y:S04]  /*58f90*/  STL [R1+0x1250], R30 ;  /* 0x0012501e01007387 */ /* 0x0001e80000100800 */
[----:B------:R-:W-:Y:S01]  /*58fa0*/  STL [R1+0x11b8], R29 ;  /* 0x0011b81d01007387 */ /* 0x000fe20000100800 */
[----:B0-----:R-:W-:-:S03]  /*58fb0*/  SHF.R.U32.HI R30, RZ, 0x8, R42 ;  /* 0x00000008ff1e7819 */ /* 0x001fc6000001162a */
[----:B------:R-:W4:Y:S01]  /*58fc0*/  LDL.LU R42, [R1+0x16c] ;  /* 0x00016c00012a7983 */ /* 0x000f220000300800 */
[----:B------:R-:W-:-:S03]  /*58fd0*/  SHF.R.U32.HI R32, RZ, 0x8, R56 ;  /* 0x00000008ff207819 */ /* 0x000fc60000011638 */
[----:B------:R-:W4:Y:S01]  /*58fe0*/  LDL.LU R56, [R1+0x140] ;  /* 0x0001400001387983 */ /* 0x000f220000300800 */
[----:B------:R-:W-:-:S03]  /*58ff0*/  SHF.R.U32.HI R33, RZ, 0x8, R41 ;  /* 0x00000008ff217819 */ /* 0x000fc60000011629 */
[----:B------:R-:W4:Y:S01]  /*59000*/  LDL.LU R41, [R1+0x148] ;  /* 0x0001480001297983 */ /* 0x000f220000300800 */
[----:B------:R-:W-:Y:S02]  /*59010*/  SHF.R.U32.HI R26, RZ, 0x8, R26 ;  /* 0x00000008ff1a7819 */ /* 0x000fe4000001161a */
[----:B------:R-:W-:Y:S02]  /*59020*/  LOP3.LUT R30, R30, 0xffff, RZ, 0xc0, !PT ;  /* 0x0000ffff1e1e7812 */ /* 0x000fe400078ec0ff */
[----:B------:R-:W-:-:S04]  /*59030*/  LOP3.LUT R26, R26, 0xffff, RZ, 0xc0, !PT ;  /* 0x0000ffff1a1a7812 */ /* 0x000fc800078ec0ff */
[----:B------:R-:W-:Y:S02]  /*59040*/  PRMT R26, R30, 0x3340, R26 ;  /* 0x000033401e1a7816 */ /* 0x000fe4000000001a */
[----:B------:R-:W-:-:S03]  /*59050*/  SHF.R.U32.HI R27, RZ, 0x8, R35 ;  /* 0x00000008ff1b7819 */ /* 0x000fc60000011623 */
[----:B------:R3:W-:Y:S01]  /*59060*/  STL [R1+0x1238], R26 ;  /* 0x0012381a01007387 */ /* 0x0007e20000100800 */
[----:B--2---:R-:W-:-:S03]  /*59070*/  SHF.R.U32.HI R35, RZ, 0x8, R57 ;  /* 0x00000008ff237819 */ /* 0x004fc60000011639 */
[----:B------:R-:W2:Y:S01]  /*59080*/  LDL.LU R57, [R1+0x130] ;  /* 0x0001300001397983 */ /* 0x000ea20000300800 */
[----:B------:R-:W-:Y:S02]  /*59090*/  LOP3.LUT R35, R35, 0xffff, RZ, 0xc0, !PT ;  /* 0x0000ffff23237812 */ /* 0x000fe400078ec0ff */
[----:B---3--:R-:W-:Y:S02]  /*590a0*/  SHF.R.U32.HI R26, RZ, 0x8, R58 ;  /* 0x00000008ff1a7819 */ /* 0x008fe4000001163a */
[----:B------:R-:W3:Y:S02]  /*590b0*/  LDL.LU R58, [R1+0xe4] ;  /* 0x0000e400013a7983 */ /* 0x000ee40000300800 */
[----:B------:R-:W-:Y:S02]  /*590c0*/  LOP3.LUT R26, R26, 0xffff, RZ, 0xc0, !PT ;  /* 0x0000ffff1a1a7812 */ /* 0x000fe400078ec0ff */
[----:B----4-:R-:W-:Y:S02]  /*590d0*/  SHF.R.U32.HI R36, RZ, 0x8, R59 ;  /* 0x00000008ff247819 */ /* 0x010fe4000001163b */
[----:B------:R-:W4:Y:S01]  /*590e0*/  LDL.LU R59, [R1+0xa0] ;  /* 0x0000a000013b7983 */ /* 0x000f220000300800 */
[----:B------:R-:W-:-:S02]  /*590f0*/  PRMT R35, R35, 0x3340, R26 ;  /* 0x0000334023237816 */ /* 0x000fc4000000001a */
[----:B------:R-:W-:Y:S02]  /*59100*/  SHF.R.U32.HI R26, RZ, 0x8, R41 ;  /* 0x00000008ff1a7819 */ /* 0x000fe40000011629 */
[----:B------:R-:W4:Y:S01]  /*59110*/  LDL.LU R41, [R1+0x134] ;  /* 0x0001340001297983 */ /* 0x000f220000300800 */
[----:B------:R-:W-:Y:S02]  /*59120*/  SHF.R.U32.HI R28, RZ, 0x8, R38 ;  /* 0x00000008ff1c7819 */ /* 0x000fe40000011626 */
[----:B------:R-:W-:Y:S02]  /*59130*/  LOP3.LUT R27, R27, 0xffff, RZ, 0xc0, !PT ;  /* 0x0000ffff1b1b7812 */ /* 0x000fe400078ec0ff */
[----:B------:R-:W-:-:S04]  /*59140*/  LOP3.LUT R28, R28, 0xffff, RZ, 0xc0, !PT ;  /* 0x0000ffff1c1c7812 */ /* 0x000fc800078ec0ff */
[----:B------:R-:W-:Y:S02]  /*59150*/  PRMT R30, R27, 0x3340, R28 ;  /* 0x000033401b1e7816 */ /* 0x000fe4000000001c */
        /* <DEDUP_REMOVED lines=8> */
[----:B------:R-:W-:Y:S02]  /*591e0*/  SHF.R.U32.HI R27, RZ, 0x8, R42 ;  /* 0x00000008ff1b7819 */ /* 0x000fe4000001162a */
[----:B------:R-:W-:Y:S02]  /*591f0*/  SHF.R.U32.HI R25, RZ, 0x8, R25 ;  /* 0x00000008ff197819 */ /* 0x000fe40000011619 */
[----:B------:R-:W-:-:S02]  /*59200*/  PRMT R38, R29, 0x3340, R32 ;  /* 0x000033401d267816 */ /* 0x000fc40000000020 */
[----:B------:R-:W-:Y:S02]  /*59210*/  SHF.R.U32.HI R18, RZ, 0x8, R18 ;  /* 0x00000008ff127819 */ /* 0x000fe40000011612 */
[----:B------:R-:W-:Y:S02]  /*59220*/  SHF.R.U32.HI R24, RZ, 0x8, R24 ;  /* 0x00000008ff187819 */ /* 0x000fe40000011618 */
[----:B------:R-:W-:Y:S02]  /*59230*/  SHF.R.U32.HI R29, RZ, 0x8, R56 ;  /* 0x00000008ff1d7819 */ /* 0x000fe40000011638 */
[----:B------:R-:W-:Y:S01]  /*59240*/  LOP3.LUT R32, R27, 0xffff, RZ, 0xc0, !PT ;  /* 0x0000ffff1b207812 */ /* 0x000fe200078ec0ff */
[----:B------:R-:W4:Y:S01]  /*59250*/  LDL.LU R56, [R1+0x168] ;  /* 0x0001680001387983 */ /* 0x000f220000300800 */
[----:B------:R-:W-:Y:S02]  /*59260*/  LOP3.LUT R25, R25, 0xffff, RZ, 0xc0, !PT ;  /* 0x0000ffff19197812 */ /* 0x000fe400078ec0ff */
[----:B------:R-:W-:-:S02]  /*59270*/  SHF.R.U32.HI R23, RZ, 0x8, R23 ;  /* 0x00000008ff177819 */ /* 0x000fc40000011617 */
[----:B------:R-:W-:Y:S02]  /*59280*/  LOP3.LUT R18, R18, 0xffff, RZ, 0xc0, !PT ;  /* 0x0000ffff12127812 */ /* 0x000fe400078ec0ff */
[----:B------:R-:W-:Y:S02]  /*59290*/  LOP3.LUT R24, R24, 0xffff, RZ, 0xc0, !PT ;  /* 0x0000ffff18187812 */ /* 0x000fe400078ec0ff */
[----:B------:R-:W-:Y:S02]  /*592a0*/  SHF.R.U32.HI R19, RZ, 0x8, R19 ;  /* 0x00000008ff137819 */ /* 0x000fe40000011613 */
[----:B------:R-:W-:Y:S02]  /*592b0*/  SHF.R.U32.HI R20, RZ, 0x8, R20 ;  /* 0x00000008ff147819 */ /* 0x000fe40000011614 */
[----:B------:R-:W-:Y:S02]  /*592c0*/  LOP3.LUT R27, R29, 0xffff, RZ, 0xc0, !PT ;  /* 0x0000ffff1d1b7812 */ /* 0x000fe400078ec0ff */
[----:B------:R-:W-:-:S02]  /*592d0*/  PRMT R29, R32, 0x3340, R1 ;  /* 0x00003340201d7816 */ /* 0x000fc40000000001 */
[--C-:B------:R-:W-:Y:S02]  /*592e0*/  PRMT R32, R25, 0x3340, R1.reuse ;  /* 0x0000334019207816 */ /* 0x100fe40000000001 */
[----:B------:R-:W-:Y:S02]  /*592f0*/  LOP3.LUT R23, R23, 0xffff, RZ, 0xc0, !PT ;  /* 0x0000ffff17177812 */ /* 0x000fe400078ec0ff */
[----:B------:R-:W-:Y:S02]  /*59300*/  PRMT R25, R18, 0x3340, R24 ;  /* 0x0000334012197816 */ /* 0x000fe40000000018 */
[----:B------:R-:W-:Y:S02]  /*59310*/  LOP3.LUT R19, R19, 0xffff, RZ, 0xc0, !PT ;  /* 0x0000ffff13137812 */ /* 0x000fe400078ec0ff */
[----:B------:R-:W-:Y:S02]  /*59320*/  LOP3.LUT R20, R20, 0xffff, RZ, 0xc0, !PT ;  /* 0x0000ffff14147812 */ /* 0x000fe400078ec0ff */
[----:B------:R-:W-:Y:S01]  /*59330*/  LOP3.LUT R26, R26, 0xffff, RZ, 0xc0, !PT ;  /* 0x0000ffff1a1a7812 */ /* 0x000fe200078ec0ff */
[----:B------:R-:W-:Y:S01]  /*59340*/  STL [R1+0x1180], R32 ;  /* 0x0011802001007387 */ /* 0x000fe20000100800 */
[----:B------:R-:W-:-:S02]  /*59350*/  PRMT R23, R23, 0x3340, R1 ;  /* 0x0000334017177816 */ /* 0x000fc40000000001 */
[----:B------:R-:W-:Y:S01]  /*59360*/  PRMT R19, R19, 0x3340, R20 ;  /* 0x0000334013137816 */ /* 0x000fe20000000014 */
[----:B------:R3:W-:Y:S01]  /*59370*/  STL [R1+0x1230], R25 ;  /* 0x0012301901007387 */ /* 0x0007e20000100800 */
[----:B------:R-:W-:Y:S02]  /*59380*/  PRMT R18, R27, 0x3340, R26 ;  /* 0x000033401b127816 */ /* 0x000fe4000000001a */
[----:B--2---:R-:W-:Y:S02]  /*59390*/  SHF.R.U32.HI R24, RZ, 0x8, R57 ;  /* 0x00000008ff187819 */ /* 0x004fe40000011639 */
[----:B------:R-:W2:Y:S01]  /*593a0*/  LDL.LU R57, [R1+0x174] ;  /* 0x0001740001397983 */ /* 0x000ea20000300800 */
[----:B---3--:R-:W-:-:S03]  /*593b0*/  SHF.R.U32.HI R25, RZ, 0x8, R58 ;  /* 0x00000008ff197819 */ /* 0x008fc6000001163a */
[----:B------:R-:W3:Y:S04]  /*593c0*/  LDL.LU R58, [R1+0x128] ;  /* 0x00012800013a7983 */ /* 0x000ee80000300800 */
[----:B------:R0:W-:Y:S01]  /*593d0*/  STL [R1+0x140], R23 ;  /* 0x0001401701007387 */ /* 0x0001e20000100800 */
[----:B----4-:R-:W-:-:S03]  /*593e0*/  SHF.R.U32.HI R26, RZ, 0x8, R59 ;  /* 0x00000008ff1a7819 */ /* 0x010fc6000001163b */
[----:B------:R1:W-:Y:S01]  /*593f0*/  STL [R1+0x122c], R19 ;  /* 0x00122c1301007387 */ /* 0x0003e20000100800 */
[----:B------:R-:W-:Y:S02]  /*59400*/  LOP3.LUT R25, R25, 0xffff, RZ, 0xc0, !PT ;  /* 0x0000ffff19197812 */ /* 0x000fe400078ec0ff */
[----:B------:R-:W-:Y:S01]  /*59410*/  LOP3.LUT R26, R26, 0xffff, RZ, 0xc0, !PT ;  /* 0x0000ffff1a1a7812 */ /* 0x000fe200078ec0ff */
[----:B------:R-:W4:Y:S01]  /*59420*/  LDL.LU R59, [R1+0x254] ;  /* 0x00025400013b7983 */ /* 0x000f220000300800 */
[----:B0-----:R-:W-:Y:S02]  /*59430*/  SHF.R.U32.HI R23, RZ, 0x8, R12 ;  /* 0x00000008ff177819 */ /* 0x001fe4000001160c */
[----:B------:R-:W-:Y:S02]  /*59440*/  PRMT R20, R25, 0x3340, R26 ;  /* 0x0000334019147816 */ /* 0x000fe4000000001a */
[----:B------:R-:W-:Y:S02]  /*59450*/  SHF.R.U32.HI R26, RZ, 0x8, R13 ;  /* 0x00000008ff1a7819 */ /* 0x000fe4000001160d */
[----:B-1----:R-:W-:-:S02]  /*59460*/  SHF.R.U32.HI R19, RZ, 0x8, R41 ;  /* 0x00000008ff137819 */ /* 0x002fc40000011629 */
[----:B------:R-:W4:Y:S04]  /*59470*/  LDL.LU R41, [R1+0x228] ;  /* 0x0002280001297983 */ /* 0x000f280000300800 */
[----:B------:R-:W4:Y:S04]  /*59480*/  LDL.LU R12, [R1+0x246c] ;  /* 0x00246c00010c7983 */ /* 0x000f280000300800 */
[----:B------:R-:W4:Y:S01]  /*59490*/  LDL.LU R13, [R1+0x2468] ;  /* 0x00246800010d7983 */ /* 0x000f220000300800 */
[----:B------:R-:W-:Y:S02]  /*594a0*/  LOP3.LUT R24, R24, 0xffff, RZ, 0xc0, !PT ;  /* 0x0000ffff18187812 */ /* 0x000fe400078ec0ff */
[----:B------:R-:W-:-:S02]  /*594b0*/  SHF.R.U32.HI R25, RZ, 0x8, R17 ;  /* 0x00000008ff197819 */ /* 0x000fc40000011611 */
[--C-:B------:R-:W-:Y:S02]  /*594c0*/  PRMT R27, R24, 0x3340, R1.reuse ;  /* 0x00003340181b7816 */ /* 0x100fe40000000001 */
[----:B------:R-:W-:Y:S02]  /*594d0*/  LOP3.LUT R19, R19, 0xffff, RZ, 0xc0, !PT ;  /* 0x0000ffff13137812 */ /* 0x000fe400078ec0ff */
[----:B------:R-:W-:Y:S02]  /*594e0*/  LOP3.LUT R17, R23, 0xffff, RZ, 0xc0, !PT ;  /* 0x0000ffff17117812 */ /* 0x000fe400078ec0ff */
[----:B------:R-:W-:Y:S02]  /*594f0*/  LOP3.LUT R23, R25, 0xffff, RZ, 0xc0, !PT ;  /* 0x0000ffff19177812 */ /* 0x000fe400078ec0ff */
[----:B------:R-:W-:Y:S02]  /*59500*/  SHF.R.U32.HI R16, RZ, 0x8, R16 ;  /* 0x00000008ff107819 */ /* 0x000fe40000011610 */
[----:B------:R-:W-:-:S02]  /*59510*/  PRMT R23, R23, 0x3340, R1 ;  /* 0x0000334017177816 */ /* 0x000fc40000000001 */
[----:B------:R-:W-:-:S04]  /*59520*/  SHF.R.U32.HI R24, RZ, 0x8, R56 ;  /* 0x00000008ff187819 */ /* 0x000fc80000011638 */
[----:B------:R-:W-:-:S04]  /*59530*/  LOP3.LUT R24, R24, 0xffff, RZ, 0xc0, !PT ;  /* 0x0000ffff18187812 */ /* 0x000fc800078ec0ff */
[----:B------:R-:W-:Y:S02]  /*59540*/  PRMT R19, R19, 0x3340, R24 ;  /* 0x0000334013137816 */ /* 0x000fe40000000018 */
[----:B------:R-:W-:Y:S01]  /*59550*/  SHF.R.U32.HI R24, RZ, 0x8, R21 ;  /* 0x00000008ff187819 */ /* 0x000fe20000011615 */
[----:B------:R0:W-:Y:S01]  /*59560*/  STL [R1+0x13c], R23 ;  /* 0x00013c1701007387 */ /* 0x0001e20000100800 */
[----:B------:R-:W-:Y:S02]  /*59570*/  LOP3.LUT R21, R16, 0xffff, RZ, 0xc0, !PT ;  /* 0x0000ffff10157812 */ /* 0x000fe400078ec0ff */
[----:B------:R-:W-:Y:S02]  /*59580*/  LOP3.LUT R24, R24, 0xffff, RZ, 0xc0, !PT ;  /* 0x0000ffff18187812 */ /* 0x000fe400078ec0ff */
[----:B------:R-:W-:Y:S02]  /*59590*/  SHF.R.U32.HI R16, RZ, 0x8, R4 ;  /* 0x00000008ff107819 */ /* 0x000fe40000011604 */
[----:B------:R-:W4:Y:S01]  /*595a0*/  LDL.LU R4, [R1+0x2464] ;  /* 0x0024640001047983 */ /* 0x000f220000300800 */
[----:B------:R-:W-:-:S02]  /*595b0*/  SHF.R.U32.HI R22, RZ, 0x8, R22 ;  /* 0x00000008ff167819 */ /* 0x000fc40000011616 */
[----:B------:R-:W-:Y:S02]  /*595c0*/  SHF.R.U32.HI R9, RZ, 0x8, R9 ;  /* 0x00000008ff097819 */ /* 0x000fe40000011609 */
[----:B------:R-:W-:Y:S02]  /*595d0*/  SHF.R.U32.HI R10, RZ, 0x8, R10 ;  /* 0x00000008ff0a7819 */ /* 0x000fe4000001160a */
[----:B------:R-:W-:Y:S02]  /*595e0*/  LOP3.LUT R22, R22, 0xffff, RZ, 0xc0, !PT ;  /* 0x0000ffff16167812 */ /* 0x000fe400078ec0ff */
[----:B------:R-:W-:Y:S02]  /*595f0*/  LOP3.LUT R9, R9, 0xffff, RZ, 0xc0, !PT ;  /* 0x0000ffff09097812 */ /* 0x000fe400078ec0ff */
[----:B------:R-:W-:-:S04]  /*59600*/  LOP3.LUT R10, R10, 0xffff, RZ, 0xc0, !PT ;  /* 0x0000ffff0a0a7812 */ /* 0x000fc800078ec0ff */
[----:B------:R-:W-:Y:S02]  /*59610*/  PRMT R9, R9, 0x3340, R10 ;  /* 0x0000334009097816 */ /* 0x000fe4000000000a */
[----:B--2---:R-:W-:-:S04]  /*59620*/  SHF.R.U32.HI R25, RZ, 0x8, R57 ;  /* 0x00000008ff197819 */ /* 0x004fc80000011639 */
[----:B------:R-:W-:Y:S02]  /*59630*/  LOP3.LUT R25, R25, 0xffff, RZ, 0xc0, !PT ;  /* 0x0000ffff19197812 */ /* 0x000fe400078ec0ff */
[----:B---3--:R-:W-:-:S04]  /*59640*/  SHF.R.U32.HI R32, RZ, 0x8, R58 ;  /* 0x00000008ff207819 */ /* 0x008fc8000001163a */
[----:B------:R-:W-:Y:S02]  /*59650*/  LOP3.LUT R32, R32, 0xffff, RZ, 0xc0, !PT ;  /* 0x0000ffff20207812 */ /* 0x000fe400078ec0ff */
[----:B----4-:R-:W-:-:S04]  /*59660*/  LOP3.LUT R12, R12, 0xffff, RZ, 0xc0, !PT ;  /* 0x0000ffff0c0c7812 */ /* 0x010fc800078ec0ff */
[----:B0-----:R-:W-:Y:S01]  /*59670*/  SHF.R.U32.HI R23, RZ, 0x8, R12 ;  /* 0x00000008ff177819 */ /* 0x001fe2000001160c */
[----:B------:R0:W-:Y:S03]  /*59680*/  STL.64 [R1+0x2338], R12 ;  /* 0x0023380c01007387 */ /* 0x0001e60000100a00 */
[----:B------:R-:W-:Y:S02]  /*59690*/  LOP3.LUT R23, R23, 0xffff, RZ, 0xc0, !PT ;  /* 0x0000ffff17177812 */ /* 0x000fe400078ec0ff */
[----:B0-----:R-:W-:Y:S02]  /*596a0*/  PRMT R12, R21, 0x3340, R24 ;  /* 0x00003340150c7816 */ /* 0x001fe40000000018 */
[----:B------:R-:W-:Y:S02]  /*596b0*/  PRMT R21, R25, 0x3340, R32 ;  /* 0x0000334019157816 */ /* 0x000fe40000000020 */
[----:B------:R-:W-:-:S02]  /*596c0*/  LOP3.LUT R24, R59, 0xffff, RZ, 0xc0, !PT ;  /* 0x0000ffff3b187812 */ /* 0x000fc400078ec0ff */
[----:B------:R-:W-:Y:S01]  /*596d0*/  LOP3.LUT R25, R41, 0xffff, RZ, 0xc0, !PT ;  /* 0x0000ffff29197812 */ /* 0x000fe200078ec0ff */
[----:B------:R0:W-:Y:S01]  /*596e0*/  STL [R1+0x1228], R12 ;  /* 0x0012280c01007387 */ /* 0x0001e20000100800 */
[----:B------:R-:W-:Y:S02]  /*596f0*/  PRMT R13, R23, 0x3340, R1 ;  /* 0x00003340170d7816 */ /* 0x000fe40000000001 */
[----:B------:R-:W-:Y:S02]  /*59700*/  SHF.R.U32.HI R23, RZ, 0x8, R24 ;  /* 0x00000008ff177819 */ /* 0x000fe40000011618 */
[--C-:B0-----:R-:W-:Y:S02]  /*59710*/  PRMT R12, R24, 0x3340, R25.reuse ;  /* 0x00003340180c7816 */ /* 0x101fe40000000019 */
[----:B------:R-:W-:Y:S02]  /*59720*/  SHF.R.U32.HI R25, RZ, 0x8, R25 ;  /* 0x00000008ff197819 */ /* 0x000fe40000011619 */
[----:B------:R-:W-:-:S02]  /*59730*/  LOP3.LUT R23, R23, 0xffff, RZ, 0xc0, !PT ;  /* 0x0000ffff17177812 */ /* 0x000fc400078ec0ff */
[----:B------:R-:W-:Y:S01]  /*59740*/  LOP3.LUT R25, R25, 0xffff, RZ, 0xc0, !PT ;  /* 0x0000ffff19197812 */ /* 0x000fe200078ec0ff */
[----:B------:R0:W-:Y:S01]  /*59750*/  STL [R1+0x138], R13 ;  /* 0x0001380d01007387 */ /* 0x0001e20000100800 */
[----:B------:R-:W-:-:S03]  /*59760*/  SHF.R.U32.HI R24, RZ, 0x8, R15 ;  /* 0x00000008ff187819 */ /* 0x000fc6000001160f */
[----:B------:R1:W-:Y:S01]  /*59770*/  STL [R1+0x12b0], R12 ;  /* 0x0012b00c01007387 */ /* 0x0003e20000100800 */
[----:B------:R-:W-:-:S03]  /*59780*/  SHF.R.U32.HI R32, RZ, 0x8, R14 ;  /* 0x00000008ff207819 */ /* 0x000fc6000001160e */
[----:B------:R-:W2:Y:S01]  /*59790*/  LDL.LU R15, [R1+0x2460] ;  /* 0x00246000010f7983 */ /* 0x000ea20000300800 */
[----:B0-----:R-:W-:-:S03]  /*597a0*/  PRMT R13, R23, 0x3340, R25 ;  /* 0x00003340170d7816 */ /* 0x001fc60000000019 */
[----:B------:R-:W3:Y:S01]  /*597b0*/  LDL.LU R14, [R1+0x245c] ;  /* 0x00245c00010e7983 */ /* 0x000ee20000300800 */
[----:B-1----:R-:W-:-:S03]  /*597c0*/  PRMT R12, R22, 0x3340, R1 ;  /* 0x00003340160c7816 */ /* 0x002fc60000000001 */
[----:B------:R-:W-:Y:S01]  /*597d0*/  STL [R1+0x1220], R13 ;  /* 0x0012200d01007387 */ /* 0x000fe20000100800 */
[----:B------:R-:W-:-:S03]  /*597e0*/  SHF.R.U32.HI R41, RZ, 0x8, R6 ;  /* 0x00000008ff297819 */ /* 0x000fc60000011606 */
[----:B------:R-:W-:Y:S04]  /*597f0*/  STL [R1+0x134], R12 ;  /* 0x0001340c01007387 */ /* 0x000fe80000100800 */
[----:B------:R0:W-:Y:S04]  /*59800*/  STL [R1+0x1224], R9 ;  /* 0x0012240901007387 */ /* 0x0001e80000100800 */
[----:B------:R-:W4:Y:S04]  /*59810*/  LDL.LU R6, [R1+0x2458] ;  /* 0x0024580001067983 */ /* 0x000f280000300800 */
[----:B------:R-:W2:Y:S04]  /*59820*/  LDL.LU R58, [R1+0x258] ;  /* 0x00025800013a7983 */ /* 0x000ea80000300800 */
[----:B------:R-:W3:Y:S01]  /*59830*/  LDL.LU R59, [R1+0x23c] ;  /* 0x00023c00013b7983 */ /* 0x000ee20000300800 */
[----:B------:R-:W-:-:S02]  /*59840*/  SHF.R.U32.HI R45, RZ, 0x8, R0 ;  /* 0x00000008ff2d7819 */ /* 0x000fc40000011600 */
[----:B------:R-:W-:Y:S02]  /*59850*/  SHF.R.U32.HI R47, RZ, 0x8, R47 ;  /* 0x00000008ff2f7819 */ /* 0x000fe4000001162f */
[----:B------:R-:W-:Y:S02]  /*59860*/  SHF.R.U32.HI R0, RZ, 0x8, R8 ;  /* 0x00000008ff007819 */ /* 0x000fe40000011608 */
[----:B0-----:R-:W-:Y:S02]  /*59870*/  SHF.R.U32.HI R9, RZ, 0x8, R55 ;  /* 0x00000008ff097819 */ /* 0x001fe40000011637 */
[----:B------:R-:W-:Y:S02]  /*59880*/  LOP3.LUT R24, R24, 0xffff, RZ, 0xc0, !PT ;  /* 0x0000ffff18187812 */ /* 0x000fe400078ec0ff */
[----:B------:R-:W-:Y:S02]  /*59890*/  LOP3.LUT R32, R32, 0xffff, RZ, 0xc0, !PT ;  /* 0x0000ffff20207812 */ /* 0x000fe400078ec0ff */
[----:B------:R-:W-:-:S02]  /*598a0*/  LOP3.LUT R47, R47, 0xffff, RZ, 0xc0, !PT ;  /* 0x0000ffff2f2f7812 */ /* 0x000fc400078ec0ff */
[----:B------:R-:W-:Y:S02]  /*598b0*/  LOP3.LUT R45, R45, 0xffff, RZ, 0xc0, !PT ;  /* 0x0000ffff2d2d7812 */ /* 0x000fe400078ec0ff */
[----:B------:R-:W-:Y:S02]  /*598c0*/  LOP3.LUT R0, R0, 0xffff, RZ, 0xc0, !PT ;  /* 0x0000ffff00007812 */ /* 0x000fe400078ec0ff */
[----:B------:R-:W-:Y:S02]  /*598d0*/  LOP3.LUT R8, R9, 0xffff, RZ, 0xc0, !PT ;  /* 0x0000ffff09087812 */ /* 0x000fe400078ec0ff */
[----:B------:R-:W-:Y:S02]  /*598e0*/  PRMT R42, R24, 0x3340, R32 ;  /* 0x00003340182a7816 */ /* 0x000fe40000000020 */
[----:B------:R-:W-:Y:S02]  /*598f0*/  SHF.R.U32.HI R25, RZ, 0x8, R50 ;  /* 0x00000008ff197819 */ /* 0x000fe40000011632 */
[----:B------:R-:W-:Y:S01]  /*59900*/  PRMT R9, R47, 0x3340, R1 ;  /* 0x000033402f097816 */ /* 0x000fe20000000001 */
[----:B------:R-:W4:Y:S01]  /*59910*/  LDL.LU R50, [R1+0x26c] ;  /* 0x00026c0001327983 */ /* 0x000f220000300800 */
[----:B------:R-:W-:-:S02]  /*59920*/  SHF.R.U32.HI R24, RZ, 0x8, R51 ;  /* 0x00000008ff187819 */ /* 0x000fc40000011633 */
[----:B------:R-:W-:Y:S01]  /*59930*/  PRMT R45, R45, 0x3340, R0 ;  /* 0x000033402d2d7816 */ /* 0x000fe20000000000 */
[----:B------:R-:W4:Y:S01]  /*59940*/  LDL.LU R51, [R1+0x268] ;  /* 0x0002680001337983 */ /* 0x000f220000300800 */
[----:B------:R-:W-:-:S03]  /*59950*/  SHF.R.U32.HI R0, RZ, 0x8, R49 ;  /* 0x00000008ff007819 */ /* 0x000fc60000011631 */
[----:B------:R-:W4:Y:S04]  /*59960*/  LDL.LU R49, [R1+0x264] ;  /* 0x0002640001317983 */ /* 0x000f280000300800 */
[----:B------:R-:W4:Y:S04]  /*59970*/  LDL.LU R55, [R1+0x24c] ;  /* 0x00024c0001377983 */ /* 0x000f280000300800 */
[----:B------:R0:W-:Y:S01]  /*59980*/  STL [R1+0x130], R9 ;  /* 0x0001300901007387 */ /* 0x0001e20000100800 */
[----:B------:R-:W-:Y:S02]  /*59990*/  SHF.R.U32.HI R10, RZ, 0x8, R5 ;  /* 0x00000008ff0a7819 */ /* 0x000fe40000011605 */
[----:B0-----:R-:W-:-:S02]  /*599a0*/  SHF.R.U32.HI R9, RZ, 0x8, R7 ;  /* 0x00000008ff097819 */ /* 0x001fc40000011607 */
[----:B------:R-:W4:Y:S04]  /*599b0*/  LDL.LU R7, [R1+0x2454] ;  /* 0x0024540001077983 */ /* 0x000f280000300800 */
[----:B------:R-:W4:Y:S01]  /*599c0*/  LDL.LU R5, [R1+0x2450] ;  /* 0x0024500001057983 */ /* 0x000f220000300800 */
[----:B------:R-:W-:Y:S02]  /*599d0*/  SHF.R.U32.HI R60, RZ, 0x8, R60 ;  /* 0x00000008ff3c7819 */ /* 0x000fe4000001163c */
[----:B------:R-:W-:Y:S02]  /*599e0*/  LOP3.LUT R0, R0, 0xffff, RZ, 0xc0, !PT ;  /* 0x0000ffff00007812 */ /* 0x000fe400078ec0ff */
[----:B------:R-:W-:Y:S02]  /*599f0*/  LOP3.LUT R43, R60, 0xffff, RZ, 0xc0, !PT ;  /* 0x0000ffff3c2b7812 */ /* 0x000fe400078ec0ff */
[----:B------:R-:W-:-:S02]  /*59a00*/  LOP3.LUT R41, R41, 0xffff, RZ, 0xc0, !PT ;  /* 0x0000ffff29297812 */ /* 0x000fc400078ec0ff */
[----:B------:R-:W-:Y:S02]  /*59a10*/  PRMT R43, R0, 0x3340, R43 ;  /* 0x00003340002b7816 */ /* 0x000fe4000000002b */
[----:B------:R-:W-:Y:S02]  /*59a20*/  PRMT R41, R41, 0x3340, R8 ;  /* 0x0000334029297816 */ /* 0x000fe40000000008 */
[----:B------:R-:W-:Y:S02]  /*59a30*/  LOP3.LUT R9, R9, 0xffff, RZ, 0xc0, !PT ;  /* 0x0000ffff09097812 */ /* 0x000fe400078ec0ff */
[----:B------:R-:W-:-:S04]  /*59a40*/  LOP3.LUT R10, R10, 0xffff, RZ, 0xc0, !PT ;  /* 0x0000ffff0a0a7812 */ /* 0x000fc800078ec0ff */
[----:B------:R-:W-:Y:S02]  /*59a50*/  PRMT R10, R9, 0x3340, R10 ;  /* 0x00003340090a7816 */ /* 0x000fe4000000000a */
[----:B------:R-:W-:Y:S02]  /*59a60*/  SHF.R.U32.HI R32, RZ, 0x8, R53 ;  /* 0x00000008ff207819 */ /* 0x000fe40000011635 */
[----:B--2---:R-:W-:Y:S02]  /*59a70*/  LOP3.LUT R0, R58, 0xffff, RZ, 0xc0, !PT ;  /* 0x0000ffff3a007812 */ /* 0x004fe400078ec0ff */
[----:B---3--:R-:W-:Y:S02]  /*59a80*/  LOP3.LUT R8, R59, 0xffff, RZ, 0xc0, !PT ;  /* 0x0000ffff3b087812 */ /* 0x008fe400078ec0ff */
[----:B------:R-:W-:Y:S02]  /*59a90*/  SHF.R.U32.HI R34, RZ, 0x8, R0 ;  /* 0x00000008ff227819 */ /* 0x000fe40000011600 */
[----:B------:R-:W-:-:S05]  /*59aa0*/  PRMT R0, R0, 0x3340, R8 ;  /* 0x0000334000007816 */ /* 0x000fca0000000008 */
[----:B------:R0:W-:Y:S04]  /*59ab0*/  STL [R1+0x124c], R0 ;  /* 0x00124c0001007387 */ /* 0x0001e80000100800 */
[----:B------:R-:W-:Y:S04]  /*59ac0*/  STL [R1+0x1208], R10 ;  /* 0x0012080a01007387 */ /* 0x000fe80000100800 */
[----:B------:R-:W2:Y:S01]  /*59ad0*/  LDL.LU R53, [R1+0x278] ;  /* 0x0002780001357983 */ /* 0x000ea20000300800 */
[----:B------:R-:W-:Y:S02]  /*59ae0*/  LOP3.LUT R33, R33, 0xffff, RZ, 0xc0, !PT ;  /* 0x0000ffff21217812 */ /* 0x000fe400078ec0ff */
[----:B------:R-:W-:-:S02]  /*59af0*/  SHF.R.U32.HI R11, RZ, 0x8, R11 ;  /* 0x00000008ff0b7819 */ /* 0x000fc4000001160b */
[----:B------:R-:W-:Y:S02]  /*59b00*/  PRMT R39, R33, 0x3340, R1 ;  /* 0x0000334021277816 */ /* 0x000fe40000000001 */
[----:B------:R-:W-:Y:S02]  /*59b10*/  LOP3.LUT R11, R11, 0xffff, RZ, 0xc0, !PT ;  /* 0x0000ffff0b0b7812 */ /* 0x000fe400078ec0ff */
[----:B------:R-:W-:Y:S02]  /*59b20*/  SHF.R.U32.HI R33, RZ, 0x8, R61 ;  /* 0x00000008ff217819 */ /* 0x000fe4000001163d */
[----:B------:R-:W-:Y:S02]  /*59b30*/  SHF.R.U32.HI R8, RZ, 0x8, R8 ;  /* 0x00000008ff087819 */ /* 0x000fe40000011608 */
[----:B0-----:R-:W-:Y:S02]  /*59b40*/  PRMT R0, R11, 0x3340, R1 ;  /* 0x000033400b007816 */ /* 0x001fe40000000001 */
[----:B------:R-:W-:-:S02]  /*59b50*/  LOP3.LUT R32, R32, 0xffff, RZ, 0xc0, !PT ;  /* 0x0000ffff20207812 */ /* 0x000fc400078ec0ff */
        /* <DEDUP_REMOVED lines=8> */
[----:B----4-:R-:W-:Y:S02]  /*59be0*/  LOP3.LUT R33, R7, 0xffff, RZ, 0xc0, !PT ;  /* 0x0000ffff07217812 */ /* 0x010fe400078ec0ff */
[----:B------:R-:W-:Y:S01]  /*59bf0*/  LOP3.LUT R8, R51, 0xffff, RZ, 0xc0, !PT ;  /* 0x0000ffff33087812 */ /* 0x000fe200078ec0ff */
[----:B------:R-:W3:Y:S01]  /*59c00*/  LDL.LU R7, [R1+0x244c] ;  /* 0x00244c0001077983 */ /* 0x000ee20000300800 */
[----:B0-----:R-:W-:Y:S02]  /*59c10*/  LOP3.LUT R0, R49, 0xffff, RZ, 0xc0, !PT ;  /* 0x0000ffff31007812 */ /* 0x001fe400078ec0ff */
[----:B------:R-:W-:Y:S02]  /*59c20*/  LOP3.LUT R11, R55, 0xffff, RZ, 0xc0, !PT ;  /* 0x0000ffff370b7812 */ /* 0x000fe400078ec0ff */
[----:B------:R-:W-:Y:S02]  /*59c30*/  PRMT R12, R0, 0x3340, R33 ;  /* 0x00003340000c7816 */ /* 0x000fe40000000021 */
[----:B------:R-:W-:-:S02]  /*59c40*/  LOP3.LUT R9, R5, 0xffff, RZ, 0xc0, !PT ;  /* 0x0000ffff05097812 */ /* 0x000fc400078ec0ff */
[----:B------:R-:W4:Y:S01]  /*59c50*/  LDL.LU R5, [R1+0x2448] ;  /* 0x0024480001057983 */ /* 0x000f220000300800 */
[----:B------:R-:W-:-:S03]  /*59c60*/  LOP3.LUT R55, R6, 0xffff, RZ, 0xc0, !PT ;  /* 0x0000ffff06377812 */ /* 0x000fc600078ec0ff */
[----:B------:R-:W4:Y:S01]  /*59c70*/  LDL.LU R6, [R1+0x2444] ;  /* 0x0024440001067983 */ /* 0x000f220000300800 */
[----:B------:R-:W-:-:S03]  /*59c80*/  LOP3.LUT R10, R50, 0xffff, RZ, 0xc0, !PT ;  /* 0x0000ffff320a7812 */ /* 0x000fc600078ec0ff */
[----:B------:R0:W-:Y:S01]  /*59c90*/  STL [R1+0x154], R12 ;  /* 0x0001540c01007387 */ /* 0x0001e20000100800 */
[----:B------:R-:W-:Y:S02]  /*59ca0*/  SHF.R.U32.HI R32, RZ, 0x8, R0 ;  /* 0x00000008ff207819 */ /* 0x000fe40000011600 */
[----:B------:R-:W-:Y:S02]  /*59cb0*/  SHF.R.U32.HI R0, RZ, 0x8, R8 ;  /* 0x00000008ff007819 */ /* 0x000fe40000011608 */
[----:B------:R-:W-:Y:S02]  /*59cc0*/  SHF.R.U32.HI R33, RZ, 0x8, R33 ;  /* 0x00000008ff217819 */ /* 0x000fe40000011621 */
[--C-:B0-----:R-:W-:Y:S02]  /*59cd0*/  PRMT R12, R8, 0x3340, R9.reuse ;  /* 0x00003340080c7816 */ /* 0x101fe40000000009 */
[----:B------:R-:W-:Y:S02]  /*59ce0*/  SHF.R.U32.HI R8, RZ, 0x8, R9 ;  /* 0x00000008ff087819 */ /* 0x000fe40000011609 */
[----:B------:R-:W-:Y:S01]  /*59cf0*/  SHF.R.U32.HI R9, RZ, 0x8, R10 ;  /* 0x00000008ff097819 */ /* 0x000fe2000001160a */
[----:B------:R0:W-:Y:S01]  /*59d00*/  STL [R1+0x148], R12 ;  /* 0x0001480c01007387 */ /* 0x0001e20000100800 */
[----:B------:R-:W-:-:S02]  /*59d10*/  LOP3.LUT R32, R32, 0xffff, RZ, 0xc0, !PT ;  /* 0x0000ffff20207812 */ /* 0x000fc400078ec0ff */
[----:B------:R-:W-:Y:S02]  /*59d20*/  LOP3.LUT R33, R33, 0xffff, RZ, 0xc0, !PT ;  /* 0x0000ffff21217812 */ /* 0x000fe400078ec0ff */
[----:B------:R-:W-:Y:S02]  /*59d30*/  LOP3.LUT R0, R0, 0xffff, RZ, 0xc0, !PT ;  /* 0x0000ffff00007812 */ /* 0x000fe400078ec0ff */
[--C-:B0-----:R-:W-:Y:S02]  /*59d40*/  PRMT R12, R10, 0x3340, R11.reuse ;  /* 0x000033400a0c7816 */ /* 0x101fe4000000000b */
[----:B------:R-:W-:Y:S02]  /*59d50*/  SHF.R.U32.HI R10, RZ, 0x8, R11 ;  /* 0x00000008ff0a7819 */ /* 0x000fe4000001160b */
[----:B------:R-:W-:Y:S02]  /*59d60*/  SHF.R.U32.HI R11, RZ, 0x8, R55 ;  /* 0x00000008ff0b7819 */ /* 0x000fe40000011637 */
[----:B------:R-:W-:-:S02]  /*59d70*/  LOP3.LUT R8, R8, 0xffff, RZ, 0xc0, !PT ;  /* 0x0000ffff08087812 */ /* 0x000fc400078ec0ff */
[----:B------:R-:W-:Y:S02]  /*59d80*/  LOP3.LUT R9, R9, 0xffff, RZ, 0xc0, !PT ;  /* 0x0000ffff09097812 */ /* 0x000fe400078ec0ff */
[----:B------:R-:W-:Y:S01]  /*59d90*/  LOP3.LUT R10, R10, 0xffff, RZ, 0xc0, !PT ;  /* 0x0000ffff0a0a7812 */ /* 0x000fe200078ec0ff */
[----:B------:R0:W-:Y:S01]  /*59da0*/  STL [R1+0x144], R12 ;  /* 0x0001440c01007387 */ /* 0x0001e20000100800 */
[----:B------:R-:W-:Y:S02]  /*59db0*/  LOP3.LUT R11, R11, 0xffff, RZ, 0xc0, !PT ;  /* 0x0000ffff0b0b7812 */ /* 0x000fe400078ec0ff */
[----:B------:R-:W-:Y:S02]  /*59dc0*/  PRMT R13, R32, 0x3340, R33 ;  /* 0x00003340200d7816 */ /* 0x000fe40000000021 */
[----:B0-----:R-:W-:Y:S02]  /*59dd0*/  PRMT R12, R0, 0x3340, R8 ;  /* 0x00003340000c7816 */ /* 0x001fe40000000008 */
[----:B------:R-:W-:-:S02]  /*59de0*/  PRMT R8, R9, 0x3340, R10 ;  /* 0x0000334009087816 */ /* 0x000fc4000000000a */
[----:B------:R-:W-:Y:S01]  /*59df0*/  PRMT R0, R11, 0x3340, R1 ;  /* 0x000033400b007816 */ /* 0x000fe20000000001 */
[----:B------:R0:W-:Y:S01]  /*59e00*/  STL [R1+0x1218], R13 ;  /* 0x0012180d01007387 */ /* 0x0001e20000100800 */
[----:B------:R-:W-:-:S03]  /*59e10*/  LOP3.LUT R51, R14, 0xffff, RZ, 0xc0, !PT ;  /* 0x0000ffff0e337812 */ /* 0x000fc600078ec0ff */
[----:B------:R1:W-:Y:S04]  /*59e20*/  STL [R1+0x1214], R12 ;  /* 0x0012140c01007387 */ /* 0x0003e80000100800 */
[----:B------:R3:W-:Y:S04]  /*59e30*/  STL [R1+0x1210], R8 ;  /* 0x0012100801007387 */ /* 0x0007e80000100800 */
[----:B------:R4:W-:Y:S04]  /*59e40*/  STL [R1+0x128], R0 ;  /* 0x0001280001007387 */ /* 0x0009e80000100800 */
[----:B------:R-:W4:Y:S04]  /*59e50*/  LDL.LU R14, [R1+0x2440] ;  /* 0x00244000010e7983 */ /* 0x000f280000300800 */
[----:B0-----:R-:W4:Y:S04]  /*59e60*/  LDL.LU R13, [R1+0x250] ;  /* 0x00025000010d7983 */ /* 0x001f280000300800 */
[----:B-1----:R-:W4:Y:S01]  /*59e70*/  LDL.LU R12, [R1+0x214] ;  /* 0x00021400010c7983 */ /* 0x002f220000300800 */
[----:B------:R-:W-:-:S04]  /*59e80*/  SHF.R.U32.HI R44, RZ, 0x8, R44 ;  /* 0x00000008ff2c7819 */ /* 0x000fc8000001162c */
[----:B------:R-:W-:Y:S02]  /*59e90*/  LOP3.LUT R23, R44, 0xffff, RZ, 0xc0, !PT ;  /* 0x0000ffff2c177812 */ /* 0x000fe400078ec0ff */
[----:B--2---:R-:W-:Y:S02]  /*59ea0*/  LOP3.LUT R50, R53, 0xffff, RZ, 0xc0, !PT ;  /* 0x0000ffff35327812 */ /* 0x004fe400078ec0ff */
[----:B------:R-:W2:Y:S04]  /*59eb0*/  LDL.LU R53, [R1+0x210] ;  /* 0x0002100001357983 */ /* 0x000ea80000300800 */
[----:B------:R-:W2:Y:S04]  /*59ec0*/  LDL.LU R60, [R1+0x1bc] ;  /* 0x0001bc00013c7983 */ /* 0x000ea80000300800 */
[----:B------:R-:W2:Y:S01]  /*59ed0*/  LDL.LU R44, [R1+0x1b8] ;  /* 0x0001b800012c7983 */ /* 0x000ea20000300800 */
[----:B------:R-:W-:-:S02]  /*59ee0*/  SHF.R.U32.HI R10, RZ, 0x8, R50 ;  /* 0x00000008ff0a7819 */ /* 0x000fc40000011632 */
[----:B------:R-:W-:Y:S02]  /*59ef0*/  LOP3.LUT R15, R15, 0xffff, RZ, 0xc0, !PT ;  /* 0x0000ffff0f0f7812 */ /* 0x000fe400078ec0ff */
[----:B------:R-:W-:Y:S02]  /*59f00*/  SHF.R.U32.HI R32, RZ, 0x8, R51 ;  /* 0x00000008ff207819 */ /* 0x000fe40000011633 */
[----:B------:R-:W-:Y:S02]  /*59f10*/  LOP3.LUT R10, R10, 0xffff, RZ, 0xc0, !PT ;  /* 0x0000ffff0a0a7812 */ /* 0x000fe400078ec0ff */
[----:B------:R-:W-:Y:S02]  /*59f20*/  SHF.R.U32.HI R9, RZ, 0x8, R15 ;  /* 0x00000008ff097819 */ /* 0x000fe4000001160f */
[----:B------:R-:W-:Y:S02]  /*59f30*/  LOP3.LUT R32, R32, 0xffff, RZ, 0xc0, !PT ;  /* 0x0000ffff20207812 */ /* 0x000fe400078ec0ff */
[----:B------:R-:W-:-:S02]  /*59f40*/  LOP3.LUT R9, R9, 0xffff, RZ, 0xc0, !PT ;  /* 0x0000ffff09097812 */ /* 0x000fc400078ec0ff */
[----:B---3--:R-:W-:-:S04]  /*59f50*/  LOP3.LUT R7, R7, 0xffff, RZ, 0xc0, !PT ;  /* 0x0000ffff07077812 */ /* 0x008fc800078ec0ff */
[----:B------:R-:W-:Y:S02]  /*59f60*/  SHF.R.U32.HI R8, RZ, 0x8, R7 ;  /* 0x00000008ff087819 */ /* 0x000fe40000011607 */
[----:B----4-:R-:W-:Y:S02]  /*59f70*/  LOP3.LUT R5, R5, 0xffff, RZ, 0xc0, !PT ;  /* 0x0000ffff05057812 */ /* 0x010fe400078ec0ff */
[----:B------:R-:W-:Y:S02]  /*59f80*/  LOP3.LUT R6, R6, 0xffff, RZ, 0xc0, !PT ;  /* 0x0000ffff06067812 */ /* 0x000fe400078ec0ff */
[----:B------:R-:W-:Y:S02]  /*59f90*/  SHF.R.U32.HI R11, RZ, 0x8, R5 ;  /* 0x00000008ff0b7819 */ /* 0x000fe40000011605 */
[----:B------:R-:W-:Y:S02]  /*59fa0*/  SHF.R.U32.HI R0, RZ, 0x8, R6 ;  /* 0x00000008ff007819 */ /* 0x000fe40000011606 */
[----:B------:R-:W-:Y:S01]  /*59fb0*/  LOP3.LUT R11, R11, 0xffff, RZ, 0xc0, !PT ;  /* 0x0000ffff0b0b7812 */ /* 0x000fe200078ec0ff */
[----:B------:R0:W-:Y:S01]  /*59fc0*/  STL [R1+0x23c0], R5 ;  /* 0x0023c00501007387 */ /* 0x0001e20000100800 */
[----:B------:R-:W-:-:S02]  /*59fd0*/  LOP3.LUT R0, R0, 0xffff, RZ, 0xc0, !PT ;  /* 0x0000ffff00007812 */ /* 0x000fc400078ec0ff */
[----:B------:R-:W-:Y:S01]  /*59fe0*/  LOP3.LUT R8, R8, 0xffff, RZ, 0xc0, !PT ;  /* 0x0000ffff08087812 */ /* 0x000fe200078ec0ff */
[----:B------:R1:W-:Y:S03]  /*59ff0*/  STL.64 [R1+0x2340], R6 ;  /* 0x0023400601007387 */ /* 0x0003e60000100a00 */
[----:B0-----:R-:W-:Y:S02]  /*5a000*/  PRMT R5, R0, 0x3340, R8 ;  /* 0x0000334000057816 */ /* 0x001fe40000000008 */
[----:B-1----:R-:W-:Y:S02]  /*5a010*/  PRMT R7, R10, 0x3340, R11 ;  /* 0x000033400a077816 */ /* 0x002fe4000000000b */
[--C-:B------:R-:W-:Y:S02]  /*5a020*/  PRMT R6, R32, 0x3340, R1.reuse ;  /* 0x0000334020067816 */ /* 0x100fe40000000001 */
[----:B------:R-:W-:Y:S01]  /*5a030*/  PRMT R0, R9, 0x3340, R1 ;  /* 0x0000334009007816 */ /* 0x000fe20000000001 */
[----:B------:R-:W-:Y:S04]  /*5a040*/  STL [R1+0x1204], R7 ;  /* 0x0012040701007387 */ /* 0x000fe80000100800 */
[----:B------:R-:W3:Y:S04]  /*5a050*/  LDL.LU R56, [R1+0x190] ;  /* 0x0001900001387983 */ /* 0x000ee80000300800 */
[----:B------:R-:W-:Y:S04]  /*5a060*/  STL [R1+0x124], R6 ;  /* 0x0001240601007387 */ /* 0x000fe80000100800 */
[----:B------:R-:W-:Y:S04]  /*5a070*/  STL [R1+0x1200], R5 ;  /* 0x0012000501007387 */ /* 0x000fe80000100800 */
[----:B------:R-:W4:Y:S04]  /*5a080*/  LDL.LU R57, [R1+0x19c] ;  /* 0x00019c0001397983 */ /* 0x000f280000300800 */
[----:B------:R-:W4:Y:S01]  /*5a090*/  LDL.LU R58, [R1+0x18c] ;  /* 0x00018c00013a7983 */ /* 0x000f220000300800 */
[----:B------:R-:W-:-:S03]  /*5a0a0*/  SHF.R.U32.HI R46, RZ, 0x8, R46 ;  /* 0x00000008ff2e7819 */ /* 0x000fc6000001162e */
[----:B------:R0:W-:Y:S01]  /*5a0b0*/  STL [R1+0x120], R0 ;  /* 0x0001200001007387 */ /* 0x0001e20000100800 */
[----:B------:R-:W-:-:S03]  /*5a0c0*/  LOP3.LUT R22, R46, 0xffff, RZ, 0xc0, !PT ;  /* 0x0000ffff2e167812 */ /* 0x000fc600078ec0ff */
[----:B------:R-:W4:Y:S01]  /*5a0d0*/  LDL.LU R59, [R1+0x194] ;  /* 0x00019400013b7983 */ /* 0x000f220000300800 */
[----:B0-----:R-:W-:Y:S01]  /*5a0e0*/  IMAD R0, R4, UR7, RZ ;  /* 0x0000000704007c24 */ /* 0x001fe2000f8e02ff */
[----:B------:R-:W-:-:S03]  /*5a0f0*/  ULDC UR7, c[0x0][0x248] ;  /* 0x0000920000077ab9 */ /* 0x000fc60000000800 */
[----:B------:R-:W-:Y:S01]  /*5a100*/  VIADD R49, R0, UR9 ;  /* 0x0000000900317c36 */ /* 0x000fe20008000000 */
[----:B------:R-:W-:Y:S02]  /*5a110*/  LOP3.LUT R14, R14, 0xffff, RZ, 0xc0, !PT ;  /* 0x0000ffff0e0e7812 */ /* 0x000fe400078ec0ff */
[----:B------:R-:W-:Y:S02]  /*5a120*/  LOP3.LUT R13, R13, 0xffff, RZ, 0xc0, !PT ;  /* 0x0000ffff0d0d7812 */ /* 0x000fe400078ec0ff */
[----:B------:R-:W-:Y:S01]  /*5a130*/  LOP3.LUT R46, R12, 0xffff, RZ, 0xc0, !PT ;  /* 0x0000ffff0c2e7812 */ /* 0x000fe200078ec0ff */
[----:B------:R-:W-:Y:S01]  /*5a140*/  VIADD R12, R49, UR11 ;  /* 0x0000000b310c7c36 */ /* 0x000fe20008000000 */
[----:B------:R-:W-:Y:S01]  /*5a150*/  SHF.R.U32.HI R32, RZ, 0x8, R13 ;  /* 0x00000008ff207819 */ /* 0x000fe2000001160d */
[----:B------:R0:W-:Y:S01]  /*5a160*/  STL [R1+0x11c], R0 ;  /* 0x00011c0001007387 */ /* 0x0001e20000100800 */
[----:B------:R-:W-:Y:S01]  /*5a170*/  PRMT R40, R40, 0x3340, R1 ;  /* 0x0000334028287816 */ /* 0x000fe20000000001 */
[----:B------:R-:W-:Y:S01]  /*5a180*/  VIADD R5, R12, UR13 ;  /* 0x0000000d0c057c36 */ /* 0x000fe20008000000 */
[----:B------:R-:W-:Y:S01]  /*5a190*/  LOP3.LUT R32, R32, 0xffff, RZ, 0xc0, !PT ;  /* 0x0000ffff20207812 */ /* 0x000fe200078ec0ff */
[----:B------:R1:W-:Y:S01]  /*5a1a0*/  STL.64 [R1+0x2348], R14 ;  /* 0x0023480e01007387 */ /* 0x0003e20000100a00 */
[----:B------:R-:W-:Y:S01]  /*5a1b0*/  SHF.R.U32.HI R37, RZ, 0x8, R37 ;  /* 0x00000008ff257819 */ /* 0x000fe20000011625 */
[----:B------:R-:W-:Y:S01]  /*5a1c0*/  ULDC UR9, c[0x0][0x248] ;  /* 0x0000920000097ab9 */ /* 0x000fe20000000800 */
[----:B------:R-:W-:Y:S01]  /*5a1d0*/  LOP3.LUT R36, R36, 0xffff, RZ, 0xc0, !PT ;  /* 0x0000ffff24247812 */ /* 0x000fe200078ec0ff */
[----:B------:R-:W-:Y:S01]  /*5a1e0*/  ULDC UR11, c[0x0][0x248] ;  /* 0x00009200000b7ab9 */ /* 0x000fe20000000800 */
[----:B--2---:R-:W-:Y:S01]  /*5a1f0*/  LOP3.LUT R47, R53, 0xffff, RZ, 0xc0, !PT ;  /* 0x0000ffff352f7812 */ /* 0x004fe200078ec0ff */
[----:B------:R-:W-:Y:S01]  /*5a200*/  ULDC UR13, c[0x0][0x248] ;  /* 0x00009200000d7ab9 */ /* 0x000fe20000000800 */
[----:B------:R-:W2:Y:S01]  /*5a210*/  S2R R53, SR_TID.X ;  /* 0x0000000000357919 */ /* 0x000ea20000002100 */
[----:B------:R-:W-:-:S02]  /*5a220*/  LOP3.LUT R61, R44, 0xffff, RZ, 0xc0, !PT ;  /* 0x0000ffff2c3d7812 */ /* 0x000fc400078ec0ff */
[----:B------:R-:W-:-:S04]  /*5a230*/  SHF.R.U32.HI R44, RZ, 0x8, R14 ;  /* 0x00000008ff2c7819 */ /* 0x000fc8000001160e */
[----:B------:R-:W-:-:S04]  /*5a240*/  LOP3.LUT R44, R44, 0xffff, RZ, 0xc0, !PT ;  /* 0x0000ffff2c2c7812 */ /* 0x000fc800078ec0ff */
[----:B------:R-:W-:Y:S02]  /*5a250*/  PRMT R6, R44, 0x3340, R32 ;  /* 0x000033402c067816 */ /* 0x000fe40000000020 */
[----:B--2---:R-:W-:-:S04]  /*5a260*/  LOP3.LUT R53, R53, 0x1f, RZ, 0xc0, !PT ;  /* 0x0000001f35357812 */ /* 0x004fc800078ec0ff */
[----:B0-----:R-:W-:Y:S01]  /*5a270*/  LEA R0, R53, UR4, 0x4 ;  /* 0x0000000435007c11 */ /* 0x001fe2000f8e20ff */
[----:B------:R-:W-:Y:S01]  /*5a280*/  VIADD R53, R5, UR7 ;  /* 0x0000000705357c36 */ /* 0x000fe20008000000 */
[----:B------:R0:W-:Y:S01]  /*5a290*/  STL [R1+0x11fc], R6 ;  /* 0x0011fc0601007387 */ /* 0x0001e20000100800 */
[----:B------:R-:W-:Y:S01]  /*5a2a0*/  ULDC UR4, c[0x0][0x248] ;  /* 0x0000920000047ab9 */ /* 0x000fe20000000800 */
[----:B------:R-:W-:Y:S01]  /*5a2b0*/  LOP3.LUT R60, R60, 0xffff, RZ, 0xc0, !PT ;  /* 0x0000ffff3c3c7812 */ /* 0x000fe200078ec0ff */
[----:B------:R-:W-:Y:S01]  /*5a2c0*/  VIADD R34, R53, UR14 ;  /* 0x0000000e35227c36 */ /* 0x000fe20008000000 */
[----:B------:R-:W2:Y:S01]  /*5a2d0*/  LDL.LU R44, [R1+0x220] ;  /* 0x00022000012c7983 */ /* 0x000ea20000300800 */
[----:B------:R-:W-:Y:S01]  /*5a2e0*/  LOP3.LUT R37, R37, 0xffff, RZ, 0xc0, !PT ;  /* 0x0000ffff25257812 */ /* 0x000fe200078ec0ff */
[----:B------:R-:W-:Y:S01]  /*5a2f0*/  ULDC UR7, c[0x0][0x248] ;  /* 0x0000920000077ab9 */ /* 0x000fe20000000800 */
[----:B------:R-:W-:Y:S01]  /*5a300*/  VIADD R33, R34, UR15 ;  /* 0x0000000f22217c36 */ /* 0x000fe20008000000 */
[----:B-1----:R-:W2:Y:S01]  /*5a310*/  LDL.LU R14, [R1+0x1d4] ;  /* 0x0001d400010e7983 */ /* 0x002ea20000300800 */
[----:B0-----:R-:W-:-:S02]  /*5a320*/  PRMT R6, R31, 0x5410, R40 ;  /* 0x000054101f067816 */ /* 0x001fc40000000028 */
[----:B------:R-:W-:Y:S01]  /*5a330*/  VIADD R32, R33, UR4 ;  /* 0x0000000421207c36 */ /* 0x000fe20008000000 */
[----:B------:R-:W-:Y:S01]  /*5a340*/  ULDC UR4, c[0x0][0x248] ;  /* 0x0000920000047ab9 */ /* 0x000fe20000000800 */
[----:B------:R-:W-:Y:S01]  /*5a350*/  PRMT R37, R37, 0x3340, R1 ;  /* 0x0000334025257816 */ /* 0x000fe20000000001 */
[----:B------:R-:W-:Y:S01]  /*5a360*/  ULDC.64 UR14, c[0x0][0x220] ;  /* 0x00008800000e7ab9 */ /* 0x000fe20000000a00 */
[----:B------:R0:W-:Y:S04]  /*5a370*/  STL [R1+0x11e4], R6 ;  /* 0x0011e40601007387 */ /* 0x0001e80000100800 */
[----:B------:R-:W2:Y:S04]  /*5a380*/  LDL.LU R15, [R1+0x1d0] ;  /* 0x0001d000010f7983 */ /* 0x000ea80000300800 */
[----:B0-----:R-:W2:Y:S04]  /*5a390*/  LDL.LU R6, [R1+0x1b4] ;  /* 0x0001b40001067983 */ /* 0x001ea80000300800 */
[----:B------:R-:W2:Y:S04]  /*5a3a0*/  LDL.LU R7, [R1+0x1ac] ;  /* 0x0001ac0001077983 */ /* 0x000ea80000300800 */
[----:B------:R0:W-:Y:S04]  /*5a3b0*/  STL.64 [R1+0x23f0], R32 ;  /* 0x0023f02001007387 */ /* 0x0001e80000100a00 */
[----:B0-----:R-:W2:Y:S01]  /*5a3c0*/  LDL.LU R33, [R1+0x224] ;  /* 0x0002240001217983 */ /* 0x001ea20000300800 */
[----:B------:R-:W-:Y:S01]  /*5a3d0*/  VIADD R31, R32, UR4 ;  /* 0x00000004201f7c36 */ /* 0x000fe20008000000 */
[----:B------:R-:W-:Y:S01]  /*5a3e0*/  ULDC UR4, c[0x0][0x248] ;  /* 0x0000920000047ab9 */ /* 0x000fe20000000800 */
[----:B---3--:R-:W-:-:S02]  /*5a3f0*/  PRMT R8, R56, 0x4210, R46 ;  /* 0x0000421038087816 */ /* 0x008fc4000000002e */
[----:B------:R-:W-:Y:S02]  /*5a400*/  PRMT R17, R17, 0x3340, R1 ;  /* 0x0000334011117816 */ /* 0x000fe40000000001 */
[----:B----4-:R-:W-:Y:S02]  /*5a410*/  PRMT R9, R57, 0x4210, R47 ;  /* 0x0000421039097816 */ /* 0x010fe4000000002f */
[----:B------:R-:W-:Y:S02]  /*5a420*/  PRMT R10, R58, 0x4210, R60 ;  /* 0x000042103a0a7816 */ /* 0x000fe4000000003c */
[----:B------:R-:W-:-:S05]  /*5a430*/  PRMT R11, R59, 0x4210, R61 ;  /* 0x000042103b0b7816 */ /* 0x000fca000000003d */
[----:B------:R0:W-:Y:S01]  /*5a440*/  STSM.16.M88.4 [R0], R8 ;  /* 0x0000000800007844 */ /* 0x0001e20000000200 */
[----:B------:R-:W-:Y:S01]  /*5a450*/  LOP3.LUT R16, R16, 0xffff, RZ, 0xc0, !PT ;  /* 0x0000ffff10107812 */ /* 0x000fe200078ec0ff */
[----:B------:R-:W-:Y:S01]  /*5a460*/  NOP ;  /* 0x0000000000007918 */ /* 0x000fe20000000000 */
[----:B------:R-:W-:Y:S01]  /*5a470*/  PRMT R36, R36, 0x3340, R1 ;  /* 0x0000334024247816 */ /* 0x000fe20000000001 */
[----:B------:R-:W1:Y:S01]  /*5a480*/  LDS.128 R56, [R0] ;  /* 0x0000000000387984 */ /* 0x000e620000000c00 */
[----:B0-----:R-:W-:Y:S01]  /*5a490*/  PRMT R9, R30, 0x5410, R37 ;  /* 0x000054101e097816 */ /* 0x001fe20000000025 */
[----:B------:R-:W-:Y:S01]  /*5a4a0*/  VIADD R30, R31, UR4 ;  /* 0x000000041f1e7c36 */ /* 0x000fe20008000000 */
[----:B------:R-:W-:Y:S01]  /*5a4b0*/  ULDC UR4, c[0x0][0x248] ;  /* 0x0000920000047ab9 */ /* 0x000fe20000000800 */
[----:B------:R-:W-:Y:S02]  /*5a4c0*/  PRMT R11, R28, 0x5410, R29 ;  /* 0x000054101c0b7816 */ /* 0x000fe4000000001d */
[----:B------:R-:W-:Y:S01]  /*5a4d0*/  VIADD R29, R30, UR4 ;  /* 0x000000041e1d7c36 */ /* 0x000fe20008000000 */
[----:B------:R-:W-:Y:S01]  /*5a4e0*/  ULDC UR4, c[0x0][0x248] ;  /* 0x0000920000047ab9 */ /* 0x000fe20000000800 */
[----:B------:R-:W-:-:S02]  /*5a4f0*/  PRMT R16, R16, 0x3340, R1 ;  /* 0x0000334010107816 */ /* 0x000fc40000000001 */
[----:B------:R-:W-:Y:S01]  /*5a500*/  PRMT R19, R19, 0x5410, R17 ;  /* 0x0000541013137816 */ /* 0x000fe20000000011 */
[----:B------:R-:W-:Y:S01]  /*5a510*/  VIADD R17, R29, UR4 ;  /* 0x000000041d117c36 */ /* 0x000fe20008000000 */
[----:B------:R-:W-:Y:S01]  /*5a520*/  ULDC UR4, c[0x0][0x248] ;  /* 0x0000920000047ab9 */ /* 0x000fe20000000800 */
[----:B------:R-:W-:Y:S02]  /*5a530*/  PRMT R8, R38, 0x5410, R39 ;  /* 0x0000541026087816 */ /* 0x000fe40000000027 */
[----:B------:R-:W-:Y:S02]  /*5a540*/  PRMT R10, R35, 0x5410, R36 ;  /* 0x00005410230a7816 */ /* 0x000fe40000000024 */
[----:B------:R-:W-:Y:S01]  /*5a550*/  PRMT R21, R21, 0x5410, R16 ;  /* 0x0000541015157816 */ /* 0x000fe20000000010 */
[----:B------:R-:W-:Y:S01]  /*5a560*/  VIADD R16, R17, UR4 ;  /* 0x0000000411107c36 */ /* 0x000fe20008000000 */
[----:B------:R-:W-:Y:S01]  /*5a570*/  LOP3.LUT R26, R26, 0xffff, RZ, 0xc0, !PT ;  /* 0x0000ffff1a1a7812 */ /* 0x000fe200078ec0ff */
[----:B------:R-:W-:Y:S01]  /*5a580*/  ULDC UR4, c[0x0][0x248] ;  /* 0x0000920000047ab9 */ /* 0x000fe20000000800 */
[----:B------:R-:W-:Y:S01]  /*5a590*/  PRMT R8, R8, 0x5210, R46 ;  /* 0x0000521008087816 */ /* 0x000fe2000000002e */
[----:B------:R-:W-:Y:S01]  /*5a5a0*/  VIADD R35, R16, UR4 ;  /* 0x0000000410237c36 */ /* 0x000fe20008000000 */
[----:B------:R-:W-:Y:S01]  /*5a5b0*/  PRMT R9, R9, 0x5210, R47 ;  /* 0x0000521009097816 */ /* 0x000fe2000000002f */
[----:B------:R-:W-:Y:S01]  /*5a5c0*/  STL.64 [R1+0x23f8], R30 ;  /* 0x0023f81e01007387 */ /* 0x000fe20000100a00 */
[----:B------:R-:W-:Y:S01]  /*5a5d0*/  PRMT R10, R10, 0x5210, R60 ;  /* 0x000052100a0a7816 */ /* 0x000fe2000000003c */
[----:B------:R-:W-:Y:S01]  /*5a5e0*/  ULDC UR4, c[0x0][0x248] ;  /* 0x0000920000047ab9 */ /* 0x000fe20000000800 */
[----:B------:R-:W-:Y:S01]  /*5a5f0*/  PRMT R11, R11, 0x5210, R61 ;  /* 0x000052100b0b7816 */ /* 0x000fe2000000003d */
[----:B------:R-:W-:Y:S01]  /*5a600*/  NOP ;  /* 0x0000000000007918 */ /* 0x000fe20000000000 */
[----:B------:R-:W-:Y:S01]  /*5a610*/  PRMT R26, R26, 0x3340, R1 ;  /* 0x000033401a1a7816 */ /* 0x000fe20000000001 */
[----:B------:R-:W-:Y:S01]  /*5a620*/  STL.64 [R1+0x23e8], R16 ;  /* 0x0023e81001007387 */ /* 0x000fe20000100a00 */
[----:B------:R-:W-:Y:S01]  /*5a630*/  VIADD R36, R35, UR4 ;  /* 0x0000000423247c36 */ /* 0x000fe20008000000 */
[----:B------:R-:W-:Y:S01]  /*5a640*/  ULDC UR4, c[0x0][0x248] ;  /* 0x0000920000047ab9 */ /* 0x000fe20000000800 */
[----:B------:R-:W-:Y:S01]  /*5a650*/  PRMT R20, R20, 0x5410, R26 ;  /* 0x0000541014147816 */ /* 0x000fe2000000001a */
[----:B------:R-:W-:Y:S01]  /*5a660*/  STSM.16.M88.4 [R0], R8 ;  /* 0x0000000800007844 */ /* 0x000fe20000000200 */
[----:B------:R-:W-:-:S03]  /*5a670*/  LOP3.LUT R25, R25, 0xffff, RZ, 0xc0, !PT ;  /* 0x0000ffff19197812 */ /* 0x000fc600078ec0ff */
[----:B------:R-:W-:Y:S01]  /*5a680*/  STL.64 [R1+0x2400], R34 ;  /* 0x0024002201007387 */ /* 0x000fe20000100a00 */
[----:B------:R-:W-:Y:S01]  /*5a690*/  VIADD R38, R36, UR4 ;  /* 0x0000000424267c36 */ /* 0x000fe20008000000 */
[----:B------:R-:W-:Y:S01]  /*5a6a0*/  ULDC UR4, c[0x0][0x248] ;  /* 0x0000920000047ab9 */ /* 0x000fe20000000800 */
[--C-:B------:R-:W-:Y:S02]  /*5a6b0*/  PRMT R25, R25, 0x3340, R1.reuse ;  /* 0x0000334019197816 */ /* 0x100fe40000000001 */
[----:B------:R-:W-:Y:S01]  /*5a6c0*/  VIADD R40, R38, UR4 ;  /* 0x0000000426287c36 */ /* 0x000fe20008000000 */
[----:B------:R-:W-:Y:S01]  /*5a6d0*/  ULDC UR4, c[0x0][0x248] ;  /* 0x0000920000047ab9 */ /* 0x000fe20000000800 */
[----:B------:R-:W-:Y:S02]  /*5a6e0*/  PRMT R23, R23, 0x3340, R1 ;  /* 0x0000334017177816 */ /* 0x000fe40000000001 */
[----:B------:R-:W-:Y:S01]  /*5a6f0*/  PRMT R25, R42, 0x5410, R25 ;  /* 0x000054102a197816 */ /* 0x000fe20000000019 */
[----:B------:R-:W-:Y:S01]  /*5a700*/  VIADD R42, R40, UR4 ;  /* 0x00000004282a7c36 */ /* 0x000fe20008000000 */
[----:B------:R-:W-:Y:S01]  /*5a710*/  PRMT R23, R45, 0x5410, R23 ;  /* 0x000054102d177816 */ /* 0x000fe20000000017 */
[----:B------:R-:W-:-:S02]  /*5a720*/  ULDC UR4, c[0x0][0x248] ;  /* 0x0000920000047ab9 */ /* 0x000fc40000000800 */
[----:B------:R-:W-:Y:S01]  /*5a730*/  VIADD R45, R42, UR5 ;  /* 0x000000052a2d7c36 */ /* 0x000fe20008000000 */
[----:B------:R-:W-:Y:S01]  /*5a740*/  LOP3.LUT R24, R24, 0xffff, RZ, 0xc0, !PT ;  /* 0x0000ffff18187812 */ /* 0x000fe200078ec0ff */
[----:B------:R-:W-:Y:S02]  /*5a750*/  ULDC UR5, c[0x0][0x248] ;  /* 0x0000920000057ab9 */ /* 0x000fe40000000800 */
[----:B------:R-:W-:Y:S01]  /*5a760*/  VIADD R37, R45, UR7 ;  /* 0x000000072d257c36 */ /* 0x000fe20008000000 */
[----:B------:R-:W-:Y:S01]  /*5a770*/  PRMT R24, R24, 0x3340, R1 ;  /* 0x0000334018187816 */ /* 0x000fe20000000001 */
[----:B-1----:R-:W-:Y:S01]  /*5a780*/  STL.64 [R1+0x40], R56 ;  /* 0x0000403801007387 */ /* 0x002fe20000100a00 */
[----:B------:R-:W-:Y:S01]  /*5a790*/  PRMT R18, R18, 0x5410, R27 ;  /* 0x0000541012127816 */ /* 0x000fe2000000001b */
[----:B------:R-:W-:Y:S01]  /*5a7a0*/  VIADD R39, R37, UR4 ;  /* 0x0000000425277c36 */ /* 0x000fe20008000000 */
[----:B------:R-:W-:Y:S01]  /*5a7b0*/  PRMT R24, R41, 0x5410, R24 ;  /* 0x0000541029187816 */ /* 0x000fe20000000018 */
[----:B------:R-:W-:Y:S01]  /*5a7c0*/  ULDC UR7, c[0x0][0x248] ;  /* 0x0000920000077ab9 */ /* 0x000fe20000000800 */
[----:B------:R0:W-:Y:S01]  /*5a7d0*/  STL.64 [R1+0x48], R58 ;  /* 0x0000483a01007387 */ /* 0x0001e20000100a00 */
[----:B------:R-:W-:Y:S01]  /*5a7e0*/  VIADD R41, R39, UR5 ;  /* 0x0000000527297c36 */ /* 0x000fe20008000000 */
[----:B------:R-:W-:Y:S01]  /*5a7f0*/  ULDC UR4, c[0x0][0x248] ;  /* 0x0000920000047ab9 */ /* 0x000fe20000000800 */
[----:B------:R-:W-:Y:S01]  /*5a800*/  PRMT R22, R22, 0x3340, R1 ;  /* 0x0000334016167816 */ /* 0x000fe20000000001 */
[----:B------:R-:W-:Y:S01]  /*5a810*/  ULDC UR5, c[0x0][0x248] ;  /* 0x0000920000057ab9 */ /* 0x000fe20000000800 */
[----:B0-----:R-:W3:Y:S04]  /*5a820*/  LDL.LU.64 R58, [R1+0x2438] ;  /* 0x00243800013a7983 */ /* 0x001ee80000300a00 */
[----:B------:R-:W4:Y:S04]  /*5a830*/  LDL.LU.64 R56, [R1+0x2430] ;  /* 0x0024300001387983 */ /* 0x000f280000300a00 */
[----:B------:R-:W-:Y:S04]  /*5a840*/  STL.64 [R1+0x23e0], R36 ;  /* 0x0023e02401007387 */ /* 0x000fe80000100a00 */
[----:B------:R-:W-:Y:S04]  /*5a850*/  STL.64 [R1+0x2408], R38 ;  /* 0x0024082601007387 */ /* 0x000fe80000100a00 */
[----:B------:R-:W-:Y:S01]  /*5a860*/  STL.64 [R1+0x2410], R40 ;  /* 0x0024102801007387 */ /* 0x000fe20000100a00 */
[----:B--2---:R-:W-:Y:S01]  /*5a870*/  LOP3.LUT R27, R44, 0xffff, RZ, 0xc0, !PT ;  /* 0x0000ffff2c1b7812 */ /* 0x004fe200078ec0ff */
[----:B------:R-:W-:Y:S01]  /*5a880*/  VIADD R44, R41, UR7 ;  /* 0x00000007292c7c36 */ /* 0x000fe20008000000 */
[----:B------:R-:W-:Y:S01]  /*5a890*/  LOP3.LUT R28, R14, 0xffff, RZ, 0xc0, !PT ;  /* 0x0000ffff0e1c7812 */ /* 0x000fe200078ec0ff */
[----:B------:R-:W-:Y:S01]  /*5a8a0*/  ULDC UR7, c[0x0][0x248] ;  /* 0x0000920000077ab9 */ /* 0x000fe20000000800 */
[----:B------:R-:W-:Y:S01]  /*5a8b0*/  LOP3.LUT R26, R33, 0xffff, RZ, 0xc0, !PT ;  /* 0x0000ffff211a7812 */ /* 0x000fe200078ec0ff */
[----:B------:R-:W-:Y:S01]  /*5a8c0*/  NOP ;  /* 0x0000000000007918 */ /* 0x000fe20000000000 */
[----:B------:R-:W0:Y:S01]  /*5a8d0*/  LDS.128 R32, [R0] ;  /* 0x0000000000207984 */ /* 0x000e220000000c00 */
[----:B------:R-:W-:-:S02]  /*5a8e0*/  PRMT R10, R3, 0x4210, R28 ;  /* 0x00004210030a7816 */ /* 0x000fc4000000001c */
[----:B------:R-:W-:Y:S01]  /*5a8f0*/  LOP3.LUT R46, R15, 0xffff, RZ, 0xc0, !PT ;  /* 0x0000ffff0f2e7812 */ /* 0x000fe200078ec0ff */
[----:B------:R-:W-:Y:S01]  /*5a900*/  STL.64 [R1+0x2418], R44 ;  /* 0x0024182c01007387 */ /* 0x000fe20000100a00 */
[----:B------:R-:W-:-:S03]  /*5a910*/  PRMT R8, R6, 0x4210, R26 ;  /* 0x0000421006087816 */ /* 0x000fc6000000001a */
[----:B------:R-:W2:Y:S01]  /*5a920*/  LDL.LU R3, [R1+0x242c] ;  /* 0x00242c0001037983 */ /* 0x000ea20000300800 */
[----:B------:R-:W-:-:S03]  /*5a930*/  PRMT R9, R7, 0x4210, R27 ;  /* 0x0000421007097816 */ /* 0x000fc6000000001b */
[----:B------:R-:W3:Y:S04]  /*5a940*/  LDL.LU R15, [R1+0x238] ;  /* 0x00023800010f7983 */ /* 0x000ee80000300800 */
[----:B------:R-:W4:Y:S04]  /*5a950*/  LDL.LU R6, [R1+0x230] ;  /* 0x0002300001067983 */ /* 0x000f280000300800 */
[----:B0-----:R-:W-:Y:S04]  /*5a960*/  STL.64 [R1+0x30], R32 ;  /* 0x0000302001007387 */ /* 0x001fe80000100a00 */
[----:B------:R-:W-:Y:S01]  /*5a970*/  STL.64 [R1+0x38], R34 ;  /* 0x0000382201007387 */ /* 0x000fe20000100a00 */
[----:B------:R-:W-:-:S03]  /*5a980*/  NOP ;  /* 0x0000000000007918 */ /* 0x000fc60000000000 */
[----:B------:R-:W4:Y:S01]  /*5a990*/  LDL.LU R7, [R1+0x1dc] ;  /* 0x0001dc0001077983 */ /* 0x000f220000300800 */
[----:B------:R-:W-:-:S05]  /*5a9a0*/  PRMT R11, R2, 0x4210, R46 ;  /* 0x00004210020b7816 */ /* 0x000fca000000002e */
[----:B------:R0:W-:Y:S01]  /*5a9b0*/  STSM.16.M88.4 [R0], R8 ;  /* 0x0000000800007844 */ /* 0x0001e20000000200 */
[----:B------:R-:W-:-:S03]  /*5a9c0*/  NOP ;  /* 0x0000000000007918 */ /* 0x000fc60000000000 */
[----:B------:R-:W1:Y:S01]  /*5a9d0*/  LDS.128 R32, [R0] ;  /* 0x0000000000207984 */ /* 0x000e620000000c00 */
[----:B------:R-:W-:Y:S01]  /*5a9e0*/  VIADD R60, R44, UR4 ;  /* 0x000000042c3c7c36 */ /* 0x000fe20008000000 */
[----:B------:R-:W-:Y:S01]  /*5a9f0*/  PRMT R22, R43, 0x5410, R22 ;  /* 0x000054102b167816 */ /* 0x000fe20000000016 */
[----:B------:R-:W-:Y:S02]  /*5aa00*/  ULDC UR4, c[0x0][0x248] ;  /* 0x0000920000047ab9 */ /* 0x000fe40000000800 */
[----:B------:R-:W-:Y:S01]  /*5aa10*/  VIADD R40, R60, UR9 ;  /* 0x000000093c287c36 */ /* 0x000fe20008000000 */
[----:B------:R-:W-:-:S03]  /*5aa20*/  ULDC UR9, c[0x0][0x248] ;  /* 0x0000920000097ab9 */ /* 0x000fc60000000800 */
[----:B------:R-:W-:Y:S01]  /*5aa30*/  VIADD R16, R40, UR11 ;  /* 0x0000000b28107c36 */ /* 0x000fe20008000000 */
[----:B0-----:R-:W-:Y:S01]  /*5aa40*/  PRMT R8, R18, 0x5210, R26 ;  /* 0x0000521012087816 */ /* 0x001fe2000000001a */
[----:B------:R-:W-:Y:S01]  /*5aa50*/  ULDC UR11, c[0x0][0x248] ;  /* 0x00009200000b7ab9 */ /* 0x000fe20000000800 */
[----:B------:R-:W-:Y:S01]  /*5aa60*/  PRMT R9, R19, 0x5210, R27 ;  /* 0x0000521013097816 */ /* 0x000fe2000000001b */
[----:B------:R-:W-:Y:S01]  /*5aa70*/  VIADD R43, R16, UR5 ;  /* 0x00000005102b7c36 */ /* 0x000fe20008000000 */
[----:B------:R-:W-:Y:S01]  /*5aa80*/  PRMT R10, R20, 0x5210, R28 ;  /* 0x00005210140a7816 */ /* 0x000fe2000000001c */
[----:B------:R-:W-:Y:S01]  /*5aa90*/  ULDC UR5, c[0x0][0x248] ;  /* 0x0000920000057ab9 */ /* 0x000fe20000000800 */
[----:B------:R-:W-:Y:S01]  /*5aaa0*/  PRMT R11, R21, 0x5210, R46 ;  /* 0x00005210150b7816 */ /* 0x000fe2000000002e */
[----:B------:R-:W-:-:S04]  /*5aab0*/  NOP ;  /* 0x0000000000007918 */ /* 0x000fc80000000000 */
[----:B------:R-:W-:Y:S01]  /*5aac0*/  STSM.16.M88.4 [R0], R8 ;  /* 0x0000000800007844 */ /* 0x000fe20000000200 */
[----:B------:R-:W-:Y:S01]  /*5aad0*/  VIADD R47, R43, UR4 ;  /* 0x000000042b2f7c36 */ /* 0x000fe20008000000 */
[----:B------:R-:W-:Y:S02]  /*5aae0*/  ULDC UR4, c[0x0][0x248] ;  /* 0x0000920000047ab9 */ /* 0x000fe40000000800 */
[----:B------:R0:W-:Y:S01]  /*5aaf0*/  STL.64 [R1+0x2420], R42 ;  /* 0x0024202a01007387 */ /* 0x0001e20000100a00 */
[----:B------:R-:W-:Y:S01]  /*5ab00*/  VIADD R44, R47, UR4 ;  /* 0x000000042f2c7c36 */ /* 0x000fe20008000000 */
[----:B------:R-:W-:-:S03]  /*5ab10*/  ULDC UR4, c[0x0][0x248] ;  /* 0x0000920000047ab9 */ /* 0x000fc60000000800 */
[----:B------:R-:W-:Y:S01]  /*5ab20*/  VIADD R31, R44, UR4 ;  /* 0x000000042c1f7c36 */ /* 0x000fe20008000000 */
[----:B------:R-:W-:Y:S01]  /*5ab30*/  ULDC UR4, c[0x0][0x248] ;  /* 0x0000920000047ab9 */ /* 0x000fe20000000800 */
[----:B-1----:R-:W-:Y:S04]  /*5ab40*/  STL.64 [R1+0x20], R32 ;  /* 0x0000202001007387 */ /* 0x002fe80000100a00 */
[----:B------:R-:W-:Y:S01]  /*5ab50*/  STL.64 [R1+0x28], R34 ;  /* 0x0000282201007387 */ /* 0x000fe20000100a00 */
[----:B------:R-:W-:-:S03]  /*5ab60*/  NOP ;  /* 0x0000000000007918 */ /* 0x000fc60000000000 */
[----:B------:R-:W1:Y:S01]  /*5ab70*/  LDS.128 R32, [R0] ;  /* 0x0000000000207984 */ /* 0x000e620000000c00 */
[----:B------:R-:W-:Y:S01]  /*5ab80*/  VIADD R2, R31, UR5 ;  /* 0x000000051f027c36 */ /* 0x000fe20008000000 */
[----:B------:R-:W-:-:S03]  /*5ab90*/  ULDC UR5, c[0x0][0x248] ;  /* 0x0000920000057ab9 */ /* 0x000fc60000000800 */
[----:B------:R-:W-:Y:S01]  /*5aba0*/  VIADD R46, R2, UR7 ;  /* 0x00000007022e7c36 */ /* 0x000fe20008000000 */
[----:B------:R-:W-:-:S03]  /*5abb0*/  ULDC UR7, c[0x0][0x248] ;  /* 0x0000920000077ab9 */ /* 0x000fc60000000800 */
[----:B------:R-:W-:Y:S01]  /*5abc0*/  VIADD R61, R46, UR4 ;  /* 0x000000042e3d7c36 */ /* 0x000fe20008000000 */
[----:B------:R-:W-:-:S03]  /*5abd0*/  ULDC UR4, c[0x0][0x248] ;  /* 0x0000920000047ab9 */ /* 0x000fc60000000800 */
[----:B------:R-:W-:Y:S01]  /*5abe0*/  VIADD R26, R61, UR5 ;  /* 0x000000053d1a7c36 */ /* 0x000fe20008000000 */
[----:B------:R0:W-:Y:S01]  /*5abf0*/  STL.64 [R1+0x23a8], R46 ;  /* 0x0023a82e01007387 */ /* 0x0001e20000100a00 */
[----:B------:R-:W-:Y:S02]  /*5ac00*/  ULDC UR5, c[0x0][0x248] ;  /* 0x0000920000057ab9 */ /* 0x000fe40000000800 */
[----:B0-----:R-:W-:Y:S01]  /*5ac10*/  VIADD R42, R26, UR7 ;  /* 0x000000071a2a7c36 */ /* 0x001fe20008000000 */
[----:B------:R-:W-:Y:S01]  /*5ac20*/  STL.64 [R1+0x23b8], R60 ;  /* 0x0023b83c01007387 */ /* 0x000fe20000100a00 */
[----:B------:R-:W-:Y:S02]  /*5ac30*/  ULDC UR7, c[0x0][0x248] ;  /* 0x0000920000077ab9 */ /* 0x000fe40000000800 */
[----:B------:R-:W-:Y:S01]  /*5ac40*/  VIADD R27, R42, UR4 ;  /* 0x000000042a1b7c36 */ /* 0x000fe20008000000 */
[----:B------:R-:W-:-:S03]  /*5ac50*/  ULDC UR4, c[0x0][0x248] ;  /* 0x0000920000047ab9 */ /* 0x000fc60000000800 */
[----:B------:R-:W-:Y:S01]  /*5ac60*/  VIADD R46, R27, UR9 ;  /* 0x000000091b2e7c36 */ /* 0x000fe20008000000 */
[----:B------:R-:W-:-:S03]  /*5ac70*/  ULDC UR9, c[0x0][0x248] ;  /* 0x0000920000097ab9 */ /* 0x000fc60000000800 */
[----:B------:R-:W-:Y:S01]  /*5ac80*/  VIADD R47, R46, UR11 ;  /* 0x0000000b2e2f7c36 */ /* 0x000fe20008000000 */
[----:B------:R-:W-:Y:S01]  /*5ac90*/  ULDC UR11, c[0x0][0x248] ;  /* 0x00009200000b7ab9 */ /* 0x000fe20000000800 */
[----:B--2---:R-:W-:Y:S02]  /*5aca0*/  LOP3.LUT R21, R3, 0xffff, RZ, 0xc0, !PT ;  /* 0x0000ffff03157812 */ /* 0x004fe400078ec0ff */
[----:B------:R-:W2:Y:S01]  /*5acb0*/  LDL.LU R3, [R1+0x2428] ;  /* 0x0024280001037983 */ /* 0x000ea20000300800 */
[----:B---3--:R-:W-:Y:S02]  /*5acc0*/  LOP3.LUT R18, R15, 0xffff, RZ, 0xc0, !PT ;  /* 0x0000ffff0f127812 */ /* 0x008fe400078ec0ff */
[----:B----4-:R-:W-:Y:S02]  /*5acd0*/  LOP3.LUT R19, R6, 0xffff, RZ, 0xc0, !PT ;  /* 0x0000ffff06137812 */ /* 0x010fe400078ec0ff */
[----:B------:R-:W-:Y:S02]  /*5ace0*/  PRMT R8, R59, 0x4210, R18 ;  /* 0x000042103b087816 */ /* 0x000fe40000000012 */
[----:B------:R-:W-:-:S02]  /*5acf0*/  PRMT R9, R58, 0x4210, R19 ;  /* 0x000042103a097816 */ /* 0x000fc40000000013 */
[----:B------:R-:W-:Y:S02]  /*5ad00*/  PRMT R11, R56, 0x4210, R21 ;  /* 0x00004210380b7816 */ /* 0x000fe40000000015 */
[----:B------:R-:W-:-:S04]  /*5ad10*/  LOP3.LUT R20, R7, 0xffff, RZ, 0xc0, !PT ;  /* 0x0000ffff07147812 */ /* 0x000fc800078ec0ff */
[----:B------:R-:W-:Y:S01]  /*5ad20*/  PRMT R10, R57, 0x4210, R20 ;  /* 0x00004210390a7816 */ /* 0x000fe20000000014 */
[----:B------:R-:W-:-:S04]  /*5ad30*/  NOP ;  /* 0x0000000000007918 */ /* 0x000fc80000000000 */
[----:B------:R0:W-:Y:S01]  /*5ad40*/  STSM.16.M88.4 [R0], R8 ;  /* 0x0000000800007844 */ /* 0x0001e20000000200 */
[----:B------:R-:W-:-:S03]  /*5ad50*/  NOP ;  /* 0x0000000000007918 */ /* 0x000fc60000000000 */
[----:B------:R-:W3:Y:S04]  /*5ad60*/  LDS.128 R56, [R0] ;  /* 0x0000000000387984 */ /* 0x000ee80000000c00 */
[----:B-1----:R-:W-:Y:S04]  /*5ad70*/  STL.64 [R1+0x10], R32 ;  /* 0x0000102001007387 */ /* 0x002fe80000100a00 */
[----:B------:R-:W-:Y:S01]  /*5ad80*/  STL.64 [R1+0x18], R34 ;  /* 0x0000182201007387 */ /* 0x000fe20000100a00 */
[----:B0-----:R-:W-:Y:S02]  /*5ad90*/  PRMT R8, R24, 0x5210, R18 ;  /* 0x0000521018087816 */ /* 0x001fe40000000012 */
[----:B------:R-:W-:Y:S01]  /*5ada0*/  PRMT R9, R25, 0x5210, R19 ;  /* 0x0000521019097816 */ /* 0x000fe20000000013 */
[----:B------:R-:W-:Y:S01]  /*5adb0*/  STL.64 [R1+0x23c8], R46 ;  /* 0x0023c82e01007387 */ /* 0x000fe20000100a00 */
[----:B------:R-:W-:-:S02]  /*5adc0*/  PRMT R10, R22, 0x5210, R20 ;  /* 0x00005210160a7816 */ /* 0x000fc40000000014 */
[----:B------:R-:W-:Y:S01]  /*5add0*/  PRMT R11, R23, 0x5210, R21 ;  /* 0x00005210170b7816 */ /* 0x000fe20000000015 */
[----:B------:R-:W-:-:S04]  /*5ade0*/  NOP ;  /* 0x0000000000007918 */ /* 0x000fc80000000000 */
[----:B------:R-:W-:Y:S01]  /*5adf0*/  STSM.16.M88.4 [R0], R8 ;  /* 0x0000000800007844 */ /* 0x000fe20000000200 */
[----:B------:R-:W-:Y:S01]  /*5ae00*/  VIADD R43, R47, UR5 ;  /* 0x000000052f2b7c36 */ /* 0x000fe20008000000 */
[----:B------:R-:W-:Y:S01]  /*5ae10*/  ULDC UR5, c[0x0][0x248] ;  /* 0x0000920000057ab9 */ /* 0x000fe20000000800 */
[----:B------:R-:W0:Y:S01]  /*5ae20*/  LDC R20, c[0x0][0x244] ;  /* 0x00009100ff147b82 */ /* 0x000e220000000800 */
[----:B---3--:R-:W-:Y:S01]  /*5ae30*/  STL.64 [R1+0x50], R56 ;  /* 0x0000503801007387 */ /* 0x008fe20000100a00 */
[----:B------:R-:W-:-:S06]  /*5ae40*/  IMAD.MOV.U32 R38, RZ, RZ, R5 ;  /* 0x000000ffff267224 */ /* 0x000fcc00078e0005 */
[----:B------:R-:W1:Y:S01]  /*5ae50*/  LDC R21, c[0x0][0x244] ;  /* 0x00009100ff157b82 */ /* 0x000e620000000800 */
[----:B------:R-:W-:Y:S04]  /*5ae60*/  STL.64 [R1+0x58], R58 ;  /* 0x0000583a01007387 */ /* 0x000fe80000100a00 */
[----:B------:R-:W3:Y:S04]  /*5ae70*/  LDL.LU R25, [R1+0xf20] ;  /* 0x000f200001197983 */ /* 0x000ee80000300800 */
[----:B------:R-:W4:Y:S04]  /*5ae80*/  LDL.LU R39, [R1+0x11c] ;  /* 0x00011c0001277983 */ /* 0x000f280000300800 */
[----:B------:R0:W-:Y:S04]  /*5ae90*/  STL [R1+0x22c0], R0 ;  /* 0x0022c00001007387 */ /* 0x0001e80000100800 */
[----:B0-----:R-:W2:Y:S01]  /*5aea0*/  LDL.LU R0, [R1+0xf24] ;  /* 0x000f240001007983 */ /* 0x001ea20000300800 */
[----:B------:R-:W-:Y:S01]  /*5aeb0*/  VIADD R36, R43, UR4 ;  /* 0x000000042b247c36 */ /* 0x000fe20008000000 */
[----:B------:R-:W-:-:S03]  /*5aec0*/  ULDC UR4, c[0x0][0x248] ;  /* 0x0000920000047ab9 */ /* 0x000fc60000000800 */
        /* <DEDUP_REMOVED lines=19> */
[----:B------:R-:W-:Y:S01]  /*5b000*/  ULDC UR11, c[0x0][0x248] ;  /* 0x00009200000b7ab9 */ /* 0x000fe20000000800 */
[----:B------:R-:W-:Y:S02]  /*5b010*/  IMAD.MOV.U32 R15, RZ, RZ, R50 ;  /* 0x000000ffff0f7224 */ /* 0x000fe400078e0032 */
[----:B------:R-:W-:Y:S02]  /*5b020*/  IMAD.MOV.U32 R17, RZ, RZ, R52 ;  /* 0x000000ffff117224 */ /* 0x000fe400078e0034 */
[----:B------:R-:W-:Y:S01]  /*5b030*/  IMAD.MOV.U32 R41, RZ, RZ, R54 ;  /* 0x000000ffff297224 */ /* 0x000fe200078e0036 */
[----:B------:R-:W-:Y:S01]  /*5b040*/  NOP ;  /* 0x0000000000007918 */ /* 0x000fe20000000000 */
[----:B---3--:R-:W-:-:S04]  /*5b050*/  IMAD R10, R25, UR4, RZ ;  /* 0x00000004190a7c24 */ /* 0x008fc8000f8e02ff */
[----:B------:R-:W-:Y:S02]  /*5b060*/  IMAD R20, R20, 0x40, R10 ;  /* 0x0000004014147824 */ /* 0x000fe400078e020a */
[----:B--2---:R-:W-:Y:S01]  /*5b070*/  IMAD R11, R0, UR5, RZ ;  /* 0x00000005000b7c24 */ /* 0x004fe2000f8e02ff */
[----:B------:R-:W-:Y:S02]  /*5b080*/  ULDC.64 UR4, c[0x0][0x220] ;  /* 0x0000880000047ab9 */ /* 0x000fe40000000a00 */
[----:B------:R-:W-:Y:S01]  /*5b090*/  IADD3 R8, P1, R10, UR4, RZ ;  /* 0x000000040a087c10 */ /* 0x000fe2000ff3e0ff */
[----:B------:R-:W-:Y:S02]  /*5b0a0*/  ULDC UR4, c[0x0][0x248] ;  /* 0x0000920000047ab9 */ /* 0x000fe40000000800 */
[----:B------:R-:W-:Y:S01]  /*5b0b0*/  VIADD R28, R30, UR4 ;  /* 0x000000041e1c7c36 */ /* 0x000fe20008000000 */
[----:B------:R-:W-:Y:S01]  /*5b0c0*/  LEA.HI.X.SX32 R10, R10, UR5, 0x1, P1 ;  /* 0x000000050a0a7c11 */ /* 0x000fe200088f0eff */
[----:B------:R-:W-:-:S02]  /*5b0d0*/  ULDC.64 UR4, c[0x0][0x220] ;  /* 0x0000880000047ab9 */ /* 0x000fc40000000a00 */
[----:B------:R-:W-:Y:S01]  /*5b0e0*/  VIADD R24, R28, UR7 ;  /* 0x000000071c187c36 */ /* 0x000fe20008000000 */
[----:B------:R-:W-:Y:S01]  /*5b0f0*/  IADD3 R18, P1, R20, UR4, RZ ;  /* 0x0000000414127c10 */ /* 0x000fe2000ff3e0ff */
[----:B------:R-:W-:Y:S01]  /*5b100*/  ULDC UR4, c[0x0][0x248] ;  /* 0x0000920000047ab9 */ /* 0x000fe20000000800 */
[----:B-1----:R-:W-:Y:S01]  /*5b110*/  IMAD R21, R21, 0x20, R20 ;  /* 0x0000002015157824 */ /* 0x002fe200078e0214 */
[----:B------:R-:W-:Y:S01]  /*5b120*/  ULDC UR7, c[0x0][0x248] ;  /* 0x0000920000077ab9 */ /* 0x000fe20000000800 */
[----:B------:R-:W-:Y:S01]  /*5b130*/  VIADD R6, R24, UR9 ;  /* 0x0000000918067c36 */ /* 0x000fe20008000000 */
[----:B------:R-:W-:Y:S01]  /*5b140*/  LEA.HI.X.SX32 R20, R20, UR5, 0x1, P1 ;  /* 0x0000000514147c11 */ /* 0x000fe200088f0eff */
[----:B------:R-:W-:Y:S01]  /*5b150*/  ULDC UR5, c[0x0][0x248] ;  /* 0x0000920000057ab9 */ /* 0x000fe20000000800 */
[----:B------:R-:W-:Y:S01]  /*5b160*/  ULDC UR9, c[0x0][0x248] ;  /* 0x0000920000097ab9 */ /* 0x000fe20000000800 */
[----:B------:R-:W-:Y:S01]  /*5b170*/  VIADD R22, R6, UR4 ;  /* 0x0000000406167c36 */ /* 0x000fe20008000000 */
[----:B------:R-:W-:-:S03]  /*5b180*/  ULDC UR4, c[0x0][0x248] ;  /* 0x0000920000047ab9 */ /* 0x000fc60000000800 */
[----:B------:R-:W-:Y:S01]  /*5b190*/  VIADD R7, R22, UR4 ;  /* 0x0000000416077c36 */ /* 0x000fe20008000000 */
[----:B------:R-:W-:-:S03]  /*5b1a0*/  ULDC UR4, c[0x0][0x248] ;  /* 0x0000920000047ab9 */ /* 0x000fc60000000800 */
[----:B------:R-:W-:Y:S01]  /*5b1b0*/  VIADD R32, R7, UR5 ;  /* 0x0000000507207c36 */ /* 0x000fe20008000000 */
[----:B------:R0:W-:Y:S01]  /*5b1c0*/  STL.64 [R1+0x2350], R6 ;  /* 0x0023500601007387 */ /* 0x0001e20000100a00 */
[----:B------:R-:W-:Y:S02]  /*5b1d0*/  ULDC UR5, c[0x0][0x248] ;  /* 0x0000920000057ab9 */ /* 0x000fe40000000800 */
[----:B------:R-:W-:Y:S01]  /*5b1e0*/  VIADD R60, R32, UR4 ;  /* 0x00000004203c7c36 */ /* 0x000fe20008000000 */
[C---:B------:R-:W-:Y:S01]  /*5b1f0*/  IADD3 R9, P2, R11.reuse, UR14, RZ ;  /* 0x0000000e0b097c10 */ /* 0x040fe2000ff5e0ff */
[----:B------:R-:W-:Y:S02]  /*5b200*/  ULDC UR4, c[0x0][0x248] ;  /* 0x0000920000047ab9 */ /* 0x000fe40000000800 */
[----:B------:R-:W-:Y:S01]  /*5b210*/  VIADD R50, R60, UR7 ;  /* 0x000000073c327c36 */ /* 0x000fe20008000000 */
[----:B------:R-:W-:Y:S01]  /*5b220*/  LEA.HI.X.SX32 R11, R11, UR15, 0x1, P2 ;  /* 0x0000000f0b0b7c11 */ /* 0x000fe200090f0eff */
[----:B------:R-:W-:Y:S01]  /*5b230*/  ULDC.64 UR14, c[0x0][0x220] ;  /* 0x00008800000e7ab9 */ /* 0x000fe20000000a00 */
[----:B------:R-:W-:Y:S01]  /*5b240*/  ULDC UR7, c[0x0][0x248] ;  /* 0x0000920000077ab9 */ /* 0x000fe20000000800 */
[----:B0-----:R-:W-:Y:S01]  /*5b250*/  VIADD R6, R50, UR9 ;  /* 0x0000000932067c36 */ /* 0x001fe20008000000 */
[C---:B------:R-:W-:Y:S01]  /*5b260*/  IADD3 R19, P2, R21.reuse, UR14, RZ ;  /* 0x0000000e15137c10 */ /* 0x040fe2000ff5e0ff */
[----:B------:R-:W-:Y:S01]  /*5b270*/  ULDC UR14, c[0x0][0x248] ;  /* 0x00009200000e7ab9 */ /* 0x000fe20000000800 */
[----:B------:R0:W-:Y:S01]  /*5b280*/  STL.64 [R1+0x2358], R50 ;  /* 0x0023583201007387 */ /* 0x0001e20000100a00 */
[----:B------:R-:W-:Y:S01]  /*5b290*/  VIADD R35, R6, UR5 ;  /* 0x0000000506237c36 */ /* 0x000fe20008000000 */
[----:B------:R-:W-:Y:S01]  /*5b2a0*/  LEA.HI.X.SX32 R21, R21, UR15, 0x1, P2 ;  /* 0x0000000f15157c11 */ /* 0x000fe200090f0eff */
[----:B------:R-:W-:Y:S01]  /*5b2b0*/  ULDC UR15, c[0x0][0x248] ;  /* 0x00009200000f7ab9 */ /* 0x000fe20000000800 */
[----:B------:R-:W-:Y:S01]  /*5b2c0*/  IMAD.MOV.U32 R7, RZ, RZ, R33 ;  /* 0x000000ffff077224 */ /* 0x000fe200078e0021 */
[----:B------:R-:W-:Y:S01]  /*5b2d0*/  ULDC UR5, c[0x0][0x248] ;  /* 0x0000920000057ab9 */ /* 0x000fe20000000800 */
[----:B------:R-:W-:Y:S01]  /*5b2e0*/  VIADD R59, R35, UR11 ;  /* 0x0000000b233b7c36 */ /* 0x000fe20008000000 */
[----:B------:R-:W-:Y:S01]  /*5b2f0*/  ULDC UR9, c[0x0][0x248] ;  /* 0x0000920000097ab9 */ /* 0x000fe20000000800 */
[----:B0-----:R-:W-:Y:S01]  /*5b300*/  IMAD.MOV.U32 R50, RZ, RZ, R2 ;  /* 0x000000ffff327224 */ /* 0x001fe200078e0002 */
[----:B------:R-:W-:Y:S01]  /*5b310*/  ULDC UR11, c[0x0][0x248] ;  /* 0x00009200000b7ab9 */ /* 0x000fe20000000800 */
[----:B------:R-:W-:Y:S01]  /*5b320*/  VIADD R52, R59, UR13 ;  /* 0x0000000d3b347c36 */ /* 0x000fe20008000000 */
[----:B------:R-:W-:-:S03]  /*5b330*/  ULDC UR13, c[0x0][0x248] ;  /* 0x00009200000d7ab9 */ /* 0x000fc60000000800 */
[----:B------:R-:W-:Y:S01]  /*5b340*/  VIADD R61, R52, UR14 ;  /* 0x0000000e343d7c36 */ /* 0x000fe20008000000 */
[----:B------:R-:W-:-:S03]  /*5b350*/  ULDC UR14, c[0x0][0x248] ;  /* 0x00009200000e7ab9 */ /* 0x000fc60000000800 */
[----:B------:R-:W-:Y:S01]  /*5b360*/  VIADD R58, R61, UR15 ;  /* 0x0000000f3d3a7c36 */ /* 0x000fe20008000000 */
[----:B------:R-:W-:Y:S01]  /*5b370*/  STL.64 [R1+0x23d0], R60 ;  /* 0x0023d03c01007387 */ /* 0x000fe20000100a00 */
[----:B------:R-:W-:Y:S01]  /*5b380*/  IMAD.MOV.U32 R33, RZ, RZ, R48 ;  /* 0x000000ffff217224 */ /* 0x000fe200078e0030 */
[----:B------:R-:W-:Y:S01]  /*5b390*/  ULDC UR15, c[0x0][0x248] ;  /* 0x00009200000f7ab9 */ /* 0x000fe20000000800 */
[----:B------:R-:W-:Y:S01]  /*5b3a0*/  VIADD R2, R58, UR16 ;  /* 0x000000103a027c36 */ /* 0x000fe20008000000 */
[----:B------:R0:W-:Y:S01]  /*5b3b0*/  STL.64 [R1+0x2360], R58 ;  /* 0x0023603a01007387 */ /* 0x0001e20000100a00 */
[----:B------:R-:W-:Y:S01]  /*5b3c0*/  IMAD.MOV.U32 R51, RZ, RZ, R31 ;  /* 0x000000ffff337224 */ /* 0x000fe200078e001f */
[----:B------:R-:W-:Y:S01]  /*5b3d0*/  ULDC UR16, c[0x0][0x248] ;  /* 0x0000920000107ab9 */ /* 0x000fe20000000800 */
[----:B------:R-:W-:Y:S02]  /*5b3e0*/  VIADD R56, R2, UR17 ;  /* 0x0000001102387c36 */ /* 0x000fe40008000000 */
[----:B0-----:R-:W-:-:S02]  /*5b3f0*/  IMAD.MOV.U32 R59, RZ, RZ, R24 ;  /* 0x000000ffff3b7224 */ /* 0x001fc400078e0018 */
[----:B------:R-:W-:Y:S02]  /*5b400*/  IMAD.MOV.U32 R58, RZ, RZ, R49 ;  /* 0x000000ffff3a7224 */ /* 0x000fe400078e0031 */
[----:B------:R-:W-:Y:S01]  /*5b410*/  IMAD.MOV.U32 R61, RZ, RZ, R22 ;  /* 0x000000ffff3d7224 */ /* 0x000fe200078e0016 */
[----:B------:R0:W-:Y:S01]  /*5b420*/  STL.64 [R1+0x2368], R2 ;  /* 0x0023680201007387 */ /* 0x0001e20000100a00 */
[----:B------:R-:W-:Y:S01]  /*5b430*/  VIADD R54, R56, UR18 ;  /* 0x0000001238367c36 */ /* 0x000fe20008000000 */
[----:B------:R-:W-:Y:S01]  /*5b440*/  ULDC UR18, c[0x0][0x248] ;  /* 0x0000920000127ab9 */ /* 0x000fe20000000800 */
[----:B------:R-:W-:Y:S01]  /*5b450*/  IMAD.MOV.U32 R24, RZ, RZ, R12 ;  /* 0x000000ffff187224 */ /* 0x000fe200078e000c */
[----:B------:R-:W-:Y:S01]  /*5b460*/  ULDC UR17, c[0x0][0x248] ;  /* 0x0000920000117ab9 */ /* 0x000fe20000000800 */
[----:B------:R-:W-:Y:S02]  /*5b470*/  VIADD R12, R54, UR19 ;  /* 0x00000013360c7c36 */ /* 0x000fe40008000000 */
[----:B------:R-:W-:Y:S01]  /*5b480*/  IMAD.MOV.U32 R31, RZ, RZ, R53 ;  /* 0x000000ffff1f7224 */ /* 0x000fe200078e0035 */
[----:B------:R1:W-:Y:S01]  /*5b490*/  STL.64 [R1+0x2370], R54 ;  /* 0x0023703601007387 */ /* 0x0003e20000100a00 */
[----:B------:R-:W-:Y:S01]  /*5b4a0*/  VIADD R48, R12, UR20 ;  /* 0x000000140c307c36 */ /* 0x000fe20008000000 */
[----:B------:R-:W-:Y:S01]  /*5b4b0*/  ULDC UR20, c[0x0][0x248] ;  /* 0x0000920000147ab9 */ /* 0x000fe20000000800 */
[----:B------:R-:W-:Y:S01]  /*5b4c0*/  IMAD.MOV.U32 R60, RZ, RZ, R23 ;  /* 0x000000ffff3c7224 */ /* 0x000fe200078e0017 */
[----:B------:R-:W-:Y:S01]  /*5b4d0*/  ULDC UR19, c[0x0][0x248] ;  /* 0x0000920000137ab9 */ /* 0x000fe20000000800 */
[----:B------:R-:W-:Y:S01]  /*5b4e0*/  VIADD R53, R48, UR21 ;  /* 0x0000001530357c36 */ /* 0x000fe20008000000 */
[----:B------:R-:W-:Y:S01]  /*5b4f0*/  STL.64 [R1+0x2378], R12 ;  /* 0x0023780c01007387 */ /* 0x000fe20000100a00 */
[----:B0-----:R-:W-:Y:S01]  /*5b500*/  IMAD.MOV.U32 R3, RZ, RZ, R59 ;  /* 0x000000ffff037224 */ /* 0x001fe200078e003b */
[----:B------:R-:W-:Y:S01]  /*5b510*/  ULDC UR21, c[0x0][0x248] ;  /* 0x0000920000157ab9 */ /* 0x000fe20000000800 */
[----:B------:R-:W-:Y:S01]  /*5b520*/  VIADD R49, R53, UR22 ;  /* 0x0000001635317c36 */ /* 0x000fe20008000000 */
[----:B------:R-:W-:Y:S01]  /*5b530*/  STL.64 [R1+0x2380], R52 ;  /* 0x0023803401007387 */ /* 0x000fe20000100a00 */
[----:B-1----:R-:W-:Y:S01]  /*5b540*/  IMAD.MOV.U32 R55, RZ, RZ, R26 ;  /* 0x000000ffff377224 */ /* 0x002fe200078e001a */
[----:B------:R-:W-:Y:S01]  /*5b550*/  ULDC UR22, c[0x0][0x248] ;  /* 0x0000920000167ab9 */ /* 0x000fe20000000800 */
        /* <DEDUP_REMOVED lines=8> */
[----:B------:R-:W-:Y:S01]  /*5b5e0*/  VIADD R23, R22, UR46 ;  /* 0x0000002e16177c36 */ /* 0x000fe20008000000 */
[----:B------:R-:W-:-:S04]  /*5b5f0*/  ULDC UR46, c[0x0][0x248] ;  /* 0x00009200002e7ab9 */ /* 0x000fc80000000800 */
[----:B------:R1:W-:Y:S01]  /*5b600*/  STL.64 [R1+0x2398], R22 ;  /* 0x0023981601007387 */ /* 0x0003e20000100a00 */
[----:B0-----:R-:W-:Y:S02]  /*5b610*/  IMAD.MOV.U32 R56, RZ, RZ, R24 ;  /* 0x000000ffff387224 */ /* 0x001fe400078e0018 */
[----:B------:R-:W-:Y:S01]  /*5b620*/  VIADD R24, R23, UR51 ;  /* 0x0000003317187c36 */ /* 0x000fe20008000000 */
[----:B------:R-:W-:Y:S01]  /*5b630*/  ULDC UR51, c[0x0][0x248] ;  /* 0x0000920000337ab9 */ /* 0x000fe20000000800 */
[----:B-1----:R-:W-:Y:S02]  /*5b640*/  IMAD.MOV.U32 R23, RZ, RZ, R58 ;  /* 0x000000ffff177224 */ /* 0x002fe400078e003a */
[----:B------:R-:W-:Y:S02]  /*5b650*/  IMAD.MOV.U32 R58, RZ, RZ, R25 ;  /* 0x000000ffff3a7224 */ /* 0x000fe400078e0019 */
[----:B------:R-:W-:Y:S01]  /*5b660*/  VIADD R25, R24, UR50 ;  /* 0x0000003218197c36 */ /* 0x000fe20008000000 */
[----:B------:R-:W-:-:S03]  /*5b670*/  ULDC UR50, c[0x0][0x248] ;  /* 0x0000920000327ab9 */ /* 0x000fc60000000800 */
[----:B------:R-:W-:Y:S01]  /*5b680*/  VIADD R26, R25, UR49 ;  /* 0x00000031191a7c36 */ /* 0x000fe20008000000 */
[----:B------:R0:W-:Y:S01]  /*5b690*/  STL.64 [R1+0x23a0], R24 ;  /* 0x0023a01801007387 */ /* 0x0001e20000100a00 */
[----:B------:R-:W-:Y:S01]  /*5b6a0*/  IMAD.MOV.U32 R52, RZ, RZ, R44 ;  /* 0x000000ffff347224 */ /* 0x000fe200078e002c */
[----:B------:R-:W-:Y:S01]  /*5b6b0*/  ULDC UR49, c[0x0][0x248] ;  /* 0x0000920000317ab9 */ /* 0x000fe20000000800 */
[----:B------:R-:W-:Y:S01]  /*5b6c0*/  VIADD R27, R26, UR4 ;  /* 0x000000041a1b7c36 */ /* 0x000fe20008000000 */
[CC--:B----4-:R-:W-:Y:S01]  /*5b6d0*/  IADD3 R44, P3, R39.reuse, R8.reuse, RZ ;  /* 0x00000008272c7210 */ /* 0x0d0fe20007f7e0ff */
[----:B------:R-:W-:Y:S02]  /*5b6e0*/  IMAD.MOV.U32 R53, RZ, RZ, R7 ;  /* 0x000000ffff357224 */ /* 0x000fe400078e0007 */
[----:B------:R-:W-:Y:S01]  /*5b6f0*/  IMAD.MOV.U32 R49, RZ, RZ, R42 ;  /* 0x000000ffff317224 */ /* 0x000fe200078e002a */
[----:B------:R-:W-:Y:S01]  /*5b700*/  IADD3 R42, P1, R39, R9, RZ ;  /* 0x00000009272a7210 */ /* 0x000fe20007f3e0ff */
[----:B------:R-:W-:Y:S01]  /*5b710*/  IMAD.MOV.U32 R7, RZ, RZ, R28 ;  /* 0x000000ffff077224 */ /* 0x000fe200078e001c */
[----:B------:R1:W-:Y:S01]  /*5b720*/  STL.64 [R1+0x23b0], R26 ;  /* 0x0023b01a01007387 */ /* 0x0003e20000100a00 */
[----:B0-----:R-:W-:Y:S01]  /*5b730*/  SHF.R.S32.HI R25, RZ, 0x1f, R39 ;  /* 0x0000001fff197819 */ /* 0x001fe20000011427 */
[----:B------:R-:W-:Y:S01]  /*5b740*/  IMAD.MOV.U32 R59, RZ, RZ, R40 ;  /* 0x000000ffff3b7224 */ /* 0x000fe200078e0028 */
[----:B------:R-:W-:Y:S01]  /*5b750*/  IADD3 R40, P2, R23, R8, RZ ;  /* 0x0000000817287210 */ /* 0x000fe20007f5e0ff */
[----:B------:R-:W-:-:S02]  /*5b760*/  VIADD R28, R27, UR5 ;  /* 0x000000051b1c7c36 */ /* 0x000fc40008000000 */
[----:B------:R-:W-:Y:S02]  /*5b770*/  IMAD.MOV.U32 R12, RZ, RZ, R51 ;  /* 0x000000ffff0c7224 */ /* 0x000fe400078e0033 */
[----:B------:R-:W-:Y:S02]  /*5b780*/  IMAD.MOV.U32 R13, RZ, RZ, R43 ;  /* 0x000000ffff0d7224 */ /* 0x000fe400078e002b */
[----:B------:R-:W-:Y:S01]  /*5b790*/  IMAD.MOV.U32 R2, RZ, RZ, R41 ;  /* 0x000000ffff027224 */ /* 0x000fe200078e0029 */
[----:B-1----:R-:W-:Y:S01]  /*5b7a0*/  SHF.R.S32.HI R27, RZ, 0x1f, R23 ;  /* 0x0000001fff1b7819 */ /* 0x002fe20000011417 */
[----:B------:R-:W-:Y:S01]  /*5b7b0*/  IMAD.MOV.U32 R51, RZ, RZ, R45 ;  /* 0x000000ffff337224 */ /* 0x000fe200078e002d */
[----:B------:R-:W-:Y:S01]  /*5b7c0*/  SHF.R.S32.HI R24, RZ, 0x1f, R56 ;  /* 0x0000001fff187819 */ /* 0x000fe20000011438 */
[C---:B------:R-:W-:Y:S01]  /*5b7d0*/  IMAD.X R45, R25.reuse, 0x1, R10, P3 ;  /* 0x00000001192d7824 */ /* 0x040fe200018e060a */
[----:B------:R-:W-:Y:S01]  /*5b7e0*/  ULDC.64 UR4, c[0x0][0x228] ;  /* 0x00008a0000047ab9 */ /* 0x000fe20000000a00 */
[----:B------:R-:W-:-:S02]  /*5b7f0*/  IMAD.X R43, R25, 0x1, R11, P1 ;  /* 0x00000001192b7824 */ /* 0x000fc400008e060b */
[----:B------:R-:W-:Y:S01]  /*5b800*/  IMAD.X R41, R27, 0x1, R10, P2 ;  /* 0x000000011b297824 */ /* 0x000fe200010e060a */
[----:B------:R0:W-:Y:S04]  /*5b810*/  STL.64 [R1+0xf80], R44 ;  /* 0x000f802c01007387 */ /* 0x0001e80000100a00 */
[----:B------:R1:W-:Y:S01]  /*5b820*/  STL.64 [R1+0xf78], R42 ;  /* 0x000f782a01007387 */ /* 0x0003e20000100a00 */
[----:B------:R-:W-:Y:S01]  /*5b830*/  IMAD.MOV.U32 R57, RZ, RZ, R52 ;  /* 0x000000ffff397224 */ /* 0x000fe200078e0034 */
[----:B0-----:R-:W-:Y:S02]  /*5b840*/  IADD3 R44, P3, R23, R9, RZ ;  /* 0x00000009172c7210 */ /* 0x001fe40007f7e0ff */
[----:B-1----:R-:W2:Y:S04]  /*5b850*/  LDL.LU.64 R42, [R1+0x2420] ;  /* 0x00242000012a7983 */ /* 0x002ea80000300a00 */
[----:B------:R0:W-:Y:S01]  /*5b860*/  STL.64 [R1+0xf68], R40 ;  /* 0x000f682801007387 */ /* 0x0001e20000100a00 */
[----:B------:R-:W-:-:S02]  /*5b870*/  IMAD.X R45, R27, 0x1, R11, P3 ;  /* 0x000000011b2d7824 */ /* 0x000fc400018e060b */
[----:B------:R-:W-:Y:S02]  /*5b880*/  IMAD.MOV.U32 R52, RZ, RZ, R12 ;  /* 0x000000ffff347224 */ /* 0x000fe400078e000c */
[----:B------:R-:W-:Y:S01]  /*5b890*/  IMAD.MOV.U32 R12, RZ, RZ, R3 ;  /* 0x000000ffff0c7224 */ /* 0x000fe200078e0003 */
[----:B0-----:R-:W-:Y:S01]  /*5b8a0*/  IADD3 R40, P1, R39, R18, RZ ;  /* 0x0000001227287210 */ /* 0x001fe20007f3e0ff */
[----:B------:R0:W-:Y:S01]  /*5b8b0*/  STL.64 [R1+0xf60], R44 ;  /* 0x000f602c01007387 */ /* 0x0001e20000100a00 */
[----:B------:R-:W-:-:S03]  /*5b8c0*/  IMAD.MOV.U32 R3, RZ, RZ, R61 ;  /* 0x000000ffff037224 */ /* 0x000fc600078e003d */
[----:B------:R-:W-:Y:S02]  /*5b8d0*/  IMAD.X R41, R25, 0x1, R20, P1 ;  /* 0x0000000119297824 */ /* 0x000fe400008e0614 */
[----:B------:R-:W-:Y:S01]  /*5b8e0*/  IMAD.MOV.U32 R61, RZ, RZ, R34 ;  /* 0x000000ffff3d7224 */ /* 0x000fe200078e0022 */
[----:B------:R-:W-:Y:S01]  /*5b8f0*/  IADD3 R34, P2, R23, R18, RZ ;  /* 0x0000001217227210 */ /* 0x000fe20007f5e0ff */
[----:B------:R-:W-:Y:S01]  /*5b900*/  IMAD.MOV.U32 R48, RZ, RZ, R53 ;  /* 0x000000ffff307224 */ /* 0x000fe200078e0035 */
[----:B0-----:R-:W3:Y:S01]  /*5b910*/  LDL.LU.64 R44, [R1+0x2418] ;  /* 0x00241800012c7983 */ /* 0x001ee20000300a00 */
[----:B------:R-:W-:-:S03]  /*5b920*/  IMAD.MOV.U32 R53, RZ, RZ, R54 ;  /* 0x000000ffff357224 */ /* 0x000fc600078e0036 */
[----:B------:R0:W-:Y:S01]  /*5b930*/  STL.64 [R1+0xf70], R40 ;  /* 0x000f702801007387 */ /* 0x0001e20000100a00 */
[----:B------:R-:W-:Y:S01]  /*5b940*/  IMAD.MOV.U32 R22, RZ, RZ, R38 ;  /* 0x000000ffff167224 */ /* 0x000fe200078e0026 */
[----:B------:R-:W-:Y:S01]  /*5b950*/  IADD3 R38, P3, R39, R19, RZ ;  /* 0x0000001327267210 */ /* 0x000fe20007f7e0ff */
[----:B------:R-:W-:Y:S02]  /*5b960*/  IMAD.MOV.U32 R54, RZ, RZ, R60 ;  /* 0x000000ffff367224 */ /* 0x000fe400078e003c */
[----:B------:R-:W-:Y:S02]  /*5b970*/  IMAD.MOV.U32 R60, RZ, RZ, R35 ;  /* 0x000000ffff3c7224 */ /* 0x000fe400078e0023 */
[----:B------:R-:W-:Y:S01]  /*5b980*/  IMAD.X R35, R27, 0x1, R20, P2 ;  /* 0x000000011b237824 */ /* 0x000fe200010e0614 */
[----:B0-----:R-:W-:Y:S01]  /*5b990*/  IADD3 R40, P1, R56, R8, RZ ;  /* 0x0000000838287210 */ /* 0x001fe20007f3e0ff */
[----:B------:R-:W-:-:S04]  /*5b9a0*/  IMAD.X R39, R25, 0x1, R21, P3 ;  /* 0x0000000119277824 */ /* 0x000fc800018e0615 */
[----:B------:R-:W-:Y:S01]  /*5b9b0*/  IMAD.X R41, R24, 0x1, R10, P1 ;  /* 0x0000000118297824 */ /* 0x000fe200008e060a */
[----:B------:R0:W-:Y:S04]  /*5b9c0*/  STL.64 [R1+0xf58], R34 ;  /* 0x000f582201007387 */ /* 0x0001e80000100a00 */
[----:B------:R1:W-:Y:S01]  /*5b9d0*/  STL.64 [R1+0xf50], R40 ;  /* 0x000f502801007387 */ /* 0x0003e20000100a00 */
[----:B0-----:R-:W-:-:S03]  /*5b9e0*/  IADD3 R34, P2, R56, R9, RZ ;  /* 0x0000000938227210 */ /* 0x001fc60007f5e0ff */
[----:B-1----:R-:W4:Y:S04]  /*5b9f0*/  LDL.LU.64 R40, [R1+0x2410] ;  /* 0x0024100001287983 */ /* 0x002f280000300a00 */
[----:B------:R0:W-:Y:S04]  /*5ba00*/  STL.64 [R1+0xf48], R38 ;  /* 0x000f482601007387 */ /* 0x0001e80000100a00 */
[----:B0-----:R-:W2:Y:S04]  /*5ba10*/  LDL.LU.64 R38, [R1+0x2408] ;  /* 0x0024080001267983 */ /* 0x001ea80000300a00 */
[----:B------:R0:W-:Y:S02]  /*5ba20*/  STL.64 [R1+0x23d8], R4 ;  /* 0x0023d80401007387 */ /* 0x0001e40000100a00 */
[----:B0-----:R-:W-:Y:S01]  /*5ba30*/  IMAD.MOV.U32 R4, RZ, RZ, R24 ;  /* 0x000000ffff047224 */ /* 0x001fe200078e0018 */
[----:B------:R-:W-:-:S03]  /*5ba40*/  IADD3 R24, P3, R23, R19, RZ ;  /* 0x0000001317187210 */ /* 0x000fc60007f7e0ff */
[----:B------:R-:W-:Y:S02]  /*5ba50*/  IMAD.X R35, R4, 0x1, R11, P2 ;  /* 0x0000000104237824 */ /* 0x000fe400010e060b */
[----:B------:R-:W-:-:S03]  /*5ba60*/  IMAD.X R25, R27, 0x1, R21, P3 ;  /* 0x000000011b197824 */ /* 0x000fc600018e0615 */
[----:B------:R0:W-:Y:S01]  /*5ba70*/  STL.64 [R1+0xf40], R34 ;  /* 0x000f402201007387 */ /* 0x0001e20000100a00 */
[----:B------:R-:W-:Y:S01]  /*5ba80*/  IMAD.MOV.U32 R5, RZ, RZ, R22 ;  /* 0x000000ffff057224 */ /* 0x000fe200078e0016 */
[----:B------:R-:W-:Y:S02]  /*5ba90*/  IADD3 R22, P1, R56, R18, RZ ;  /* 0x0000001238167210 */ /* 0x000fe40007f3e0ff */
[----:B0-----:R-:W3:Y:S04]  /*5baa0*/  LDL.LU.64 R34, [R1+0x2400] ;  /* 0x0024000001227983 */ /* 0x001ee80000300a00 */
[----:B------:R0:W-:Y:S01]  /*5bab0*/  STL.64 [R1+0xf18], R24 ;  /* 0x000f181801007387 */ /* 0x0001e20000100a00 */
[----:B------:R-:W-:Y:S01]  /*5bac0*/  IMAD.X R23, R4, 0x1, R20, P1 ;  /* 0x0000000104177824 */ /* 0x000fe200008e0614 */
[----:B------:R-:W-:-:S02]  /*5bad0*/  SHF.R.S32.HI R26, RZ, 0x1f, R5 ;  /* 0x0000001fff1a7819 */ /* 0x000fc40000011405 */
[----:B0-----:R-:W-:Y:S01]  /*5bae0*/  IADD3 R24, P3, R56, R19, RZ ;  /* 0x0000001338187210 */ /* 0x001fe20007f7e0ff */
[----:B------:R-:W-:Y:S02]  /*5baf0*/  IMAD.MOV.U32 R56, RZ, RZ, R57 ;  /* 0x000000ffff387224 */ /* 0x000fe400078e0039 */
[----:B------:R-:W-:Y:S02]  /*5bb00*/  IMAD.MOV.U32 R57, RZ, RZ, R48 ;  /* 0x000000ffff397224 */ /* 0x000fe400078e0030 */
[----:B------:R-:W-:Y:S02]  /*5bb10*/  IMAD.MOV.U32 R48, RZ, RZ, R52 ;  /* 0x000000ffff307224 */ /* 0x000fe400078e0034 */
[----:B------:R-:W-:Y:S02]  /*5bb20*/  IMAD.MOV.U32 R52, RZ, RZ, R53 ;  /* 0x000000ffff347224 */ /* 0x000fe400078e0035 */
[----:B------:R-:W-:Y:S02]  /*5bb30*/  IMAD.MOV.U32 R53, RZ, RZ, R12 ;  /* 0x000000ffff357224 */ /* 0x000fe400078e000c */
[----:B------:R-:W-:-:S02]  /*5bb40*/  IMAD.MOV.U32 R12, RZ, RZ, R54 ;  /* 0x000000ffff0c7224 */ /* 0x000fc400078e0036 */
[----:B------:R-:W-:Y:S02]  /*5bb50*/  IMAD.MOV.U32 R54, RZ, RZ, R3 ;  /* 0x000000ffff367224 */ /* 0x000fe400078e0003 */
[----:B------:R-:W-:Y:S02]  /*5bb60*/  IMAD.MOV.U32 R3, RZ, RZ, R61 ;  /* 0x000000ffff037224 */ /* 0x000fe400078e003d */
[----:B------:R-:W-:Y:S01]  /*5bb70*/  IMAD.MOV.U32 R61, RZ, RZ, R30 ;  /* 0x000000ffff3d7224 */ /* 0x000fe200078e001e */
[C---:B------:R-:W-:Y:S01]  /*5bb80*/  IADD3 R30, P2, R5.reuse, R8, RZ ;  /* 0x00000008051e7210 */ /* 0x040fe20007f5e0ff */
[----:B------:R0:W-:Y:S01]  /*5bb90*/  STL.64 [R1+0xf10], R22 ;  /* 0x000f101601007387 */ /* 0x0001e20000100a00 */
[----:B------:R-:W-:Y:S02]  /*5bba0*/  IMAD.X R25, R4, 0x1, R21, P3 ;  /* 0x0000000104197824 */ /* 0x000fe400018e0615 */
[----:B------:R-:W-:Y:S02]  /*5bbb0*/  IMAD.MOV.U32 R27, RZ, RZ, R31 ;  /* 0x000000ffff1b7224 */ /* 0x000fe400078e001f */
[----:B------:R-:W-:Y:S01]  /*5bbc0*/  IMAD.X R31, R26, 0x1, R10, P2 ;  /* 0x000000011a1f7824 */ /* 0x000fe200010e060a */
[----:B------:R1:W-:Y:S01]  /*5bbd0*/  STL.64 [R1+0xf08], R24 ;  /* 0x000f081801007387 */ /* 0x0003e20000100a00 */
[----:B0-----:R-:W-:-:S03]  /*5bbe0*/  IADD3 R22, P1, R5, R9, RZ ;  /* 0x0000000905167210 */ /* 0x001fc60007f3e0ff */
[----:B------:R0:W-:Y:S02]  /*5bbf0*/  STL.64 [R1+0xf00], R30 ;  /* 0x000f001e01007387 */ /* 0x0001e40000100a00 */
[C---:B------:R-:W-:Y:S01]  /*5bc00*/  IMAD.X R23, R26.reuse, 0x1, R11, P1 ;  /* 0x000000011a177824 */ /* 0x040fe200008e060b */
[C---:B-1----:R-:W-:Y:S02]  /*5bc10*/  IADD3 R24, P3, R5.reuse, R18, RZ ;  /* 0x0000001205187210 */ /* 0x042fe40007f7e0ff */
[----:B------:R-:W-:Y:S02]  /*5bc20*/  IADD3 R4, P2, R5, R19, RZ ;  /* 0x0000001305047210 */ /* 0x000fe40007f5e0ff */
[----:B------:R-:W-:Y:S01]  /*5bc30*/  SHF.R.S32.HI R5, RZ, 0x1f, R27 ;  /* 0x0000001fff057819 */ /* 0x000fe2000001141b */
[----:B------:R-:W-:Y:S01]  /*5bc40*/  IMAD.X R25, R26, 0x1, R20, P3 ;  /* 0x000000011a197824 */ /* 0x000fe200018e0614 */
[----:B0-----:R-:W4:Y:S04]  /*5bc50*/  LDL.LU.64 R30, [R1+0x23f8] ;  /* 0x0023f800011e7983 */ /* 0x001f280000300a00 */
[----:B------:R0:W-:Y:S04]  /*5bc60*/  STL.64 [R1+0xef8], R22 ;  /* 0x000ef81601007387 */ /* 0x0001e80000100a00 */
[----:B------:R1:W-:Y:S01]  /*5bc70*/  STL.64 [R1+0xee8], R24 ;  /* 0x000ee81801007387 */ /* 0x0003e20000100a00 */
[----:B0-----:R-:W-:-:S02]  /*5bc80*/  IMAD.MOV.U32 R23, RZ, RZ, R57 ;  /* 0x000000ffff177224 */ /* 0x001fc400078e0039 */
[----:B------:R-:W-:Y:S02]  /*5bc90*/  IMAD.MOV.U32 R57, RZ, RZ, R52 ;  /* 0x000000ffff397224 */ /* 0x000fe400078e0034 */
[----:B------:R-:W-:Y:S02]  /*5bca0*/  IMAD.MOV.U32 R52, RZ, RZ, R53 ;  /* 0x000000ffff347224 */ /* 0x000fe400078e0035 */
[----:B------:R-:W-:Y:S02]  /*5bcb0*/  IMAD.MOV.U32 R53, RZ, RZ, R54 ;  /* 0x000000ffff357224 */ /* 0x000fe400078e0036 */
[----:B------:R-:W-:Y:S01]  /*5bcc0*/  IMAD.MOV.U32 R54, RZ, RZ, R32 ;  /* 0x000000ffff367224 */ /* 0x000fe200078e0020 */
[----:B------:R-:W-:Y:S01]  /*5bcd0*/  IADD3 R32, P1, R27, R8, RZ ;  /* 0x000000081b207210 */ /* 0x000fe20007f3e0ff */
[----:B------:R-:W-:Y:S02]  /*5bce0*/  IMAD.MOV.U32 R22, RZ, RZ, R56 ;  /* 0x000000ffff167224 */ /* 0x000fe400078e0038 */
[----:B------:R-:W-:-:S02]  /*5bcf0*/  IMAD.MOV.U32 R56, RZ, RZ, R48 ;  /* 0x000000ffff387224 */ /* 0x000fc400078e0030 */
[----:B-1----:R-:W-:Y:S02]  /*5bd00*/  IMAD.MOV.U32 R25, RZ, RZ, R5 ;  /* 0x000000ffff197224 */ /* 0x002fe400078e0005 */
[----:B------:R-:W-:Y:S02]  /*5bd10*/  IMAD.MOV.U32 R48, RZ, RZ, R12 ;  /* 0x000000ffff307224 */ /* 0x000fe400078e000c */
[----:B------:R-:W-:Y:S02]  /*5bd20*/  IMAD.MOV.U32 R12, RZ, RZ, R3 ;  /* 0x000000ffff0c7224 */ /* 0x000fe400078e0003 */
[----:B------:R-:W-:Y:S02]  /*5bd30*/  IMAD.MOV.U32 R3, RZ, RZ, R33 ;  /* 0x000000ffff037224 */ /* 0x000fe400078e0021 */
[----:B------:R-:W-:Y:S02]  /*5bd40*/  IMAD.X R5, R26, 0x1, R21, P2 ;  /* 0x000000011a057824 */ /* 0x000fe400010e0615 */
[----:B------:R-:W-:-:S03]  /*5bd50*/  IMAD.X R33, R25, 0x1, R10, P1 ;  /* 0x0000000119217824 */ /* 0x000fc600008e060a */
[----:B------:R-:W-:Y:S04]  /*5bd60*/  STL.64 [R1+0xed0], R4 ;  /* 0x000ed00401007387 */ /* 0x000fe80000100a00 */
[----:B------:R0:W-:Y:S04]  /*5bd70*/  STL.64 [R1+0xec8], R32 ;  /* 0x000ec82001007387 */ /* 0x0001e80000100a00 */
[----:B0-----:R-:W2:Y:S01]  /*5bd80*/  LDL.LU.64 R32, [R1+0x23f0] ;  /* 0x0023f00001207983 */ /* 0x001ea20000300a00 */
[C---:B------:R-:W-:Y:S02]  /*5bd90*/  IADD3 R24, P3, R27.reuse, R9, RZ ;  /* 0x000000091b187210 */ /* 0x040fe40007f7e0ff */
[----:B------:R-:W-:-:S02]  /*5bda0*/  IADD3 R4, P2, R27, R18, RZ ;  /* 0x000000121b047210 */ /* 0x000fc40007f5e0ff */
[----:B------:R-:W-:Y:S01]  /*5bdb0*/  IADD3 R26, P1, R27, R19, RZ ;  /* 0x000000131b1a7210 */ /* 0x000fe20007f3e0ff */
[----:B------:R-:W-:-:S04]  /*5bdc0*/  IMAD.MOV.U32 R27, RZ, RZ, R25 ;  /* 0x000000ffff1b7224 */ /* 0x000fc800078e0019 */
[C---:B------:R-:W-:Y:S02]  /*5bdd0*/  IMAD.X R25, R27.reuse, 0x1, R11, P3 ;  /* 0x000000011b197824 */ /* 0x040fe400018e060b */
[----:B------:R-:W-:-:S03]  /*5bde0*/  IMAD.X R5, R27, 0x1, R20, P2 ;  /* 0x000000011b057824 */ /* 0x000fc600010e0614 */
[----:B------:R3:W-:Y:S04]  /*5bdf0*/  STL.64 [R1+0xec0], R24 ;  /* 0x000ec01801007387 */ /* 0x0007e80000100a00 */
[----:B------:R0:W-:Y:S01]  /*5be00*/  STL.64 [R1+0xeb8], R4 ;  /* 0x000eb80401007387 */ /* 0x0001e20000100a00 */
[----:B------:R-:W-:-:S05]  /*5be10*/  IMAD.X R27, R27, 0x1, R21, P1 ;  /* 0x000000011b1b7824 */ /* 0x000fca00008e0615 */
[----:B------:R1:W-:Y:S01]  /*5be20*/  STL.64 [R1+0xea8], R26 ;  /* 0x000ea81a01007387 */ /* 0x0003e20000100a00 */
[----:B---3--:R-:W-:Y:S02]  /*5be30*/  IADD3 R24, P3, R34, R8, RZ ;  /* 0x0000000822187210 */ /* 0x008fe40007f7e0ff */
[----:B0-----:R-:W-:-:S05]  /*5be40*/  SHF.R.S32.HI R5, RZ, 0x1f, R34 ;  /* 0x0000001fff057819 */ /* 0x001fca0000011422 */
[----:B------:R-:W-:Y:S01]  /*5be50*/  IMAD.X R25, R5, 0x1, R10, P3 ;  /* 0x0000000105197824 */ /* 0x000fe200018e060a */
[C---:B------:R-:W-:Y:S02]  /*5be60*/  IADD3 R4, P2, R34.reuse, R9, RZ ;  /* 0x0000000922047210 */ /* 0x040fe40007f5e0ff */
[C---:B-1----:R-:W-:Y:S02]  /*5be70*/  IADD3 R26, P1, R34.reuse, R18, RZ ;  /* 0x00000012221a7210 */ /* 0x042fe40007f3e0ff */
[----:B------:R0:W-:Y:S02]  /*5be80*/  STL.64 [R1+0xea0], R24 ;  /* 0x000ea01801007387 */ /* 0x0001e40000100a00 */
[----:B0-----:R-:W-:Y:S01]  /*5be90*/  IMAD.MOV.U32 R25, RZ, RZ, R5 ;  /* 0x000000ffff197224 */ /* 0x001fe200078e0005 */
[----:B------:R-:W-:-:S03]  /*5bea0*/  IADD3 R24, P3, R34, R19, RZ ;  /* 0x0000001322187210 */ /* 0x000fc60007f7e0ff */
[C---:B------:R-:W-:Y:S02]  /*5beb0*/  IMAD.X R5, R25.reuse, 0x1, R11, P2 ;  /* 0x0000000119057824 */ /* 0x040fe400010e060b */
[C---:B------:R-:W-:Y:S02]  /*5bec0*/  IMAD.X R27, R25.reuse, 0x1, R20, P1 ;  /* 0x00000001191b7824 */ /* 0x040fe400008e0614 */
[----:B------:R-:W-:Y:S01]  /*5bed0*/  IMAD.X R25, R25, 0x1, R21, P3 ;  /* 0x0000000119197824 */ /* 0x000fe200018e0615 */
[----:B------:R0:W-:Y:S04]  /*5bee0*/  STL.64 [R1+0xe98], R4 ;  /* 0x000e980401007387 */ /* 0x0001e80000100a00 */
[----:B------:R1:W-:Y:S04]  /*5bef0*/  STL.64 [R1+0xe88], R26 ;  /* 0x000e881a01007387 */ /* 0x0003e80000100a00 */
[----:B------:R3:W-:Y:S01]  /*5bf00*/  STL.64 [R1+0xe68], R24 ;  /* 0x000e681801007387 */ /* 0x0007e20000100a00 */
[----:B--2---:R-:W-:-:S02]  /*5bf10*/  SHF.R.S32.HI R34, RZ, 0x1f, R33 ;  /* 0x0000001fff227819 */ /* 0x004fc40000011421 */
[C---:B0-----:R-:W-:Y:S02]  /*5bf20*/  IADD3 R4, P2, R33.reuse, R8, RZ ;  /* 0x0000000821047210 */ /* 0x041fe40007f5e0ff */
[C---:B-1----:R-:W-:Y:S02]  /*5bf30*/  IADD3 R26, P1, R33.reuse, R9, RZ ;  /* 0x00000009211a7210 */ /* 0x042fe40007f3e0ff */
[C---:B---3--:R-:W-:Y:S01]  /*5bf40*/  IADD3 R24, P3, R33.reuse, R18, RZ ;  /* 0x0000001221187210 */ /* 0x048fe20007f7e0ff */
[C---:B------:R-:W-:Y:S02]  /*5bf50*/  IMAD.X R5, R34.reuse, 0x1, R10, P2 ;  /* 0x0000000122057824 */ /* 0x040fe400010e060a */
[C---:B------:R-:W-:Y:S02]  /*5bf60*/  IMAD.X R27, R34.reuse, 0x1, R11, P1 ;  /* 0x00000001221b7824 */ /* 0x040fe400008e060b */
[----:B------:R-:W-:Y:S01]  /*5bf70*/  IMAD.X R25, R34, 0x1, R20, P3 ;  /* 0x0000000122197824 */ /* 0x000fe200018e0614 */
[----:B------:R0:W-:Y:S04]  /*5bf80*/  STL.64 [R1+0xe60], R4 ;  /* 0x000e600401007387 */ /* 0x0001e80000100a00 */
[----:B------:R1:W-:Y:S04]  /*5bf90*/  STL.64 [R1+0xe58], R26 ;  /* 0x000e581a01007387 */ /* 0x0003e80000100a00 */
[----:B------:R2:W-:Y:S01]  /*5bfa0*/  STL.64 [R1+0xe48], R24 ;  /* 0x000e481801007387 */ /* 0x0005e20000100a00 */
[----:B0-----:R-:W-:-:S02]  /*5bfb0*/  IADD3 R4, P2, R33, R19, RZ ;  /* 0x0000001321047210 */ /* 0x001fc40007f5e0ff */
[----:B------:R-:W-:Y:S02]  /*5bfc0*/  SHF.R.S32.HI R33, RZ, 0x1f, R32 ;  /* 0x0000001fff217819 */ /* 0x000fe40000011420 */
[----:B-1----:R-:W-:Y:S01]  /*5bfd0*/  IADD3 R26, P1, R32, R8, RZ ;  /* 0x00000008201a7210 */ /* 0x002fe20007f3e0ff */
[----:B------:R-:W-:Y:S01]  /*5bfe0*/  IMAD.X R5, R34, 0x1, R21, P2 ;  /* 0x0000000122057824 */ /* 0x000fe200010e0615 */
[----:B--2---:R-:W-:-:S03]  /*5bff0*/  IADD3 R24, P3, R32, R9, RZ ;  /* 0x0000000920187210 */ /* 0x004fc60007f7e0ff */
[C---:B------:R-:W-:Y:S01]  /*5c000*/  IMAD.X R27, R33.reuse, 0x1, R10, P1 ;  /* 0x00000001211b7824 */ /* 0x040fe200008e060a */
[----:B------:R0:W-:Y:S01]  /*5c010*/  STL.64 [R1+0xe20], R4 ;  /* 0x000e200401007387 */ /* 0x0001e20000100a00 */
[----:B------:R-:W-:-:S03]  /*5c020*/  IMAD.X R25, R33, 0x1, R11, P3 ;  /* 0x0000000121197824 */ /* 0x000fc600018e060b */
[----:B------:R1:W-:Y:S04]  /*5c030*/  STL.64 [R1+0xe18], R26 ;  /* 0x000e181a01007387 */ /* 0x0003e80000100a00 */
[----:B------:R2:W-:Y:S01]  /*5c040*/  STL.64 [R1+0xe10], R24 ;  /* 0x000e101801007387 */ /* 0x0005e20000100a00 */
[C---:B0-----:R-:W-:Y:S02]  /*5c050*/  IADD3 R4, P2, R32.reuse, R18, RZ ;  /* 0x0000001220047210 */ /* 0x041fe40007f5e0ff */
[----:B-1----:R-:W-:Y:S02]  /*5c060*/  IADD3 R26, P1, R32, R19, RZ ;  /* 0x00000013201a7210 */ /* 0x002fe40007f3e0ff */
[----:B----4-:R-:W-:Y:S01]  /*5c070*/  SHF.R.S32.HI R32, RZ, 0x1f, R31 ;  /* 0x0000001fff207819 */ /* 0x010fe2000001141f */
[----:B--2---:R-:W-:Y:S01]  /*5c080*/  IMAD.MOV.U32 R25, RZ, RZ, R16 ;  /* 0x000000ffff197224 */ /* 0x004fe200078e0010 */
[----:B------:R-:W-:Y:S01]  /*5c090*/  IADD3 R16, P3, R31, R8, RZ ;  /* 0x000000081f107210 */ /* 0x000fe20007f7e0ff */
[----:B------:R-:W-:-:S02]  /*5c0a0*/  IMAD.MOV.U32 R24, RZ, RZ, R59 ;  /* 0x000000ffff187224 */ /* 0x000fc400078e003b */
[C---:B------:R-:W-:Y:S02]  /*5c0b0*/  IMAD.X R5, R33.reuse, 0x1, R20, P2 ;  /* 0x0000000121057824 */ /* 0x040fe400010e0614 */
[----:B------:R-:W-:Y:S02]  /*5c0c0*/  IMAD.MOV.U32 R59, RZ, RZ, R17 ;  /* 0x000000ffff3b7224 */ /* 0x000fe400078e0011 */
[----:B------:R-:W-:Y:S02]  /*5c0d0*/  IMAD.X R27, R33, 0x1, R21, P1 ;  /* 0x00000001211b7824 */ /* 0x000fe400008e0615 */
[----:B------:R-:W-:Y:S01]  /*5c0e0*/  IMAD.X R17, R32, 0x1, R10, P3 ;  /* 0x0000000120117824 */ /* 0x000fe200018e060a */
[----:B------:R0:W-:Y:S04]  /*5c0f0*/  STL.64 [R1+0xe00], R4 ;  /* 0x000e000401007387 */ /* 0x0001e80000100a00 */
[----:B------:R1:W-:Y:S04]  /*5c100*/  STL.64 [R1+0xde0], R26 ;  /* 0x000de01a01007387 */ /* 0x0003e80000100a00 */
[----:B------:R2:W-:Y:S01]  /*5c110*/  STL.64 [R1+0xdd8], R16 ;  /* 0x000dd81001007387 */ /* 0x0005e20000100a00 */
[----:B0-----:R-:W-:-:S02]  /*5c120*/  IADD3 R4, P2, R31, R9, RZ ;  /* 0x000000091f047210 */ /* 0x001fc40007f5e0ff */
[----:B-1----:R-:W-:-:S03]  /*5c130*/  IADD3 R26, P1, R31, R18, RZ ;  /* 0x000000121f1a7210 */ /* 0x002fc60007f3e0ff */
[C---:B------:R-:W-:Y:S01]  /*5c140*/  IMAD.X R5, R32.reuse, 0x1, R11, P2 ;  /* 0x0000000120057824 */ /* 0x040fe200010e060b */
[----:B--2---:R-:W-:Y:S01]  /*5c150*/  IADD3 R16, P3, R31, R19, RZ ;  /* 0x000000131f107210 */ /* 0x004fe20007f7e0ff */
[----:B------:R-:W-:-:S03]  /*5c160*/  IMAD.X R27, R32, 0x1, R20, P1 ;  /* 0x00000001201b7824 */ /* 0x000fc600008e0614 */
[----:B------:R0:W-:Y:S01]  /*5c170*/  STL.64 [R1+0xdd0], R4 ;  /* 0x000dd00401007387 */ /* 0x0001e20000100a00 */
[----:B------:R-:W-:Y:S01]  /*5c180*/  IMAD.X R17, R32, 0x1, R21, P3 ;  /* 0x0000000120117824 */ /* 0x000fe200018e0615 */
[----:B------:R-:W-:Y:S02]  /*5c190*/  SHF.R.S32.HI R31, RZ, 0x1f, R30 ;  /* 0x0000001fff1f7819 */ /* 0x000fe4000001141e */
[----:B------:R1:W-:Y:S04]  /*5c1a0*/  STL.64 [R1+0xdc0], R26 ;  /* 0x000dc01a01007387 */ /* 0x0003e80000100a00 */
[----:B------:R2:W-:Y:S01]  /*5c1b0*/  STL.64 [R1+0xdb0], R16 ;  /* 0x000db01001007387 */ /* 0x0005e20000100a00 */
[C---:B0-----:R-:W-:Y:S02]  /*5c1c0*/  IADD3 R4, P2, R30.reuse, R8, RZ ;  /* 0x000000081e047210 */ /* 0x041fe40007f5e0ff */
[----:B-1----:R-:W-:-:S03]  /*5c1d0*/  IADD3 R26, P1, R30, R9, RZ ;  /* 0x000000091e1a7210 */ /* 0x002fc60007f3e0ff */
[C---:B------:R-:W-:Y:S01]  /*5c1e0*/  IMAD.X R5, R31.reuse, 0x1, R10, P2 ;  /* 0x000000011f057824 */ /* 0x040fe200010e060a */
[----:B--2---:R-:W-:Y:S01]  /*5c1f0*/  IADD3 R16, P3, R30, R18, RZ ;  /* 0x000000121e107210 */ /* 0x004fe20007f7e0ff */
[----:B------:R-:W-:-:S03]  /*5c200*/  IMAD.X R27, R31, 0x1, R11, P1 ;  /* 0x000000011f1b7824 */ /* 0x000fc600008e060b */
[----:B------:R0:W-:Y:S01]  /*5c210*/  STL.64 [R1+0xda8], R4 ;  /* 0x000da80401007387 */ /* 0x0001e20000100a00 */
[----:B------:R-:W-:-:S03]  /*5c220*/  IMAD.X R17, R31, 0x1, R20, P3 ;  /* 0x000000011f117824 */ /* 0x000fc600018e0614 */
[----:B------:R1:W-:Y:S04]  /*5c230*/  STL.64 [R1+0xda0], R26 ;  /* 0x000da01a01007387 */ /* 0x0003e80000100a00 */
[----:B------:R2:W-:Y:S01]  /*5c240*/  STL.64 [R1+0xd98], R16 ;  /* 0x000d981001007387 */ /* 0x0005e20000100a00 */
[----:B0-----:R-:W-:Y:S02]  /*5c250*/  IADD3 R4, P2, R30, R19, RZ ;  /* 0x000000131e047210 */ /* 0x001fe40007f5e0ff */
[----:B------:R-:W-:Y:S02]  /*5c260*/  SHF.R.S32.HI R30, RZ, 0x1f, R29 ;  /* 0x0000001fff1e7819 */ /* 0x000fe4000001141d */
[----:B-1----:R-:W-:Y:S01]  /*5c270*/  IADD3 R26, P1, R29, R8, RZ ;  /* 0x000000081d1a7210 */ /* 0x002fe20007f3e0ff */
[----:B------:R-:W-:Y:S01]  /*5c280*/  IMAD.X R5, R31, 0x1, R21, P2 ;  /* 0x000000011f057824 */ /* 0x000fe200010e0615 */
[----:B--2---:R-:W-:-:S03]  /*5c290*/  IADD3 R16, P3, R29, R9, RZ ;  /* 0x000000091d107210 */ /* 0x004fc60007f7e0ff */
[C---:B------:R-:W-:Y:S01]  /*5c2a0*/  IMAD.X R27, R30.reuse, 0x1, R10, P1 ;  /* 0x000000011e1b7824 */ /* 0x040fe200008e060a */
[----:B------:R-:W-:Y:S01]  /*5c2b0*/  STL.64 [R1+0xd80], R4 ;  /* 0x000d800401007387 */ /* 0x000fe20000100a00 */
[----:B------:R-:W-:-:S03]  /*5c2c0*/  IMAD.X R17, R30, 0x1, R11, P3 ;  /* 0x000000011e117824 */ /* 0x000fc600018e060b */
[----:B------:R-:W-:Y:S04]  /*5c2d0*/  STL.64 [R1+0xd78], R26 ;  /* 0x000d781a01007387 */ /* 0x000fe80000100a00 */
[----:B------:R0:W-:Y:S04]  /*5c2e0*/  STL.64 [R1+0xd70], R16 ;  /* 0x000d701001007387 */ /* 0x0001e80000100a00 */
[----:B0-----:R-:W2:Y:S01]  /*5c2f0*/  LDL.LU.64 R16, [R1+0x23e8] ;  /* 0x0023e80001107983 */ /* 0x001ea20000300a00 */
[----:B------:R-:W-:Y:S01]  /*5c300*/  IMAD.MOV.U32 R27, RZ, RZ, R24 ;  /* 0x000000ffff1b7224 */ /* 0x000fe200078e0018 */
[----:B------:R-:W-:Y:S01]  /*5c310*/  IADD3 R4, P2, R29, R18, RZ ;  /* 0x000000121d047210 */ /* 0x000fe20007f5e0ff */
[----:B------:R-:W-:-:S02]  /*5c320*/  IMAD.MOV.U32 R24, RZ, RZ, R22 ;  /* 0x000000ffff187224 */ /* 0x000fc400078e0016 */
[----:B------:R-:W-:Y:S01]  /*5c330*/  IMAD.MOV.U32 R22, RZ, RZ, R36 ;  /* 0x000000ffff167224 */ /* 0x000fe200078e0024 */
[----:B------:R-:W-:Y:S01]  /*5c340*/  IADD3 R36, P1, R29, R19, RZ ;  /* 0x000000131d247210 */ /* 0x000fe20007f3e0ff */
[----:B------:R-:W-:Y:S02]  /*5c350*/  IMAD.MOV.U32 R26, RZ, RZ, R25 ;  /* 0x000000ffff1a7224 */ /* 0x000fe400078e0019 */
[----:B------:R-:W-:Y:S02]  /*5c360*/  IMAD.MOV.U32 R25, RZ, RZ, R37 ;  /* 0x000000ffff197224 */ /* 0x000fe400078e0025 */
[C---:B------:R-:W-:Y:S02]  /*5c370*/  IMAD.X R5, R30.reuse, 0x1, R20, P2 ;  /* 0x000000011e057824 */ /* 0x040fe400010e0614 */
[----:B------:R-:W-:Y:S02]  /*5c380*/  IMAD.X R37, R30, 0x1, R21, P1 ;  /* 0x000000011e257824 */ /* 0x000fe400008e0615 */
[----:B------:R-:W-:Y:S01]  /*5c390*/  IMAD.MOV.U32 R31, RZ, RZ, R33 ;  /* 0x000000ffff1f7224 */ /* 0x000fe200078e0021 */
[----:B--2---:R-:W-:-:S05]  /*5c3a0*/  IADD3 R32, P3, R17, R8, RZ ;  /* 0x0000000811207210 */ /* 0x004fca0007f7e0ff */
[----:B------:R-:W-:Y:S04]  /*5c3b0*/  STL [R1+0xd58], R32 ;  /* 0x000d582001007387 */ /* 0x000fe80000100800 */
[----:B------:R-:W-:Y:S04]  /*5c3c0*/  STL.64 [R1+0xd68], R4 ;  /* 0x000d680401007387 */ /* 0x000fe80000100a00 */
[----:B------:R0:W-:Y:S04]  /*5c3d0*/  STL.64 [R1+0xd60], R36 ;  /* 0x000d602401007387 */ /* 0x0001e80000100a00 */
[----:B0-----:R-:W2:Y:S01]  /*5c3e0*/  LDL.LU.64 R36, [R1+0x23e0] ;  /* 0x0023e00001247983 */ /* 0x001ea20000300a00 */
[----:B------:R-:W-:-:S02]  /*5c3f0*/  SHF.R.S32.HI R29, RZ, 0x1f, R17 ;  /* 0x0000001fff1d7819 */ /* 0x000fc40000011411 */
[----:B------:R-:W-:-:S03]  /*5c400*/  IADD3 R4, P2, R17, R9, RZ ;  /* 0x0000000911047210 */ /* 0x000fc60007f5e0ff */
[C---:B------:R-:W-:Y:S02]  /*5c410*/  IMAD.X R31, R29.reuse, 0x1, R10, P3 ;  /* 0x000000011d1f7824 */ /* 0x040fe400018e060a */
[----:B------:R-:W-:Y:S02]  /*5c420*/  IMAD.X R5, R29, 0x1, R11, P2 ;  /* 0x000000011d057824 */ /* 0x000fe400010e060b */
[----:B------:R-:W-:Y:S01]  /*5c430*/  IMAD.MOV.U32 R30, RZ, RZ, R32 ;  /* 0x000000ffff1e7224 */ /* 0x000fe200078e0020 */
[C---:B------:R-:W-:Y:S01]  /*5c440*/  IADD3 R32, P1, R17.reuse, R18, RZ ;  /* 0x0000001211207210 */ /* 0x040fe20007f3e0ff */
[----:B------:R0:W-:Y:S01]  /*5c450*/  STL [R1+0xd5c], R31 ;  /* 0x000d5c1f01007387 */ /* 0x0001e20000100800 */
[----:B------:R-:W-:Y:S02]  /*5c460*/  IADD3 R30, P3, R17, R19, RZ ;  /* 0x00000013111e7210 */ /* 0x000fe40007f7e0ff */
[----:B------:R-:W-:Y:S01]  /*5c470*/  SHF.R.S32.HI R17, RZ, 0x1f, R16 ;  /* 0x0000001fff117819 */ /* 0x000fe20000011410 */
[----:B------:R1:W-:Y:S01]  /*5c480*/  STL.64 [R1+0xd50], R4 ;  /* 0x000d500401007387 */ /* 0x0003e20000100a00 */
[----:B------:R-:W-:-:S02]  /*5c490*/  IMAD.X R33, R29, 0x1, R20, P1 ;  /* 0x000000011d217824 */ /* 0x000fc400008e0614 */
[----:B0-----:R-:W-:Y:S01]  /*5c4a0*/  IMAD.X R31, R29, 0x1, R21, P3 ;  /* 0x000000011d1f7824 */ /* 0x001fe200018e0615 */
[C---:B-1----:R-:W-:Y:S02]  /*5c4b0*/  IADD3 R4, P2, R16.reuse, R8, RZ ;  /* 0x0000000810047210 */ /* 0x042fe40007f5e0ff */
[----:B------:R0:W-:Y:S03]  /*5c4c0*/  STL.64 [R1+0xd40], R32 ;  /* 0x000d402001007387 */ /* 0x0001e60000100a00 */
[----:B------:R-:W-:Y:S01]  /*5c4d0*/  IMAD.X R5, R17, 0x1, R10, P2 ;  /* 0x0000000111057824 */ /* 0x000fe200010e060a */
[----:B------:R1:W-:Y:S04]  /*5c4e0*/  STL.64 [R1+0xd30], R30 ;  /* 0x000d301e01007387 */ /* 0x0003e80000100a00 */
[----:B------:R3:W-:Y:S01]  /*5c4f0*/  STL.64 [R1+0xd28], R4 ;  /* 0x000d280401007387 */ /* 0x0007e20000100a00 */
[----:B0-----:R-:W-:-:S02]  /*5c500*/  IADD3 R32, P1, R16, R9, RZ ;  /* 0x0000000910207210 */ /* 0x001fc40007f3e0ff */
[----:B-1----:R-:W-:-:S03]  /*5c510*/  IADD3 R30, P3, R16, R18, RZ ;  /* 0x00000012101e7210 */ /* 0x002fc60007f7e0ff */
[C---:B------:R-:W-:Y:S01]  /*5c520*/  IMAD.X R33, R17.reuse, 0x1, R11, P1 ;  /* 0x0000000111217824 */ /* 0x040fe200008e060b */
[----:B---3--:R-:W-:Y:S01]  /*5c530*/  IADD3 R4, P2, R16, R19, RZ ;  /* 0x0000001310047210 */ /* 0x008fe20007f5e0ff */
        /* <DEDUP_REMOVED lines=9> */
[----:B---3--:R-:W-:Y:S01]  /*5c5d0*/  IADD3 R4, P2, R35, R18, RZ ;  /* 0x0000001223047210 */ /* 0x008fe20007f5e0ff */
[----:B------:R-:W-:-:S03]  /*5c5e0*/  IMAD.X R31, R16, 0x1, R11, P3 ;  /* 0x00000001101f7824 */ /* 0x000fc600018e060b */
[----:B------:R0:W-:Y:S01]  /*5c5f0*/  STL.64 [R1+0xcf0], R32 ;  /* 0x000cf02001007387 */ /* 0x0001e20000100a00 */
[----:B------:R-:W-:-:S03]  /*5c600*/  IMAD.X R5, R16, 0x1, R20, P2 ;  /* 0x0000000110057824 */ /* 0x000fc600010e0614 */
[----:B------:R1:W-:Y:S04]  /*5c610*/  STL.64 [R1+0xce8], R30 ;  /* 0x000ce81e01007387 */ /* 0x0003e80000100a00 */
[----:B------:R3:W-:Y:S01]  /*5c620*/  STL.64 [R1+0xcd8], R4 ;  /* 0x000cd80401007387 */ /* 0x0007e20000100a00 */
[----:B0-----:R-:W-:-:S05]  /*5c630*/  IADD3 R32, P1, R35, R19, RZ ;  /* 0x0000001323207210 */ /* 0x001fca0007f3e0ff */
[----:B------:R-:W-:Y:S01]  /*5c640*/  IMAD.X R33, R16, 0x1, R21, P1 ;  /* 0x0000000110217824 */ /* 0x000fe200008e0615 */
[----:B------:R-:W-:-:S04]  /*5c650*/  SHF.R.S32.HI R16, RZ, 0x1f, R38 ;  /* 0x0000001fff107819 */ /* 0x000fc80000011426 */
[----:B------:R0:W-:Y:S01]  /*5c660*/  STL.64 [R1+0xcb8], R32 ;  /* 0x000cb82001007387 */ /* 0x0001e20000100a00 */
[----:B--2---:R-:W-:Y:S02]  /*5c670*/  SHF.R.S32.HI R17, RZ, 0x1f, R36 ;  /* 0x0000001fff117819 */ /* 0x004fe40000011424 */
[C---:B-1----:R-:W-:Y:S02]  /*5c680*/  IADD3 R30, P3, R36.reuse, R8, RZ ;  /* 0x00000008241e7210 */ /* 0x042fe40007f7e0ff */
[----:B---3--:R-:W-:-:S03]  /*5c690*/  IADD3 R4, P2, R36, R9, RZ ;  /* 0x0000000924047210 */ /* 0x008fc60007f5e0ff */
[C---:B------:R-:W-:Y:S02]  /*5c6a0*/  IMAD.X R31, R17.reuse, 0x1, R10, P3 ;  /* 0x00000001111f7824 */ /* 0x040fe400018e060a */
[C---:B------:R-:W-:Y:S01]  /*5c6b0*/  IMAD.X R5, R17.reuse, 0x1, R11, P2 ;  /* 0x0000000111057824 */ /* 0x040fe200010e060b */
[C---:B0-----:R-:W-:Y:S02]  /*5c6c0*/  IADD3 R32, P1, R36.reuse, R18, RZ ;  /* 0x0000001224207210 */ /* 0x041fe40007f3e0ff */
[----:B------:R0:W-:Y:S04]  /*5c6d0*/  STL.64 [R1+0xcb0], R30 ;  /* 0x000cb01e01007387 */ /* 0x0001e80000100a00 */
[----:B------:R1:W-:Y:S01]  /*5c6e0*/  STL.64 [R1+0xca8], R4 ;  /* 0x000ca80401007387 */ /* 0x0003e20000100a00 */
[----:B------:R-:W-:Y:S01]  /*5c6f0*/  IMAD.X R33, R17, 0x1, R20, P1 ;  /* 0x0000000111217824 */ /* 0x000fe200008e0614 */
[----:B0-----:R-:W-:-:S02]  /*5c700*/  IADD3 R30, P3, R36, R19, RZ ;  /* 0x00000013241e7210 */ /* 0x001fc40007f7e0ff */
[----:B-1----:R-:W-:-:S03]  /*5c710*/  IADD3 R4, P2, R38, R8, RZ ;  /* 0x0000000826047210 */ /* 0x002fc60007f5e0ff */
[----:B------:R-:W-:Y:S01]  /*5c720*/  IMAD.X R31, R17, 0x1, R21, P3 ;  /* 0x00000001111f7824 */ /* 0x000fe200018e0615 */
[----:B------:R0:W-:Y:S01]  /*5c730*/  STL.64 [R1+0xc98], R32 ;  /* 0x000c982001007387 */ /* 0x0001e20000100a00 */
[----:B------:R-:W-:-:S03]  /*5c740*/  IMAD.X R5, R16, 0x1, R10, P2 ;  /* 0x0000000110057824 */ /* 0x000fc600010e060a */
[----:B------:R1:W-:Y:S04]  /*5c750*/  STL.64 [R1+0xc78], R30 ;  /* 0x000c781e01007387 */ /* 0x0003e80000100a00 */
[----:B------:R2:W-:Y:S01]  /*5c760*/  STL.64 [R1+0xc70], R4 ;  /* 0x000c700401007387 */ /* 0x0005e20000100a00 */
[C---:B0-----:R-:W-:Y:S02]  /*5c770*/  IADD3 R32, P1, R38.reuse, R9, RZ ;  /* 0x0000000926207210 */ /* 0x041fe40007f3e0ff */
[----:B-1----:R-:W-:-:S03]  /*5c780*/  IADD3 R30, P3, R38, R18, RZ ;  /* 0x00000012261e7210 */ /* 0x002fc60007f7e0ff */
[----:B------:R-:W-:Y:S01]  /*5c790*/  IMAD.X R33, R16, 0x1, R11, P1 ;  /* 0x0000000110217824 */ /* 0x000fe200008e060b */
        /* <DEDUP_REMOVED lines=14> */
[----:B------:R1:W-:Y:S01]  /*5c880*/  STL.64 [R1+0xc28], R30 ;  /* 0x000c281e01007387 */ /* 0x0003e20000100a00 */
[----:B------:R-:W-:-:S03]  /*5c890*/  SHF.R.S32.HI R16, RZ, 0x1f, R42 ;  /* 0x0000001fff107819 */ /* 0x000fc6000001142a */
[----:B------:R2:W-:Y:S01]  /*5c8a0*/  STL.64 [R1+0xc10], R4 ;  /* 0x000c100401007387 */ /* 0x0005e20000100a00 */
[----:B0-----:R-:W-:Y:S02]  /*5c8b0*/  IADD3 R32, P1, R40, R19, RZ ;  /* 0x0000001328207210 */ /* 0x001fe40007f3e0ff */
[C---:B-1----:R-:W-:Y:S02]  /*5c8c0*/  IADD3 R30, P3, R42.reuse, R8, RZ ;  /* 0x000000082a1e7210 */ /* 0x042fe40007f7e0ff */
[----:B--2---:R-:W-:-:S03]  /*5c8d0*/  IADD3 R4, P2, R42, R9, RZ ;  /* 0x000000092a047210 */ /* 0x004fc60007f5e0ff */
[C---:B------:R-:W-:Y:S02]  /*5c8e0*/  IMAD.X R31, R16.reuse, 0x1, R10, P3 ;  /* 0x00000001101f7824 */ /* 0x040fe400018e060a */
[----:B------:R-:W-:Y:S02]  /*5c8f0*/  IMAD.X R33, R17, 0x1, R21, P1 ;  /* 0x0000000111217824 */ /* 0x000fe400008e0615 */
[----:B------:R-:W-:Y:S01]  /*5c900*/  IMAD.X R5, R16, 0x1, R11, P2 ;  /* 0x0000000110057824 */ /* 0x000fe200010e060b */
[----:B------:R0:W-:Y:S01]  /*5c910*/  STL.64 [R1+0xbe8], R30 ;  /* 0x000be81e01007387 */ /* 0x0001e20000100a00 */
[----:B------:R-:W-:-:S03]  /*5c920*/  IADD3 R34, P1, R42, R18, RZ ;  /* 0x000000122a227210 */ /* 0x000fc60007f3e0ff */
[----:B------:R1:W-:Y:S04]  /*5c930*/  STL.64 [R1+0xbf0], R32 ;  /* 0x000bf02001007387 */ /* 0x0003e80000100a00 */
[----:B------:R2:W-:Y:S01]  /*5c940*/  STL.64 [R1+0xbe0], R4 ;  /* 0x000be00401007387 */ /* 0x0005e20000100a00 */
[----:B------:R-:W-:Y:S02]  /*5c950*/  SHF.R.S32.HI R17, RZ, 0x1f, R45 ;  /* 0x0000001fff117819 */ /* 0x000fe4000001142d */
[----:B0-----:R-:W-:Y:S01]  /*5c960*/  IADD3 R30, P3, R42, R19, RZ ;  /* 0x000000132a1e7210 */ /* 0x001fe20007f7e0ff */
[----:B------:R-:W-:Y:S01]  /*5c970*/  IMAD.X R35, R16, 0x1, R20, P1 ;  /* 0x0000000110237824 */ /* 0x000fe200008e0614 */
[----:B-1----:R-:W-:Y:S01]  /*5c980*/  IADD3 R32, P2, R45, R8, RZ ;  /* 0x000000082d207210 */ /* 0x002fe20007f5e0ff */
[----:B--2---:R-:W-:-:S02]  /*5c990*/  IMAD.MOV.U32 R5, RZ, RZ, R24 ;  /* 0x000000ffff057224 */ /* 0x004fc400078e0018 */
[----:B------:R-:W-:Y:S02]  /*5c9a0*/  IMAD.MOV.U32 R24, RZ, RZ, R22 ;  /* 0x000000ffff187224 */ /* 0x000fe400078e0016 */
[----:B------:R-:W-:Y:S02]  /*5c9b0*/  IMAD.MOV.U32 R22, RZ, RZ, R56 ;  /* 0x000000ffff167224 */ /* 0x000fe400078e0038 */
[----:B------:R-:W-:Y:S02]  /*5c9c0*/  IMAD.MOV.U32 R56, RZ, RZ, R48 ;  /* 0x000000ffff387224 */ /* 0x000fe400078e0030 */
[----:B------:R-:W-:Y:S02]  /*5c9d0*/  IMAD.MOV.U32 R4, RZ, RZ, R26 ;  /* 0x000000ffff047224 */ /* 0x000fe400078e001a */
[----:B------:R-:W-:Y:S02]  /*5c9e0*/  IMAD.MOV.U32 R48, RZ, RZ, R53 ;  /* 0x000000ffff307224 */ /* 0x000fe400078e0035 */
[----:B------:R-:W-:-:S02]  /*5c9f0*/  IMAD.MOV.U32 R26, RZ, RZ, R25 ;  /* 0x000000ffff1a7224 */ /* 0x000fc400078e0019 */
[----:B------:R-:W-:Y:S01]  /*5ca00*/  IMAD.MOV.U32 R53, RZ, RZ, R60 ;  /* 0x000000ffff357224 */ /* 0x000fe200078e003c */
[----:B------:R-:W-:Y:S01]  /*5ca10*/  IADD3 R60, P1, R45, R9, RZ ;  /* 0x000000092d3c7210 */ /* 0x000fe20007f3e0ff */
[----:B------:R-:W-:Y:S02]  /*5ca20*/  IMAD.MOV.U32 R25, RZ, RZ, R23 ;  /* 0x000000ffff197224 */ /* 0x000fe400078e0017 */
[----:B------:R-:W-:Y:S02]  /*5ca30*/  IMAD.X R31, R16, 0x1, R21, P3 ;  /* 0x00000001101f7824 */ /* 0x000fe400018e0615 */
[----:B------:R-:W-:Y:S02]  /*5ca40*/  IMAD.MOV.U32 R23, RZ, RZ, R57 ;  /* 0x000000ffff177224 */ /* 0x000fe400078e0039 */
[----:B------:R-:W-:Y:S02]  /*5ca50*/  IMAD.MOV.U32 R57, RZ, RZ, R52 ;  /* 0x000000ffff397224 */ /* 0x000fe400078e0034 */
[----:B------:R-:W-:-:S02]  /*5ca60*/  IMAD.X R33, R17, 0x1, R10, P2 ;  /* 0x0000000111217824 */ /* 0x000fc400010e060a */
[----:B------:R-:W-:Y:S01]  /*5ca70*/  IMAD.MOV.U32 R52, RZ, RZ, R12 ;  /* 0x000000ffff347224 */ /* 0x000fe200078e000c */
[----:B------:R0:W-:Y:S01]  /*5ca80*/  STL.64 [R1+0xbb0], R30 ;  /* 0x000bb01e01007387 */ /* 0x0001e20000100a00 */
[----:B------:R-:W-:Y:S02]  /*5ca90*/  IMAD.MOV.U32 R12, RZ, RZ, R61 ;  /* 0x000000ffff0c7224 */ /* 0x000fe400078e003d */
[----:B------:R-:W-:Y:S01]  /*5caa0*/  IMAD.X R61, R17, 0x1, R11, P1 ;  /* 0x00000001113d7824 */ /* 0x000fe200008e060b */
[----:B------:R-:W-:Y:S04]  /*5cab0*/  STL.64 [R1+0xbd0], R34 ;  /* 0x000bd02201007387 */ /* 0x000fe80000100a00 */
[----:B------:R1:W-:Y:S01]  /*5cac0*/  STL.64 [R1+0xba8], R32 ;  /* 0x000ba82001007387 */ /* 0x0003e20000100a00 */
[----:B------:R-:W-:-:S02]  /*5cad0*/  SHF.R.S32.HI R16, RZ, 0x1f, R37 ;  /* 0x0000001fff107819 */ /* 0x000fc40000011425 */
[C---:B0-----:R-:W-:Y:S01]  /*5cae0*/  IADD3 R30, P3, R45.reuse, R18, RZ ;  /* 0x000000122d1e7210 */ /* 0x041fe20007f7e0ff */
[----:B------:R0:W-:Y:S01]  /*5caf0*/  STL.64 [R1+0xba0], R60 ;  /* 0x000ba03c01007387 */ /* 0x0001e20000100a00 */
[----:B-1----:R-:W-:Y:S01]  /*5cb00*/  IMAD.MOV.U32 R33, RZ, RZ, R4 ;  /* 0x000000ffff217224 */ /* 0x002fe200078e0004 */
[----:B------:R-:W-:Y:S01]  /*5cb10*/  IADD3 R4, P2, R45, R19, RZ ;  /* 0x000000132d047210 */ /* 0x000fe20007f5e0ff */
[----:B------:R-:W-:Y:S01]  /*5cb20*/  IMAD.MOV.U32 R34, RZ, RZ, R5 ;  /* 0x000000ffff227224 */ /* 0x000fe200078e0005 */
[----:B0-----:R-:W-:Y:S01]  /*5cb30*/  IADD3 R60, P1, R37, R8, RZ ;  /* 0x00000008253c7210 */ /* 0x001fe20007f3e0ff */
[C---:B------:R-:W-:Y:S02]  /*5cb40*/  IMAD.X R31, R17.reuse, 0x1, R20, P3 ;  /* 0x00000001111f7824 */ /* 0x040fe400018e0614 */
        /* <DEDUP_REMOVED lines=17> */
[----:B------:R-:W-:Y:S01]  /*5cc60*/  IMAD.X R31, R17, 0x1, R10, P3 ;  /* 0x00000001111f7824 */ /* 0x000fe200018e060a */
[----:B--2---:R-:W-:Y:S01]  /*5cc70*/  IADD3 R60, P1, R39, R18, RZ ;  /* 0x00000012273c7210 */ /* 0x004fe20007f3e0ff */
[----:B------:R-:W-:-:S03]  /*5cc80*/  IMAD.X R5, R17, 0x1, R11, P2 ;  /* 0x0000000111057824 */ /* 0x000fc600010e060b */
[----:B------:R-:W-:Y:S01]  /*5cc90*/  STL.64 [R1+0xb28], R30 ;  /* 0x000b281e01007387 */ /* 0x000fe20000100a00 */
[----:B------:R-:W-:-:S03]  /*5cca0*/  IMAD.X R61, R17, 0x1, R20, P1 ;  /* 0x00000001113d7824 */ /* 0x000fc600008e0614 */
[----:B------:R0:W-:Y:S04]  /*5ccb0*/  STL.64 [R1+0xb20], R4 ;  /* 0x000b200401007387 */ /* 0x0001e80000100a00 */
[----:B0-----:R-:W2:Y:S04]  /*5ccc0*/  LDL.LU.64 R4, [R1+0x23d8] ;  /* 0x0023d80001047983 */ /* 0x001ea80000300a00 */
[----:B------:R0:W-:Y:S04]  /*5ccd0*/  STL.64 [R1+0xb10], R60 ;  /* 0x000b103c01007387 */ /* 0x0001e80000100a00 */
[----:B0-----:R-:W3:Y:S01]  /*5cce0*/  LDL.LU.64 R60, [R1+0x23d0] ;  /* 0x0023d000013c7983 */ /* 0x001ee20000300a00 */
[----:B------:R-:W-:-:S02]  /*5ccf0*/  IMAD.MOV.U32 R31, RZ, RZ, R33 ;  /* 0x000000ffff1f7224 */ /* 0x000fc400078e0021 */
        /* <DEDUP_REMOVED lines=21> */
[----:B------:R-:W-:Y:S02]  /*5ce50*/  IMAD.MOV.U32 R29, RZ, RZ, R31 ;  /* 0x000000ffff1d7224 */ /* 0x000fe400078e001f */
[----:B------:R-:W-:Y:S01]  /*5ce60*/  IMAD.MOV.U32 R25, RZ, RZ, R56 ;  /* 0x000000ffff197224 */ /* 0x000fe200078e0038 */
[----:B------:R-:W-:Y:S01]  /*5ce70*/  SHF.R.S32.HI R16, RZ, 0x1f, R41 ;  /* 0x0000001fff107819 */ /* 0x000fe20000011429 */
[----:B------:R-:W-:Y:S01]  /*5ce80*/  IMAD.MOV.U32 R31, RZ, RZ, R24 ;  /* 0x000000ffff1f7224 */ /* 0x000fe200078e0018 */
[----:B------:R-:W-:Y:S01]  /*5ce90*/  IADD3 R38, P2, R41, R8, RZ ;  /* 0x0000000829267210 */ /* 0x000fe20007f5e0ff */
[----:B------:R-:W-:-:S02]  /*5cea0*/  IMAD.MOV.U32 R56, RZ, RZ, R52 ;  /* 0x000000ffff387224 */ /* 0x000fc400078e0034 */
[----:B------:R-:W-:Y:S02]  /*5ceb0*/  IMAD.MOV.U32 R24, RZ, RZ, R22 ;  /* 0x000000ffff187224 */ /* 0x000fe400078e0016 */
[----:B------:R-:W-:Y:S02]  /*5cec0*/  IMAD.MOV.U32 R52, RZ, RZ, R54 ;  /* 0x000000ffff347224 */ /* 0x000fe400078e0036 */
[----:B------:R-:W-:Y:S02]  /*5ced0*/  IMAD.MOV.U32 R22, RZ, RZ, R23 ;  /* 0x000000ffff167224 */ /* 0x000fe400078e0017 */
[----:B------:R-:W-:Y:S02]  /*5cee0*/  IMAD.MOV.U32 R54, RZ, RZ, R50 ;  /* 0x000000ffff367224 */ /* 0x000fe400078e0032 */
[----:B------:R-:W-:Y:S02]  /*5cef0*/  IMAD.MOV.U32 R23, RZ, RZ, R57 ;  /* 0x000000ffff177224 */ /* 0x000fe400078e0039 */
[----:B------:R-:W-:-:S02]  /*5cf00*/  IMAD.MOV.U32 R57, RZ, RZ, R53 ;  /* 0x000000ffff397224 */ /* 0x000fc400078e0035 */
[----:B------:R-:W-:Y:S02]  /*5cf10*/  IMAD.X R47, R17, 0x1, R21, P3 ;  /* 0x00000001112f7824 */ /* 0x000fe400018e0615 */
[----:B------:R-:W-:Y:S02]  /*5cf20*/  IMAD.MOV.U32 R45, RZ, RZ, R29 ;  /* 0x000000ffff2d7224 */ /* 0x000fe400078e001d */
[----:B------:R-:W-:Y:S02]  /*5cf30*/  IMAD.MOV.U32 R53, RZ, RZ, R55 ;  /* 0x000000ffff357224 */ /* 0x000fe400078e0037 */
[----:B------:R-:W-:Y:S01]  /*5cf40*/  IMAD.MOV.U32 R29, RZ, RZ, R30 ;  /* 0x000000ffff1d7224 */ /* 0x000fe200078e001e */
[----:B------:R-:W-:Y:S01]  /*5cf50*/  IADD3 R36, P3, R41, R18, RZ ;  /* 0x0000001229247210 */ /* 0x000fe20007f7e0ff */
[----:B------:R-:W-:Y:S02]  /*5cf60*/  IMAD.X R39, R16, 0x1, R10, P2 ;  /* 0x0000000110277824 */ /* 0x000fe400010e060a */
[----:B------:R-:W-:-:S02]  /*5cf70*/  IMAD.MOV.U32 R30, RZ, RZ, R31 ;  /* 0x000000ffff1e7224 */ /* 0x000fc400078e001f */
[----:B------:R-:W-:Y:S01]  /*5cf80*/  IMAD.MOV.U32 R31, RZ, RZ, R26 ;  /* 0x000000ffff1f7224 */ /* 0x000fe200078e001a */
[----:B------:R0:W-:Y:S01]  /*5cf90*/  STL.64 [R1+0xaf0], R46 ;  /* 0x000af02e01007387 */ /* 0x0001e20000100a00 */
[----:B------:R-:W-:Y:S02]  /*5cfa0*/  IMAD.MOV.U32 R26, RZ, RZ, R57 ;  /* 0x000000ffff1a7224 */ /* 0x000fe400078e0039 */
[----:B------:R-:W-:Y:S01]  /*5cfb0*/  IMAD.MOV.U32 R57, RZ, RZ, R54 ;  /* 0x000000ffff397224 */ /* 0x000fe200078e0036 */
[----:B0-----:R-:W4:Y:S04]  /*5cfc0*/  LDL.LU.64 R46, [R1+0x23c8] ;  /* 0x0023c800012e7983 */ /* 0x001f280000300a00 */
[----:B------:R-:W-:Y:S04]  /*5cfd0*/  STL.64 [R1+0xae8], R38 ;  /* 0x000ae82601007387 */ /* 0x000fe80000100a00 */
[----:B------:R-:W-:Y:S01]  /*5cfe0*/  STL [R1+0xad0], R36 ;  /* 0x000ad02401007387 */ /* 0x000fe20000100800 */
[----:B---3--:R-:W-:Y:S01]  /*5cff0*/  IMAD.MOV.U32 R50, RZ, RZ, R60 ;  /* 0x000000ffff327224 */ /* 0x008fe200078e003c */
[----:B------:R-:W-:Y:S01]  /*5d000*/  IADD3 R60, P1, R41, R9, RZ ;  /* 0x00000009293c7210 */ /* 0x000fe20007f3e0ff */
[----:B------:R-:W-:-:S04]  /*5d010*/  IMAD.MOV.U32 R55, RZ, RZ, R61 ;  /* 0x000000ffff377224 */ /* 0x000fc800078e003d */
[----:B------:R-:W-:Y:S02]  /*5d020*/  IMAD.X R61, R16, 0x1, R11, P1 ;  /* 0x00000001103d7824 */ /* 0x000fe400008e060b */
[----:B------:R-:W-:Y:S02]  /*5d030*/  IMAD.MOV.U32 R54, RZ, RZ, R55 ;  /* 0x000000ffff367224 */ /* 0x000fe400078e0037 */
[----:B------:R-:W-:Y:S02]  /*5d040*/  IMAD.MOV.U32 R55, RZ, RZ, R50 ;  /* 0x000000ffff377224 */ /* 0x000fe400078e0032 */
[----:B--2---:R-:W-:Y:S02]  /*5d050*/  IMAD.MOV.U32 R50, RZ, RZ, R5 ;  /* 0x000000ffff327224 */ /* 0x004fe400078e0005 */
[----:B------:R-:W2:Y:S04]  /*5d060*/  LDL.LU R5, [R1+0x23c0] ;  /* 0x0023c00001057983 */ /* 0x000ea80000300800 */
[----:B------:R0:W-:Y:S04]  /*5d070*/  STL.64 [R1+0xae0], R60 ;  /* 0x000ae03c01007387 */ /* 0x0001e80000100a00 */
[----:B0-----:R-:W3:Y:S01]  /*5d080*/  LDL.LU.64 R60, [R1+0x23b8] ;  /* 0x0023b800013c7983 */ /* 0x001ee20000300a00 */
[----:B------:R-:W-:Y:S01]  /*5d090*/  IADD3 R38, P2, R41, R19, RZ ;  /* 0x0000001329267210 */ /* 0x000fe20007f5e0ff */
[----:B------:R-:W-:Y:S01]  /*5d0a0*/  IMAD.MOV.U32 R41, RZ, RZ, R37 ;  /* 0x000000ffff297224 */ /* 0x000fe200078e0025 */
[----:B------:R-:W-:Y:S01]  /*5d0b0*/  SHF.R.S32.HI R17, RZ, 0x1f, R44 ;  /* 0x0000001fff117819 */ /* 0x000fe2000001142c */
[----:B------:R-:W-:Y:S01]  /*5d0c0*/  IMAD.MOV.U32 R40, RZ, RZ, R36 ;  /* 0x000000ffff287224 */ /* 0x000fe200078e0024 */
[----:B------:R-:W-:Y:S01]  /*5d0d0*/  IADD3 R36, P1, R44, R8, RZ ;  /* 0x000000082c247210 */ /* 0x000fe20007f3e0ff */
[----:B------:R-:W-:-:S02]  /*5d0e0*/  IMAD.X R41, R16, 0x1, R20, P3 ;  /* 0x0000000110297824 */ /* 0x000fc400018e0614 */
[----:B------:R-:W-:Y:S01]  /*5d0f0*/  IMAD.X R39, R16, 0x1, R21, P2 ;  /* 0x0000000110277824 */ /* 0x000fe200010e0615 */
[C---:B------:R-:W-:Y:S01]  /*5d100*/  IADD3 R40, P3, R44.reuse, R9, RZ ;  /* 0x000000092c287210 */ /* 0x040fe20007f7e0ff */
[C---:B------:R-:W-:Y:S01]  /*5d110*/  IMAD.X R37, R17.reuse, 0x1, R10, P1 ;  /* 0x0000000111257824 */ /* 0x040fe200008e060a */
[----:B------:R0:W-:Y:S04]  /*5d120*/  STL [R1+0xad4], R41 ;  /* 0x000ad42901007387 */ /* 0x0001e80000100800 */
[----:B------:R1:W-:Y:S04]  /*5d130*/  STL.64 [R1+0xac8], R38 ;  /* 0x000ac82601007387 */ /* 0x0003e80000100a00 */
[----:B------:R1:W-:Y:S01]  /*5d140*/  STL.64 [R1+0xac0], R36 ;  /* 0x000ac02401007387 */ /* 0x0003e20000100a00 */
[----:B0-----:R-:W-:Y:S01]  /*5d150*/  IMAD.X R41, R17, 0x1, R11, P3 ;  /* 0x0000000111297824 */ /* 0x001fe200018e060b */
[----:B-1----:R-:W-:-:S02]  /*5d160*/  IADD3 R38, P2, R44, R18, RZ ;  /* 0x000000122c267210 */ /* 0x002fc40007f5e0ff */
[----:B------:R-:W-:-:S03]  /*5d170*/  IADD3 R36, P1, R44, R19, RZ ;  /* 0x000000132c247210 */ /* 0x000fc60007f3e0ff */
[C---:B------:R-:W-:Y:S01]  /*5d180*/  IMAD.X R39, R17.reuse, 0x1, R20, P2 ;  /* 0x0000000111277824 */ /* 0x040fe200010e0614 */
[----:B------:R0:W-:Y:S01]  /*5d190*/  STL.64 [R1+0xab8], R40 ;  /* 0x000ab82801007387 */ /* 0x0001e20000100a00 */
[----:B------:R-:W-:-:S03]  /*5d1a0*/  IMAD.X R37, R17, 0x1, R21, P1 ;  /* 0x0000000111257824 */ /* 0x000fc600008e0615 */
[----:B------:R1:W-:Y:S04]  /*5d1b0*/  STL.64 [R1+0xa98], R38 ;  /* 0x000a982601007387 */ /* 0x0003e80000100a00 */
[----:B------:R1:W-:Y:S01]  /*5d1c0*/  STL.64 [R1+0xa80], R36 ;  /* 0x000a802401007387 */ /* 0x0003e20000100a00 */
[----:B------:R-:W-:Y:S01]  /*5d1d0*/  SHF.R.S32.HI R17, RZ, 0x1f, R27 ;  /* 0x0000001fff117819 */ /* 0x000fe2000001141b */
[----:B------:R-:W-:Y:S02]  /*5d1e0*/  IMAD.MOV.U32 R35, RZ, RZ, R29 ;  /* 0x000000ffff237224 */ /* 0x000fe400078e001d */
[----:B------:R-:W-:Y:S02]  /*5d1f0*/  IMAD.MOV.U32 R29, RZ, RZ, R30 ;  /* 0x000000ffff1d7224 */ /* 0x000fe400078e001e */
[----:B------:R-:W-:-:S02]  /*5d200*/  IMAD.MOV.U32 R30, RZ, RZ, R31 ;  /* 0x000000ffff1e7224 */ /* 0x000fc400078e001f */
[----:B------:R-:W-:Y:S01]  /*5d210*/  IMAD.MOV.U32 R31, RZ, RZ, R26 ;  /* 0x000000ffff1f7224 */ /* 0x000fe200078e001a */
[----:B---3--:R-:W-:Y:S02]  /*5d220*/  SHF.R.S32.HI R16, RZ, 0x1f, R60 ;  /* 0x0000001fff107819 */ /* 0x008fe4000001143c */
[C---:B0-----:R-:W-:Y:S02]  /*5d230*/  IADD3 R40, P3, R60.reuse, R8, RZ ;  /* 0x000000083c287210 */ /* 0x041fe40007f7e0ff */
[C---:B-1----:R-:W-:Y:S02]  /*5d240*/  IADD3 R38, P2, R60.reuse, R9, RZ ;  /* 0x000000093c267210 */ /* 0x042fe40007f5e0ff */
[----:B------:R-:W-:Y:S01]  /*5d250*/  IADD3 R36, P1, R60, R18, RZ ;  /* 0x000000123c247210 */ /* 0x000fe20007f3e0ff */
[C---:B------:R-:W-:Y:S02]  /*5d260*/  IMAD.X R41, R16.reuse, 0x1, R10, P3 ;  /* 0x0000000110297824 */ /* 0x040fe400018e060a */
[----:B------:R-:W-:-:S02]  /*5d270*/  IMAD.X R39, R16, 0x1, R11, P2 ;  /* 0x0000000110277824 */ /* 0x000fc400010e060b */
[----:B------:R-:W-:Y:S01]  /*5d280*/  IMAD.X R37, R16, 0x1, R20, P1 ;  /* 0x0000000110257824 */ /* 0x000fe200008e0614 */
[----:B------:R0:W-:Y:S04]  /*5d290*/  STL.64 [R1+0xa78], R40 ;  /* 0x000a782801007387 */ /* 0x0001e80000100a00 */
[----:B------:R1:W-:Y:S01]  /*5d2a0*/  STL.64 [R1+0xa70], R38 ;  /* 0x000a702601007387 */ /* 0x0003e20000100a00 */
[----:B0-----:R-:W-:Y:S02]  /*5d2b0*/  IADD3 R40, P3, R60, R19, RZ ;  /* 0x000000133c287210 */ /* 0x001fe40007f7e0ff */
[----:B-1----:R-:W-:Y:S01]  /*5d2c0*/  IADD3 R38, P2, R27, R8, RZ ;  /* 0x000000081b267210 */ /* 0x002fe20007f5e0ff */
[----:B------:R0:W-:Y:S02]  /*5d2d0*/  STL.64 [R1+0xa50], R36 ;  /* 0x000a502401007387 */ /* 0x0001e40000100a00 */
[----:B------:R-:W-:-:S02]  /*5d2e0*/  IMAD.X R41, R16, 0x1, R21, P3 ;  /* 0x0000000110297824 */ /* 0x000fc400018e0615 */
[----:B------:R-:W-:-:S03]  /*5d2f0*/  IMAD.X R39, R17, 0x1, R10, P2 ;  /* 0x0000000111277824 */ /* 0x000fc600010e060a */
[----:B------:R1:W-:Y:S01]  /*5d300*/  STL.64 [R1+0xa40], R40 ;  /* 0x000a402801007387 */ /* 0x0003e20000100a00 */
[----:B0-----:R-:W-:-:S03]  /*5d310*/  IADD3 R36, P1, R27, R9, RZ ;  /* 0x000000091b247210 */ /* 0x001fc60007f3e0ff */
[----:B------:R0:W-:Y:S01]  /*5d320*/  STL.64 [R1+0xa38], R38 ;  /* 0x000a382601007387 */ /* 0x0001e20000100a00 */
[----:B------:R-:W-:Y:S01]  /*5d330*/  IADD3 R26, P2, R27, R19, RZ ;  /* 0x000000131b1a7210 */ /* 0x000fe20007f5e0ff */
[----:B------:R-:W-:Y:S01]  /*5d340*/  IMAD.X R37, R17, 0x1, R11, P1 ;  /* 0x0000000111257824 */ /* 0x000fe200008e060b */
[----:B-1----:R-:W-:Y:S02]  /*5d350*/  IADD3 R40, P3, R27, R18, RZ ;  /* 0x000000121b287210 */ /* 0x002fe40007f7e0ff */
[----:B------:R-:W-:Y:S01]  /*5d360*/  SHF.R.S32.HI R16, RZ, 0x1f, R45 ;  /* 0x0000001fff107819 */ /* 0x000fe2000001142d */
[----:B0-----:R-:W-:Y:S02]  /*5d370*/  IMAD.MOV.U32 R38, RZ, RZ, R29 ;  /* 0x000000ffff267224 */ /* 0x001fe400078e001d */
[----:B------:R-:W-:Y:S02]  /*5d380*/  IMAD.MOV.U32 R29, RZ, RZ, R31 ;  /* 0x000000ffff1d7224 */ /* 0x000fe400078e001f */
[----:B----4-:R-:W-:Y:S01]  /*5d390*/  IMAD.MOV.U32 R31, RZ, RZ, R46 ;  /* 0x000000ffff1f7224 */ /* 0x010fe200078e002e */
[----:B------:R-:W-:Y:S01]  /*5d3a0*/  IADD3 R46, P1, R45, R8, RZ ;  /* 0x000000082d2e7210 */ /* 0x000fe20007f3e0ff */
[----:B------:R0:W-:Y:S01]  /*5d3b0*/  STL.64 [R1+0xa30], R36 ;  /* 0x000a302401007387 */ /* 0x0001e20000100a00 */
[----:B------:R-:W-:-:S02]  /*5d3c0*/  IMAD.X R41, R17, 0x1, R20, P3 ;  /* 0x0000000111297824 */ /* 0x000fc400018e0614 */
[----:B------:R-:W-:-:S03]  /*5d3d0*/  IMAD.X R27, R17, 0x1, R21, P2 ;  /* 0x00000001111b7824 */ /* 0x000fc600010e0615 */
[----:B------:R-:W-:Y:S01]  /*5d3e0*/  STL.64 [R1+0xa10], R40 ;  /* 0x000a102801007387 */ /* 0x000fe20000100a00 */
[----:B0-----:R-:W-:Y:S02]  /*5d3f0*/  IMAD.MOV.U32 R36, RZ, RZ, R30 ;  /* 0x000000ffff247224 */ /* 0x001fe400078e001e */
[----:B------:R-:W-:Y:S02]  /*5d400*/  IMAD.MOV.U32 R30, RZ, RZ, R49 ;  /* 0x000000ffff1e7224 */ /* 0x000fe400078e0031 */
[----:B------:R-:W-:Y:S02]  /*5d410*/  IMAD.MOV.U32 R49, RZ, RZ, R47 ;  /* 0x000000ffff317224 */ /* 0x000fe400078e002f */
[----:B------:R-:W-:Y:S01]  /*5d420*/  IMAD.X R47, R16, 0x1, R10, P1 ;  /* 0x00000001102f7824 */ /* 0x000fe200008e060a */
[----:B------:R0:W-:Y:S04]  /*5d430*/  STL.64 [R1+0xa00], R26 ;  /* 0x000a001a01007387 */ /* 0x0001e80000100a00 */
[----:B0-----:R-:W3:Y:S04]  /*5d440*/  LDL.LU.64 R26, [R1+0x23b0] ;  /* 0x0023b000011a7983 */ /* 0x001ee80000300a00 */
[----:B------:R0:W-:Y:S04]  /*5d450*/  STL.64 [R1+0x9f8], R46 ;  /* 0x0009f82e01007387 */ /* 0x0001e80000100a00 */
[----:B0-----:R-:W4:Y:S01]  /*5d460*/  LDL.LU.64 R46, [R1+0x23a8] ;  /* 0x0023a800012e7983 */ /* 0x001f220000300a00 */
[----:B------:R-:W-:Y:S01]  /*5d470*/  IMAD.MOV.U32 R40, RZ, RZ, R38 ;  /* 0x000000ffff287224 */ /* 0x000fe200078e0026 */
[----:B------:R-:W-:-:S03]  /*5d480*/  IADD3 R38, P3, R45, R9, RZ ;  /* 0x000000092d267210 */ /* 0x000fc60007f7e0ff */
[----:B------:R-:W-:Y:S02]  /*5d490*/  IMAD.MOV.U32 R42, RZ, RZ, R40 ;  /* 0x000000ffff2a7224 */ /* 0x000fe400078e0028 */
[C---:B------:R-:W-:Y:S01]  /*5d4a0*/  IMAD.X R39, R16.reuse, 0x1, R11, P3 ;  /* 0x0000000110277824 */ /* 0x040fe200018e060b */
[C---:B------:R-:W-:Y:S02]  /*5d4b0*/  IADD3 R40, P2, R45.reuse, R18, RZ ;  /* 0x000000122d287210 */ /* 0x040fe40007f5e0ff */
[----:B------:R-:W-:Y:S02]  /*5d4c0*/  IADD3 R44, P1, R45, R19, RZ ;  /* 0x000000132d2c7210 */ /* 0x000fe40007f3e0ff */
[----:B------:R0:W-:Y:S01]  /*5d4d0*/  STL.64 [R1+0x9f0], R38 ;  /* 0x0009f02601007387 */ /* 0x0001e20000100a00 */
[----:B------:R-:W-:Y:S01]  /*5d4e0*/  SHF.R.S32.HI R17, RZ, 0x1f, R43 ;  /* 0x0000001fff117819 */ /* 0x000fe2000001142b */
[C---:B------:R-:W-:Y:S02]  /*5d4f0*/  IMAD.X R41, R16.reuse, 0x1, R20, P2 ;  /* 0x0000000110297824 */ /* 0x040fe400010e0614 */
[----:B------:R-:W-:-:S02]  /*5d500*/  IMAD.X R45, R16, 0x1, R21, P1 ;  /* 0x00000001102d7824 */ /* 0x000fc400008e0615 */
[----:B0-----:R-:W-:Y:S01]  /*5d510*/  IMAD.MOV.U32 R38, RZ, RZ, R36 ;  /* 0x000000ffff267224 */ /* 0x001fe200078e0024 */
[----:B------:R-:W-:Y:S01]  /*5d520*/  IADD3 R36, P3, R43, R8, RZ ;  /* 0x000000082b247210 */ /* 0x000fe20007f7e0ff */
[----:B------:R0:W-:Y:S04]  /*5d530*/  STL.64 [R1+0x9d0], R40 ;  /* 0x0009d02801007387 */ /* 0x0001e80000100a00 */
[----:B------:R-:W-:Y:S01]  /*5d540*/  IMAD.X R37, R17, 0x1, R10, P3 ;  /* 0x0000000111257824 */ /* 0x000fe200018e060a */
[----:B------:R1:W-:Y:S01]  /*5d550*/  STL.64 [R1+0x9c0], R44 ;  /* 0x0009c02c01007387 */ /* 0x0003e20000100a00 */
[----:B0-----:R-:W-:-:S03]  /*5d560*/  IADD3 R40, P2, R43, R9, RZ ;  /* 0x000000092b287210 */ /* 0x001fc60007f5e0ff */
[----:B------:R0:W-:Y:S01]  /*5d570*/  STL.64 [R1+0x9b8], R36 ;  /* 0x0009b82401007387 */ /* 0x0001e20000100a00 */
[----:B-1----:R-:W-:Y:S01]  /*5d580*/  IADD3 R44, P1, R43, R18, RZ ;  /* 0x000000122b2c7210 */ /* 0x002fe20007f3e0ff */
[----:B------:R-:W-:-:S04]  /*5d590*/  IMAD.X R41, R17, 0x1, R11, P2 ;  /* 0x0000000111297824 */ /* 0x000fc800010e060b */
[----:B------:R-:W-:Y:S01]  /*5d5a0*/  IMAD.X R45, R17, 0x1, R20, P1 ;  /* 0x00000001112d7824 */ /* 0x000fe200008e0614 */
[----:B0-----:R-:W-:Y:S01]  /*5d5b0*/  IADD3 R36, P3, R43, R19, RZ ;  /* 0x000000132b247210 */ /* 0x001fe20007f7e0ff */
[----:B------:R0:W-:Y:S04]  /*5d5c0*/  STL.64 [R1+0x9b0], R40 ;  /* 0x0009b02801007387 */ /* 0x0001e80000100a00 */
[----:B------:R-:W-:Y:S01]  /*5d5d0*/  IMAD.X R37, R17, 0x1, R21, P3 ;  /* 0x0000000111257824 */ /* 0x000fe200018e0615 */
[----:B------:R1:W-:Y:S04]  /*5d5e0*/  STL.64 [R1+0x988], R44 ;  /* 0x0009882c01007387 */ /* 0x0003e80000100a00 */
[----:B------:R2:W-:Y:S01]  /*5d5f0*/  STL.64 [R1+0x978], R36 ;  /* 0x0009782401007387 */ /* 0x0005e20000100a00 */
[----:B------:R-:W-:-:S02]  /*5d600*/  SHF.R.S32.HI R17, RZ, 0x1f, R35 ;  /* 0x0000001fff117819 */ /* 0x000fc40000011423 */
[----:B----4-:R-:W-:Y:S02]  /*5d610*/  SHF.R.S32.HI R16, RZ, 0x1f, R47 ;  /* 0x0000001fff107819 */ /* 0x010fe4000001142f */
[C---:B0-----:R-:W-:Y:S02]  /*5d620*/  IADD3 R40, P2, R47.reuse, R8, RZ ;  /* 0x000000082f287210 */ /* 0x041fe40007f5e0ff */
[C---:B-1----:R-:W-:Y:S02]  /*5d630*/  IADD3 R44, P1, R47.reuse, R9, RZ ;  /* 0x000000092f2c7210 */ /* 0x042fe40007f3e0ff */
[C---:B--2---:R-:W-:Y:S01]  /*5d640*/  IADD3 R36, P3, R47.reuse, R18, RZ ;  /* 0x000000122f247210 */ /* 0x044fe20007f7e0ff */
[C---:B------:R-:W-:Y:S02]  /*5d650*/  IMAD.X R41, R16.reuse, 0x1, R10, P2 ;  /* 0x0000000110297824 */ /* 0x040fe400010e060a */
[C---:B------:R-:W-:Y:S02]  /*5d660*/  IMAD.X R45, R16.reuse, 0x1, R11, P1 ;  /* 0x00000001102d7824 */ /* 0x040fe400008e060b */
[----:B------:R-:W-:Y:S01]  /*5d670*/  IMAD.X R37, R16, 0x1, R20, P3 ;  /* 0x0000000110257824 */ /* 0x000fe200018e0614 */
[----:B------:R0:W-:Y:S04]  /*5d680*/  STL.64 [R1+0x970], R40 ;  /* 0x0009702801007387 */ /* 0x0001e80000100a00 */
[----:B------:R1:W-:Y:S04]  /*5d690*/  STL.64 [R1+0x968], R44 ;  /* 0x0009682c01007387 */ /* 0x0003e80000100a00 */
[----:B------:R2:W-:Y:S01]  /*5d6a0*/  STL.64 [R1+0x948], R36 ;  /* 0x0009482401007387 */ /* 0x0005e20000100a00 */
[----:B0-----:R-:W-:-:S02]  /*5d6b0*/  IADD3 R40, P2, R47, R19, RZ ;  /* 0x000000132f287210 */ /* 0x001fc40007f5e0ff */
[----:B-1----:R-:W-:-:S03]  /*5d6c0*/  IADD3 R44, P1, R35, R8, RZ ;  /* 0x00000008232c7210 */ /* 0x002fc60007f3e0ff */
[----:B------:R-:W-:Y:S01]  /*5d6d0*/  IMAD.X R41, R16, 0x1, R21, P2 ;  /* 0x0000000110297824 */ /* 0x000fe200010e0615 */
[----:B--2---:R-:W-:Y:S01]  /*5d6e0*/  IADD3 R36, P3, R35, R9, RZ ;  /* 0x0000000923247210 */ /* 0x004fe20007f7e0ff */
[----:B------:R-:W-:-:S03]  /*5d6f0*/  IMAD.X R45, R17, 0x1, R10, P1 ;  /* 0x00000001112d7824 */ /* 0x000fc600008e060a */
[----:B------:R0:W-:Y:S01]  /*5d700*/  STL.64 [R1+0x938], R40 ;  /* 0x0009382801007387 */ /* 0x0001e20000100a00 */
[----:B------:R-:W-:-:S03]  /*5d710*/  IMAD.X R37, R17, 0x1, R11, P3 ;  /* 0x0000000111257824 */ /* 0x000fc600018e060b */
[----:B------:R1:W-:Y:S04]  /*5d720*/  STL.64 [R1+0x930], R44 ;  /* 0x0009302c01007387 */ /* 0x0003e80000100a00 */
[----:B------:R2:W-:Y:S01]  /*5d730*/  STL.64 [R1+0x928], R36 ;  /* 0x0009282401007387 */ /* 0x0005e20000100a00 */
[C---:B0-----:R-:W-:Y:S02]  /*5d740*/  IADD3 R40, P2, R35.reuse, R18, RZ ;  /* 0x0000001223287210 */ /* 0x041fe40007f5e0ff */
[----:B-1----:R-:W-:-:S03]  /*5d750*/  IADD3 R44, P1, R35, R19, RZ ;  /* 0x00000013232c7210 */ /* 0x002fc60007f3e0ff */
[C---:B------:R-:W-:Y:S02]  /*5d760*/  IMAD.X R41, R17.reuse, 0x1, R20, P2 ;  /* 0x0000000111297824 */ /* 0x040fe400010e0614 */
[----:B--2---:R-:W-:Y:S02]  /*5d770*/  IMAD.MOV.U32 R36, RZ, RZ, R29 ;  /* 0x000000ffff247224 */ /* 0x004fe400078e001d */
[----:B------:R-:W-:Y:S02]  /*5d780*/  IMAD.MOV.U32 R29, RZ, RZ, R31 ;  /* 0x000000ffff1d7224 */ /* 0x000fe400078e001f */
[----:B------:R-:W-:Y:S01]  /*5d790*/  IMAD.MOV.U32 R31, RZ, RZ, R33 ;  /* 0x000000ffff1f7224 */ /* 0x000fe200078e0021 */
[----:B------:R-:W-:Y:S01]  /*5d7a0*/  SHF.R.S32.HI R16, RZ, 0x1f, R42 ;  /* 0x0000001fff107819 */ /* 0x000fe2000001142a */
[----:B------:R-:W-:Y:S01]  /*5d7b0*/  IMAD.MOV.U32 R33, RZ, RZ, R24 ;  /* 0x000000ffff217224 */ /* 0x000fe200078e0018 */
[----:B------:R-:W-:Y:S01]  /*5d7c0*/  IADD3 R24, P3, R42, R8, RZ ;  /* 0x000000082a187210 */ /* 0x000fe20007f7e0ff */
[----:B------:R-:W-:Y:S01]  /*5d7d0*/  IMAD.X R45, R17, 0x1, R21, P1 ;  /* 0x00000001112d7824 */ /* 0x000fe200008e0615 */
[----:B------:R0:W-:Y:S01]  /*5d7e0*/  STL.64 [R1+0x900], R40 ;  /* 0x0009002801007387 */ /* 0x0001e20000100a00 */
[----:B------:R-:W-:-:S02]  /*5d7f0*/  IMAD.MOV.U32 R35, RZ, RZ, R30 ;  /* 0x000000ffff237224 */ /* 0x000fc400078e001e */
[----:B------:R-:W-:Y:S01]  /*5d800*/  IMAD.MOV.U32 R30, RZ, RZ, R32 ;  /* 0x000000ffff1e7224 */ /* 0x000fe200078e0020 */
[----:B------:R1:W-:Y:S01]  /*5d810*/  STL.64 [R1+0x8f0], R44 ;  /* 0x0008f02c01007387 */ /* 0x0003e20000100a00 */
[----:B------:R-:W-:Y:S02]  /*5d820*/  IMAD.MOV.U32 R32, RZ, RZ, R34 ;  /* 0x000000ffff207224 */ /* 0x000fe400078e0022 */
[----:B------:R-:W-:Y:S02]  /*5d830*/  IMAD.MOV.U32 R34, RZ, RZ, R25 ;  /* 0x000000ffff227224 */ /* 0x000fe400078e0019 */
[----:B------:R-:W-:Y:S01]  /*5d840*/  IMAD.X R25, R16, 0x1, R10, P3 ;  /* 0x0000000110197824 */ /* 0x000fe200018e060a */
[C---:B0-----:R-:W-:Y:S02]  /*5d850*/  IADD3 R40, P2, R42.reuse, R9, RZ ;  /* 0x000000092a287210 */ /* 0x041fe40007f5e0ff */
[----:B-1----:R-:W-:-:S03]  /*5d860*/  IADD3 R44, P1, R42, R18, RZ ;  /* 0x000000122a2c7210 */ /* 0x002fc60007f3e0ff */
[----:B------:R-:W-:Y:S01]  /*5d870*/  IMAD.X R41, R16, 0x1, R11, P2 ;  /* 0x0000000110297824 */ /* 0x000fe200010e060b */
[----:B------:R0:W-:Y:S01]  /*5d880*/  STL.64 [R1+0x8e8], R24 ;  /* 0x0008e81801007387 */ /* 0x0001e20000100a00 */
[----:B------:R-:W-:Y:S01]  /*5d890*/  IADD3 R42, P3, R42, R19, RZ ;  /* 0x000000132a2a7210 */ /* 0x000fe20007f7e0ff */
[----:B------:R-:W-:Y:S01]  /*5d8a0*/  IMAD.X R45, R16, 0x1, R20, P1 ;  /* 0x00000001102d7824 */ /* 0x000fe200008e0614 */
[----:B------:R-:W-:-:S03]  /*5d8b0*/  SHF.R.S32.HI R17, RZ, 0x1f, R38 ;  /* 0x0000001fff117819 */ /* 0x000fc60000011426 */
[----:B------:R-:W-:Y:S01]  /*5d8c0*/  IMAD.X R43, R16, 0x1, R21, P3 ;  /* 0x00000001102b7824 */ /* 0x000fe200018e0615 */
[----:B0-----:R-:W2:Y:S04]  /*5d8d0*/  LDL.LU.64 R24, [R1+0x23a0] ;  /* 0x0023a00001187983 */ /* 0x001ea80000300a00 */
[----:B------:R0:W-:Y:S04]  /*5d8e0*/  STL.64 [R1+0x8e0], R40 ;  /* 0x0008e02801007387 */ /* 0x0001e80000100a00 */
[----:B------:R1:W-:Y:S01]  /*5d8f0*/  STL.64 [R1+0x8c0], R44 ;  /* 0x0008c02c01007387 */ /* 0x0003e20000100a00 */
[C---:B0-----:R-:W-:Y:S01]  /*5d900*/  IADD3 R40, P2, R38.reuse, R8, RZ ;  /* 0x0000000826287210 */ /* 0x041fe20007f5e0ff */
[----:B-1----:R-:W-:Y:S01]  /*5d910*/  IMAD.MOV.U32 R45, RZ, RZ, R36 ;  /* 0x000000ffff2d7224 */ /* 0x002fe200078e0024 */
[----:B------:R-:W-:-:S03]  /*5d920*/  IADD3 R36, P1, R38, R9, RZ ;  /* 0x0000000926247210 */ /* 0x000fc60007f3e0ff */
[C---:B------:R-:W-:Y:S01]  /*5d930*/  IMAD.X R41, R17.reuse, 0x1, R10, P2 ;  /* 0x0000000111297824 */ /* 0x040fe200010e060a */
[----:B------:R0:W-:Y:S01]  /*5d940*/  STL.64 [R1+0x8b0], R42 ;  /* 0x0008b02a01007387 */ /* 0x0001e20000100a00 */
[----:B------:R-:W-:-:S03]  /*5d950*/  IMAD.X R37, R17, 0x1, R11, P1 ;  /* 0x0000000111257824 */ /* 0x000fc600008e060b */
[----:B------:R1:W-:Y:S04]  /*5d960*/  STL.64 [R1+0x8a8], R40 ;  /* 0x0008a82801007387 */ /* 0x0003e80000100a00 */
[----:B------:R4:W-:Y:S01]  /*5d970*/  STL.64 [R1+0x8a0], R36 ;  /* 0x0008a02401007387 */ /* 0x0009e20000100a00 */
[C---:B0-----:R-:W-:Y:S02]  /*5d980*/  IADD3 R42, P3, R38.reuse, R18, RZ ;  /* 0x00000012262a7210 */ /* 0x041fe40007f7e0ff */
[----:B-1----:R-:W-:-:S03]  /*5d990*/  IADD3 R40, P2, R38, R19, RZ ;  /* 0x0000001326287210 */ /* 0x002fc60007f5e0ff */
[C---:B------:R-:W-:Y:S02]  /*5d9a0*/  IMAD.X R43, R17.reuse, 0x1, R20, P3 ;  /* 0x00000001112b7824 */ /* 0x040fe400018e0614 */
[----:B----4-:R-:W-:Y:S02]  /*5d9b0*/  IMAD.MOV.U32 R36, RZ, RZ, R29 ;  /* 0x000000ffff247224 */ /* 0x010fe400078e001d */
[----:B------:R-:W-:Y:S02]  /*5d9c0*/  IMAD.MOV.U32 R29, RZ, RZ, R31 ;  /* 0x000000ffff1d7224 */ /* 0x000fe400078e001f */
[----:B------:R-:W-:Y:S02]  /*5d9d0*/  IMAD.X R41, R17, 0x1, R21, P2 ;  /* 0x0000000111297824 */ /* 0x000fe400010e0615 */
[----:B------:R-:W-:Y:S01]  /*5d9e0*/  IMAD.MOV.U32 R31, RZ, RZ, R33 ;  /* 0x000000ffff1f7224 */ /* 0x000fe200078e0021 */
[----:B------:R-:W-:Y:S01]  /*5d9f0*/  SHF.R.S32.HI R16, RZ, 0x1f, R46 ;  /* 0x0000001fff107819 */ /* 0x000fe2000001142e */
[----:B------:R-:W-:-:S02]  /*5da00*/  IMAD.MOV.U32 R39, RZ, RZ, R35 ;  /* 0x000000ffff277224 */ /* 0x000fc400078e0023 */
[----:B------:R-:W-:Y:S01]  /*5da10*/  IMAD.MOV.U32 R33, RZ, RZ, R22 ;  /* 0x000000ffff217224 */ /* 0x000fe200078e0016 */
[----:B------:R-:W-:Y:S01]  /*5da20*/  IADD3 R22, P1, R46, R8, RZ ;  /* 0x000000082e167210 */ /* 0x000fe20007f3e0ff */
[----:B------:R-:W-:Y:S01]  /*5da30*/  IMAD.MOV.U32 R35, RZ, RZ, R30 ;  /* 0x000000ffff237224 */ /* 0x000fe200078e001e */
[----:B------:R0:W-:Y:S01]  /*5da40*/  STL.64 [R1+0x880], R42 ;  /* 0x0008802a01007387 */ /* 0x0001e20000100a00 */
[----:B------:R-:W-:Y:S02]  /*5da50*/  IMAD.MOV.U32 R30, RZ, RZ, R32 ;  /* 0x000000ffff1e7224 */ /* 0x000fe400078e0020 */
[----:B------:R-:W-:Y:S01]  /*5da60*/  IMAD.MOV.U32 R32, RZ, RZ, R34 ;  /* 0x000000ffff207224 */ /* 0x000fe200078e0022 */
[----:B------:R1:W-:Y:S01]  /*5da70*/  STL.64 [R1+0x870], R40 ;  /* 0x0008702801007387 */ /* 0x0003e20000100a00 */
[----:B------:R-:W-:Y:S02]  /*5da80*/  IMAD.MOV.U32 R34, RZ, RZ, R23 ;  /* 0x000000ffff227224 */ /* 0x000fe400078e0017 */
[----:B------:R-:W-:-:S02]  /*5da90*/  IMAD.MOV.U32 R38, RZ, RZ, R35 ;  /* 0x000000ffff267224 */ /* 0x000fc400078e0023 */
[----:B------:R-:W-:Y:S01]  /*5daa0*/  IMAD.X R23, R16, 0x1, R10, P1 ;  /* 0x0000000110177824 */ /* 0x000fe200008e060a */
[C---:B0-----:R-:W-:Y:S01]  /*5dab0*/  IADD3 R42, P3, R46.reuse, R9, RZ ;  /* 0x000000092e2a7210 */ /* 0x041fe20007f7e0ff */
[----:B------:R-:W-:Y:S01]  /*5dac0*/  IMAD.MOV.U32 R35, RZ, RZ, R29 ;  /* 0x000000ffff237224 */ /* 0x000fe200078e001d */
[----:B-1----:R-:W-:Y:S01]  /*5dad0*/  IADD3 R40, P2, R46, R18, RZ ;  /* 0x000000122e287210 */ /* 0x002fe20007f5e0ff */
[----:B------:R-:W-:Y:S02]  /*5dae0*/  IMAD.MOV.U32 R29, RZ, RZ, R30 ;  /* 0x000000ffff1d7224 */ /* 0x000fe400078e001e */
[----:B------:R-:W-:Y:S02]  /*5daf0*/  IMAD.MOV.U32 R30, RZ, RZ, R31 ;  /* 0x000000ffff1e7224 */ /* 0x000fe400078e001f */
[----:B------:R-:W-:Y:S02]  /*5db00*/  IMAD.X R43, R16, 0x1, R11, P3 ;  /* 0x00000001102b7824 */ /* 0x000fe400018e060b */
[----:B------:R-:W-:-:S02]  /*5db10*/  IMAD.MOV.U32 R31, RZ, RZ, R32 ;  /* 0x000000ffff1f7224 */ /* 0x000fc400078e0020 */
[----:B------:R-:W-:Y:S01]  /*5db20*/  IMAD.X R41, R16, 0x1, R20, P2 ;  /* 0x0000000110297824 */ /* 0x000fe200010e0614 */
[----:B------:R0:W-:Y:S01]  /*5db30*/  STL.64 [R1+0x868], R22 ;  /* 0x0008681601007387 */ /* 0x0001e20000100a00 */
[----:B------:R-:W-:Y:S01]  /*5db40*/  IMAD.MOV.U32 R32, RZ, RZ, R33 ;  /* 0x000000ffff207224 */ /* 0x000fe200078e0021 */
[----:B------:R-:W-:Y:S01]  /*5db50*/  IADD3 R46, P1, R46, R19, RZ ;  /* 0x000000132e2e7210 */ /* 0x000fe20007f3e0ff */
[----:B------:R-:W-:Y:S01]  /*5db60*/  IMAD.MOV.U32 R33, RZ, RZ, R34 ;  /* 0x000000ffff217224 */ /* 0x000fe200078e0022 */
[----:B------:R-:W-:Y:S01]  /*5db70*/  SHF.R.S32.HI R17, RZ, 0x1f, R61 ;  /* 0x0000001fff117819 */ /* 0x000fe2000001143d */
[----:B------:R-:W-:Y:S01]  /*5db80*/  IMAD.MOV.U32 R34, RZ, RZ, R56 ;  /* 0x000000ffff227224 */ /* 0x000fe200078e0038 */
[C---:B------:R-:W-:Y:S01]  /*5db90*/  IADD3 R56, P3, R61.reuse, R8, RZ ;  /* 0x000000083d387210 */ /* 0x040fe20007f7e0ff */
[----:B------:R-:W-:Y:S01]  /*5dba0*/  IMAD.X R47, R16, 0x1, R21, P1 ;  /* 0x00000001102f7824 */ /* 0x000fe200008e0615 */
[----:B0-----:R-:W4:Y:S04]  /*5dbb0*/  LDL.LU.64 R22, [R1+0x2398] ;  /* 0x0023980001167983 */ /* 0x001f280000300a00 */
[----:B------:R0:W-:Y:S04]  /*5dbc0*/  STL.64 [R1+0x860], R42 ;  /* 0x0008602a01007387 */ /* 0x0001e80000100a00 */
[----:B------:R1:W-:Y:S01]  /*5dbd0*/  STL.64 [R1+0x840], R40 ;  /* 0x0008402801007387 */ /* 0x0003e20000100a00 */
[----:B0-----:R-:W-:Y:S01]  /*5dbe0*/  IMAD.MOV.U32 R42, RZ, RZ, R57 ;  /* 0x000000ffff2a7224 */ /* 0x001fe200078e0039 */
[----:B-1----:R-:W-:Y:S01]  /*5dbf0*/  IADD3 R40, P2, R61, R9, RZ ;  /* 0x000000093d287210 */ /* 0x002fe20007f5e0ff */
[C---:B------:R-:W-:Y:S01]  /*5dc00*/  IMAD.X R57, R17.reuse, 0x1, R10, P3 ;  /* 0x0000000111397824 */ /* 0x040fe200018e060a */
[----:B------:R0:W-:Y:S03]  /*5dc10*/  STL.64 [R1+0x830], R46 ;  /* 0x0008302e01007387 */ /* 0x0001e60000100a00 */
[----:B------:R-:W-:Y:S01]  /*5dc20*/  IMAD.X R41, R17, 0x1, R11, P2 ;  /* 0x0000000111297824 */ /* 0x000fe200010e060b */
[----:B------:R1:W-:Y:S01]  /*5dc30*/  STL.64 [R1+0x828], R56 ;  /* 0x0008283801007387 */ /* 0x0003e20000100a00 */
[----:B------:R-:W-:-:S02]  /*5dc40*/  IADD3 R60, P3, R61, R19, RZ ;  /* 0x000000133d3c7210 */ /* 0x000fc40007f7e0ff */
[----:B0-----:R-:W-:Y:S01]  /*5dc50*/  IADD3 R46, P1, R61, R18, RZ ;  /* 0x000000123d2e7210 */ /* 0x001fe20007f3e0ff */
[----:B-1----:R-:W3:Y:S04]  /*5dc60*/  LDL.LU.64 R56, [R1+0x2390] ;  /* 0x0023900001387983 */ /* 0x002ee80000300a00 */
[----:B------:R0:W-:Y:S01]  /*5dc70*/  STL.64 [R1+0x820], R40 ;  /* 0x0008202801007387 */ /* 0x0001e20000100a00 */
[----:B------:R-:W-:Y:S01]  /*5dc80*/  IMAD.X R47, R17, 0x1, R20, P1 ;  /* 0x00000001112f7824 */ /* 0x000fe200008e0614 */
[----:B------:R-:W-:Y:S01]  /*5dc90*/  SHF.R.S32.HI R16, RZ, 0x1f, R45 ;  /* 0x0000001fff107819 */ /* 0x000fe2000001142d */
[----:B0-----:R-:W-:Y:S02]  /*5dca0*/  IMAD.MOV.U32 R40, RZ, RZ, R35 ;  /* 0x000000ffff287224 */ /* 0x001fe400078e0023 */
[----:B------:R-:W-:-:S02]  /*5dcb0*/  IMAD.MOV.U32 R35, RZ, RZ, R29 ;  /* 0x000000ffff237224 */ /* 0x000fc400078e001d */
[----:B------:R-:W-:Y:S02]  /*5dcc0*/  IMAD.MOV.U32 R29, RZ, RZ, R30 ;  /* 0x000000ffff1d7224 */ /* 0x000fe400078e001e */
[----:B------:R-:W-:Y:S02]  /*5dcd0*/  IMAD.MOV.U32 R30, RZ, RZ, R31 ;  /* 0x000000ffff1e7224 */ /* 0x000fe400078e001f */
[----:B------:R-:W-:Y:S02]  /*5dce0*/  IMAD.MOV.U32 R31, RZ, RZ, R32 ;  /* 0x000000ffff1f7224 */ /* 0x000fe400078e0020 */
[----:B------:R-:W-:Y:S02]  /*5dcf0*/  IMAD.MOV.U32 R32, RZ, RZ, R33 ;  /* 0x000000ffff207224 */ /* 0x000fe400078e0021 */
[----:B------:R-:W-:Y:S02]  /*5dd00*/  IMAD.MOV.U32 R33, RZ, RZ, R34 ;  /* 0x000000ffff217224 */ /* 0x000fe400078e0022 */
[----:B------:R-:W-:Y:S01]  /*5dd10*/  IMAD.MOV.U32 R34, RZ, RZ, R48 ;  /* 0x000000ffff227224 */ /* 0x000fe200078e0030 */
[----:B------:R-:W-:Y:S01]  /*5dd20*/  IADD3 R48, P2, R45, R8, RZ ;  /* 0x000000082d307210 */ /* 0x000fe20007f5e0ff */
[----:B------:R0:W-:Y:S01]  /*5dd30*/  STL.64 [R1+0x800], R46 ;  /* 0x0008002e01007387 */ /* 0x0001e20000100a00 */
[----:B------:R-:W-:-:S02]  /*5dd40*/  IMAD.X R61, R17, 0x1, R21, P3 ;  /* 0x00000001113d7824 */ /* 0x000fc400018e0615 */
[----:B------:R-:W-:Y:S02]  /*5dd50*/  IMAD.MOV.U32 R37, RZ, RZ, R49 ;  /* 0x000000ffff257224 */ /* 0x000fe400078e0031 */
[----:B------:R-:W-:Y:S01]  /*5dd60*/  IMAD.X R49, R16, 0x1, R10, P2 ;  /* 0x0000000110317824 */ /* 0x000fe200010e060a */
[----:B------:R1:W-:Y:S01]  /*5dd70*/  STL.64 [R1+0x7f0], R60 ;  /* 0x0007f03c01007387 */ /* 0x0003e20000100a00 */
[----:B0-----:R-:W-:-:S03]  /*5dd80*/  IADD3 R46, P1, R45, R9, RZ ;  /* 0x000000092d2e7210 */ /* 0x001fc60007f3e0ff */
[----:B------:R0:W-:Y:S01]  /*5dd90*/  STL.64 [R1+0x7e8], R48 ;  /* 0x0007e83001007387 */ /* 0x0001e20000100a00 */
[C---:B------:R-:W-:Y:S01]  /*5dda0*/  IADD3 R44, P2, R45.reuse, R19, RZ ;  /* 0x000000132d2c7210 */ /* 0x040fe20007f5e0ff */
[----:B------:R-:W-:Y:S01]  /*5ddb0*/  IMAD.X R47, R16, 0x1, R11, P1 ;  /* 0x00000001102f7824 */ /* 0x000fe200008e060b */
[----:B-1----:R-:W-:-:S03]  /*5ddc0*/  IADD3 R60, P3, R45, R18, RZ ;  /* 0x000000122d3c7210 */ /* 0x002fc60007f7e0ff */
[C---:B------:R-:W-:Y:S01]  /*5ddd0*/  IMAD.X R45, R16.reuse, 0x1, R21, P2 ;  /* 0x00000001102d7824 */ /* 0x040fe200010e0615 */
[----:B------:R-:W-:Y:S01]  /*5dde0*/  SHF.R.S32.HI R17, RZ, 0x1f, R39 ;  /* 0x0000001fff117819 */ /* 0x000fe20000011427 */
[----:B------:R-:W-:Y:S01]  /*5ddf0*/  IMAD.X R61, R16, 0x1, R20, P3 ;  /* 0x00000001103d7824 */ /* 0x000fe200018e0614 */
[----:B0-----:R-:W2:Y:S04]  /*5de00*/  LDL.LU.64 R48, [R1+0x2388] ;  /* 0x0023880001307983 */ /* 0x001ea80000300a00 */
[----:B------:R0:W-:Y:S04]  /*5de10*/  STL.64 [R1+0x7e0], R46 ;  /* 0x0007e02e01007387 */ /* 0x0001e80000100a00 */
[----:B------:R1:W-:Y:S01]  /*5de20*/  STL.64 [R1+0x7b8], R60 ;  /* 0x0007b83c01007387 */ /* 0x0003e20000100a00 */
[----:B0-----:R-:W-:-:S03]  /*5de30*/  IADD3 R46, P1, R39, R8, RZ ;  /* 0x00000008272e7210 */ /* 0x001fc60007f3e0ff */
[----:B------:R0:W-:Y:S01]  /*5de40*/  STL.64 [R1+0x7a8], R44 ;  /* 0x0007a82c01007387 */ /* 0x0001e20000100a00 */
[----:B-1----:R-:W-:Y:S01]  /*5de50*/  IADD3 R60, P3, R39, R9, RZ ;  /* 0x00000009273c7210 */ /* 0x002fe20007f7e0ff */
[----:B------:R-:W-:-:S04]  /*5de60*/  IMAD.X R47, R17, 0x1, R10, P1 ;  /* 0x00000001112f7824 */ /* 0x000fc800008e060a */
[----:B------:R-:W-:Y:S01]  /*5de70*/  IMAD.X R61, R17, 0x1, R11, P3 ;  /* 0x00000001113d7824 */ /* 0x000fe200018e060b */
[----:B------:R1:W-:Y:S01]  /*5de80*/  STL.64 [R1+0x7a0], R46 ;  /* 0x0007a02e01007387 */ /* 0x0003e20000100a00 */
[----:B0-----:R-:W-:-:S03]  /*5de90*/  IADD3 R44, P2, R39, R18, RZ ;  /* 0x00000012272c7210 */ /* 0x001fc60007f5e0ff */
[----:B------:R0:W-:Y:S02]  /*5dea0*/  STL.64 [R1+0x798], R60 ;  /* 0x0007983c01007387 */ /* 0x0001e40000100a00 */
[----:B------:R-:W-:Y:S01]  /*5deb0*/  IMAD.X R45, R17, 0x1, R20, P2 ;  /* 0x00000001112d7824 */ /* 0x000fe200010e0614 */
[----:B-1----:R-:W-:-:S04]  /*5dec0*/  IADD3 R46, P1, R39, R19, RZ ;  /* 0x00000013272e7210 */ /* 0x002fc80007f3e0ff */
[----:B------:R1:W-:Y:S01]  /*5ded0*/  STL.64 [R1+0x778], R44 ;  /* 0x0007782c01007387 */ /* 0x0003e20000100a00 */
[----:B------:R-:W-:Y:S02]  /*5dee0*/  SHF.R.S32.HI R16, RZ, 0x1f, R42 ;  /* 0x0000001fff107819 */ /* 0x000fe4000001142a */
[----:B0-----:R-:W-:Y:S01]  /*5def0*/  IADD3 R60, P3, R42, R8, RZ ;  /* 0x000000082a3c7210 */ /* 0x001fe20007f7e0ff */
[----:B------:R-:W-:-:S04]  /*5df00*/  IMAD.X R47, R17, 0x1, R21, P1 ;  /* 0x00000001112f7824 */ /* 0x000fc800008e0615 */
[----:B------:R-:W-:Y:S01]  /*5df10*/  IMAD.X R61, R16, 0x1, R10, P3 ;  /* 0x00000001103d7824 */ /* 0x000fe200018e060a */
[----:B------:R0:W-:Y:S01]  /*5df20*/  STL.64 [R1+0x768], R46 ;  /* 0x0007682e01007387 */ /* 0x0001e20000100a00 */
[----:B-1----:R-:W-:-:S03]  /*5df30*/  IADD3 R44, P2, R42, R9, RZ ;  /* 0x000000092a2c7210 */ /* 0x002fc60007f5e0ff */
[----:B------:R-:W-:Y:S02]  /*5df40*/  STL.64 [R1+0x760], R60 ;  /* 0x0007603c01007387 */ /* 0x000fe40000100a00 */
[----:B------:R-:W-:Y:S01]  /*5df50*/  IMAD.X R45, R16, 0x1, R11, P2 ;  /* 0x00000001102d7824 */ /* 0x000fe200010e060b */
[C---:B0-----:R-:W-:Y:S02]  /*5df60*/  IADD3 R46, P1, R42.reuse, R18, RZ ;  /* 0x000000122a2e7210 */ /* 0x041fe40007f3e0ff */
[----:B------:R-:W-:Y:S02]  /*5df70*/  IADD3 R42, P3, R42, R19, RZ ;  /* 0x000000132a2a7210 */ /* 0x000fe40007f7e0ff */
[----:B------:R0:W-:Y:S01]  /*5df80*/  STL.64 [R1+0x758], R44 ;  /* 0x0007582c01007387 */ /* 0x0001e20000100a00 */
[C---:B------:R-:W-:Y:S01]  /*5df90*/  IMAD.X R47, R16.reuse, 0x1, R20, P1 ;  /* 0x00000001102f7824 */ /* 0x040fe200008e0614 */
[----:B------:R-:W-:Y:S01]  /*5dfa0*/  SHF.R.S32.HI R17, RZ, 0x1f, R36 ;  /* 0x0000001fff117819 */ /* 0x000fe20000011424 */
[----:B------:R-:W-:-:S03]  /*5dfb0*/  IMAD.X R43, R16, 0x1, R21, P3 ;  /* 0x00000001102b7824 */ /* 0x000fc600018e0615 */
[----:B------:R1:W-:Y:S01]  /*5dfc0*/  STL.64 [R1+0x738], R46 ;  /* 0x0007382e01007387 */ /* 0x0003e20000100a00 */
[----:B0-----:R-:W-:-:S03]  /*5dfd0*/  IADD3 R44, P2, R36, R8, RZ ;  /* 0x00000008242c7210 */ /* 0x001fc60007f5e0ff */
[----:B------:R0:W-:Y:S02]  /*5dfe0*/  STL.64 [R1+0x728], R42 ;  /* 0x0007282a01007387 */ /* 0x0001e40000100a00 */
[----:B------:R-:W-:Y:S01]  /*5dff0*/  IMAD.X R45, R17, 0x1, R10, P2 ;  /* 0x00000001112d7824 */ /* 0x000fe200010e060a */
[----:B-1----:R-:W-:-:S04]  /*5e000*/  IADD3 R46, P1, R36, R9, RZ ;  /* 0x00000009242e7210 */ /* 0x002fc80007f3e0ff */
[----:B------:R1:W-:Y:S01]  /*5e010*/  STL.64 [R1+0x720], R44 ;  /* 0x0007202c01007387 */ /* 0x0003e20000100a00 */
[----:B0-----:R-:W-:Y:S02]  /*5e020*/  IMAD.MOV.U32 R42, RZ, RZ, R40 ;  /* 0x000000ffff2a7224 */ /* 0x001fe400078e0028 */
[----:B------:R-:W-:Y:S01]  /*5e030*/  IMAD.MOV.U32 R40, RZ, RZ, R38 ;  /* 0x000000ffff287224 */ /* 0x000fe200078e0026 */
[C---:B------:R-:W-:Y:S01]  /*5e040*/  IADD3 R38, P3, R36.reuse, R18, RZ ;  /* 0x0000001224267210 */ /* 0x040fe20007f7e0ff */
[C---:B------:R-:W-:Y:S01]  /*5e050*/  IMAD.X R47, R17.reuse, 0x1, R11, P1 ;  /* 0x00000001112f7824 */ /* 0x040fe200008e060b */
[----:B------:R-:W-:Y:S02]  /*5e060*/  SHF.R.S32.HI R16, RZ, 0x1f, R37 ;  /* 0x0000001fff107819 */ /* 0x000fe40000011425 */
[----:B-1----:R-:W-:Y:S02]  /*5e070*/  IADD3 R44, P2, R36, R19, RZ ;  /* 0x00000013242c7210 */ /* 0x002fe40007f5e0ff */
[----:B------:R0:W-:Y:S01]  /*5e080*/  STL.64 [R1+0x718], R46 ;  /* 0x0007182e01007387 */ /* 0x0001e20000100a00 */
[----:B------:R-:W-:-:S02]  /*5e090*/  IMAD.X R39, R17, 0x1, R20, P3 ;  /* 0x0000000111277824 */ /* 0x000fc400018e0614 */
[----:B------:R-:W-:-:S03]  /*5e0a0*/  IMAD.X R45, R17, 0x1, R21, P2 ;  /* 0x00000001112d7824 */ /* 0x000fc600010e0615 */
[----:B------:R1:W-:Y:S01]  /*5e0b0*/  STL.64 [R1+0x708], R38 ;  /* 0x0007082601007387 */ /* 0x0003e20000100a00 */
[----:B0-----:R-:W-:-:S03]  /*5e0c0*/  IADD3 R46, P1, R37, R8, RZ ;  /* 0x00000008252e7210 */ /* 0x001fc60007f3e0ff */
[----:B------:R0:W-:Y:S02]  /*5e0d0*/  STL.64 [R1+0x6f0], R44 ;  /* 0x0006f02c01007387 */ /* 0x0001e40000100a00 */
[C---:B------:R-:W-:Y:S02]  /*5e0e0*/  IMAD.X R47, R16.reuse, 0x1, R10, P1 ;  /* 0x00000001102f7824 */ /* 0x040fe400008e060a */
[----:B-1----:R-:W-:Y:S01]  /*5e0f0*/  IMAD.MOV.U32 R38, RZ, RZ, R52 ;  /* 0x000000ffff267224 */ /* 0x002fe200078e0034 */
[C---:B------:R-:W-:Y:S01]  /*5e100*/  IADD3 R52, P3, R37.reuse, R9, RZ ;  /* 0x0000000925347210 */ /* 0x040fe20007f7e0ff */
[----:B------:R-:W-:Y:S01]  /*5e110*/  IMAD.MOV.U32 R36, RZ, RZ, R53 ;  /* 0x000000ffff247224 */ /* 0x000fe200078e0035 */
[----:B------:R1:W-:Y:S01]  /*5e120*/  STL.64 [R1+0x6e8], R46 ;  /* 0x0006e82e01007387 */ /* 0x0003e20000100a00 */
[----:B0-----:R-:W-:Y:S02]  /*5e130*/  IADD3 R44, P2, R37, R18, RZ ;  /* 0x00000012252c7210 */ /* 0x001fe40007f5e0ff */
[----:B------:R-:W-:-:S03]  /*5e140*/  IMAD.X R53, R16, 0x1, R11, P3 ;  /* 0x0000000110357824 */ /* 0x000fc600018e060b */
[----:B------:R-:W-:Y:S01]  /*5e150*/  IMAD.X R45, R16, 0x1, R20, P2 ;  /* 0x00000001102d7824 */ /* 0x000fe200010e0614 */
[----:B-1----:R-:W-:Y:S01]  /*5e160*/  IADD3 R46, P1, R37, R19, RZ ;  /* 0x00000013252e7210 */ /* 0x002fe20007f3e0ff */
[----:B------:R0:W-:Y:S01]  /*5e170*/  STL.64 [R1+0x6e0], R52 ;  /* 0x0006e03401007387 */ /* 0x0001e20000100a00 */
[----:B------:R-:W-:-:S03]  /*5e180*/  SHF.R.S32.HI R17, RZ, 0x1f, R13 ;  /* 0x0000001fff117819 */ /* 0x000fc6000001140d */
[----:B------:R-:W-:Y:S01]  /*5e190*/  IMAD.X R47, R16, 0x1, R21, P1 ;  /* 0x00000001102f7824 */ /* 0x000fe200008e0615 */
[----:B------:R1:W-:Y:S01]  /*5e1a0*/  STL.64 [R1+0x6d0], R44 ;  /* 0x0006d02c01007387 */ /* 0x0003e20000100a00 */
[----:B------:R-:W-:Y:S02]  /*5e1b0*/  IMAD.MOV.U32 R60, RZ, RZ, R42 ;  /* 0x000000ffff3c7224 */ /* 0x000fe400078e002a */
[----:B------:R-:W-:Y:S01]  /*5e1c0*/  IMAD.MOV.U32 R42, RZ, RZ, R35 ;  /* 0x000000ffff2a7224 */ /* 0x000fe200078e0023 */
[----:B------:R1:W-:Y:S01]  /*5e1d0*/  STL.64 [R1+0x6b0], R46 ;  /* 0x0006b02e01007387 */ /* 0x0003e20000100a00 */
[C---:B0-----:R-:W-:Y:S01]  /*5e1e0*/  IADD3 R52, P3, R13.reuse, R8, RZ ;  /* 0x000000080d347210 */ /* 0x041fe20007f7e0ff */
[----:B------:R-:W-:Y:S02]  /*5e1f0*/  IMAD.MOV.U32 R35, RZ, RZ, R29 ;  /* 0x000000ffff237224 */ /* 0x000fe400078e001d */
[----:B-1----:R-:W-:Y:S02]  /*5e200*/  IMAD.MOV.U32 R45, RZ, RZ, R36 ;  /* 0x000000ffff2d7224 */ /* 0x002fe400078e0024 */
[----:B------:R-:W-:Y:S01]  /*5e210*/  IMAD.MOV.U32 R36, RZ, RZ, R54 ;  /* 0x000000ffff247224 */ /* 0x000fe200078e0036 */
[C---:B------:R-:W-:Y:S01]  /*5e220*/  IADD3 R54, P2, R13.reuse, R9, RZ ;  /* 0x000000090d367210 */ /* 0x040fe20007f5e0ff */
[----:B------:R-:W-:Y:S01]  /*5e230*/  IMAD.MOV.U32 R39, RZ, RZ, R38 ;  /* 0x000000ffff277224 */ /* 0x000fe200078e0026 */
[----:B------:R-:W-:Y:S01]  /*5e240*/  IADD3 R46, P1, R13, R18, RZ ;  /* 0x000000120d2e7210 */ /* 0x000fe20007f3e0ff */
[----:B------:R-:W-:-:S02]  /*5e250*/  IMAD.MOV.U32 R29, RZ, RZ, R30 ;  /* 0x000000ffff1d7224 */ /* 0x000fc400078e001e */
[C---:B------:R-:W-:Y:S02]  /*5e260*/  IMAD.X R53, R17.reuse, 0x1, R10, P3 ;  /* 0x0000000111357824 */ /* 0x040fe400018e060a */
[----:B------:R-:W-:Y:S02]  /*5e270*/  IMAD.MOV.U32 R38, RZ, RZ, R55 ;  /* 0x000000ffff267224 */ /* 0x000fe400078e0037 */
[----:B------:R-:W-:Y:S02]  /*5e280*/  IMAD.MOV.U32 R30, RZ, RZ, R31 ;  /* 0x000000ffff1e7224 */ /* 0x000fe400078e001f */
[----:B------:R-:W-:Y:S02]  /*5e290*/  IMAD.MOV.U32 R31, RZ, RZ, R32 ;  /* 0x000000ffff1f7224 */ /* 0x000fe400078e0020 */
[----:B------:R-:W-:Y:S02]  /*5e2a0*/  IMAD.X R55, R17, 0x1, R11, P2 ;  /* 0x0000000111377824 */ /* 0x000fe400010e060b */
[----:B------:R-:W-:Y:S01]  /*5e2b0*/  IMAD.MOV.U32 R32, RZ, RZ, R33 ;  /* 0x000000ffff207224 */ /* 0x000fe200078e0021 */
[----:B------:R0:W-:Y:S01]  /*5e2c0*/  STL.64 [R1+0x6a8], R52 ;  /* 0x0006a83401007387 */ /* 0x0001e20000100a00 */
[----:B------:R-:W-:-:S02]  /*5e2d0*/  IMAD.MOV.U32 R33, RZ, RZ, R34 ;  /* 0x000000ffff217224 */ /* 0x000fc400078e0022 */
[----:B------:R-:W-:Y:S02]  /*5e2e0*/  IMAD.X R47, R17, 0x1, R20, P1 ;  /* 0x00000001112f7824 */ /* 0x000fe400008e0614 */
[----:B------:R-:W-:Y:S01]  /*5e2f0*/  IMAD.MOV.U32 R34, RZ, RZ, R12 ;  /* 0x000000ffff227224 */ /* 0x000fe200078e000c */
[----:B------:R-:W-:Y:S02]  /*5e300*/  IADD3 R12, P3, R13, R19, RZ ;  /* 0x000000130d0c7210 */ /* 0x000fe40007f7e0ff */
[----:B------:R-:W-:Y:S01]  /*5e310*/  SHF.R.S32.HI R16, RZ, 0x1f, R40 ;  /* 0x0000001fff107819 */ /* 0x000fe20000011428 */
[----:B0-----:R-:W4:Y:S04]  /*5e320*/  LDL.LU.64 R52, [R1+0x2380] ;  /* 0x0023800001347983 */ /* 0x001f280000300a00 */
[----:B------:R0:W-:Y:S01]  /*5e330*/  STL.64 [R1+0x6a0], R54 ;  /* 0x0006a03601007387 */ /* 0x0001e20000100a00 */
[----:B------:R-:W-:-:S03]  /*5e340*/  IMAD.X R13, R17, 0x1, R21, P3 ;  /* 0x00000001110d7824 */ /* 0x000fc600018e0615 */
[----:B------:R1:W-:Y:S01]  /*5e350*/  STL.64 [R1+0x690], R46 ;  /* 0x0006902e01007387 */ /* 0x0003e20000100a00 */
[C---:B------:R-:W-:Y:S02]  /*5e360*/  IADD3 R44, P3, R40.reuse, R18, RZ ;  /* 0x00000012282c7210 */ /* 0x040fe40007f7e0ff */
[C---:B0-----:R-:W-:Y:S02]  /*5e370*/  IADD3 R54, P2, R40.reuse, R8, RZ ;  /* 0x0000000828367210 */ /* 0x041fe40007f5e0ff */
[----:B-1----:R-:W-:-:S03]  /*5e380*/  IADD3 R46, P1, R40, R9, RZ ;  /* 0x00000009282e7210 */ /* 0x002fc60007f3e0ff */
[----:B------:R-:W-:Y:S01]  /*5e390*/  IMAD.X R55, R16, 0x1, R10, P2 ;  /* 0x0000000110377824 */ /* 0x000fe200010e060a */
[----:B------:R0:W-:Y:S01]  /*5e3a0*/  STL.64 [R1+0x670], R12 ;  /* 0x0006700c01007387 */ /* 0x0001e20000100a00 */
[----:B------:R-:W-:Y:S01]  /*5e3b0*/  IMAD.MOV.U32 R37, RZ, RZ, R45 ;  /* 0x000000ffff257224 */ /* 0x000fe200078e002d */
[----:B------:R-:W-:Y:S01]  /*5e3c0*/  IADD3 R40, P2, R40, R19, RZ ;  /* 0x0000001328287210 */ /* 0x000fe20007f5e0ff */
[C---:B------:R-:W-:Y:S02]  /*5e3d0*/  IMAD.X R47, R16.reuse, 0x1, R11, P1 ;  /* 0x00000001102f7824 */ /* 0x040fe400008e060b */
[C---:B------:R-:W-:Y:S01]  /*5e3e0*/  IMAD.X R45, R16.reuse, 0x1, R20, P3 ;  /* 0x00000001102d7824 */ /* 0x040fe200018e0614 */
[----:B------:R-:W-:Y:S01]  /*5e3f0*/  SHF.R.S32.HI R17, RZ, 0x1f, R60 ;  /* 0x0000001fff117819 */ /* 0x000fe2000001143c */
[----:B------:R-:W-:Y:S01]  /*5e400*/  IMAD.X R41, R16, 0x1, R21, P2 ;  /* 0x0000000110297824 */ /* 0x000fe200010e0615 */
[----:B0-----:R-:W3:Y:S04]  /*5e410*/  LDL.LU.64 R12, [R1+0x2378] ;  /* 0x00237800010c7983 */ /* 0x001ee80000300a00 */
[----:B------:R0:W-:Y:S04]  /*5e420*/  STL.64 [R1+0x668], R54 ;  /* 0x0006683601007387 */ /* 0x0001e80000100a00 */
[----:B0-----:R-:W4:Y:S04]  /*5e430*/  LDL.LU.64 R54, [R1+0x2370] ;  /* 0x0023700001367983 */ /* 0x001f280000300a00 */
[----:B------:R0:W-:Y:S04]  /*5e440*/  STL.64 [R1+0x660], R46 ;  /* 0x0006602e01007387 */ /* 0x0001e80000100a00 */
[----:B------:R1:W-:Y:S01]  /*5e450*/  STL.64 [R1+0x650], R44 ;  /* 0x0006502c01007387 */ /* 0x0003e20000100a00 */
[----:B0-----:R-:W-:-:S03]  /*5e460*/  IADD3 R46, P1, R60, R8, RZ ;  /* 0x000000083c2e7210 */ /* 0x001fc60007f3e0ff */
[----:B------:R0:W-:Y:S01]  /*5e470*/  STL.64 [R1+0x630], R40 ;  /* 0x0006302801007387 */ /* 0x0001e20000100a00 */
[----:B-1----:R-:W-:Y:S01]  /*5e480*/  IADD3 R44, P3, R60, R9, RZ ;  /* 0x000000093c2c7210 */ /* 0x002fe20007f7e0ff */
[----:B------:R-:W-:-:S04]  /*5e490*/  IMAD.X R47, R17, 0x1, R10, P1 ;  /* 0x00000001112f7824 */ /* 0x000fc800008e060a */
[C---:B------:R-:W-:Y:S01]  /*5e4a0*/  IMAD.X R45, R17.reuse, 0x1, R11, P3 ;  /* 0x00000001112d7824 */ /* 0x040fe200018e060b */
[C---:B0-----:R-:W-:Y:S01]  /*5e4b0*/  IADD3 R40, P2, R60.reuse, R18, RZ ;  /* 0x000000123c287210 */ /* 0x041fe20007f5e0ff */
[----:B------:R0:W-:Y:S01]  /*5e4c0*/  STL.64 [R1+0x628], R46 ;  /* 0x0006282e01007387 */ /* 0x0001e20000100a00 */
[----:B------:R-:W-:Y:S02]  /*5e4d0*/  IADD3 R60, P1, R60, R19, RZ ;  /* 0x000000133c3c7210 */ /* 0x000fe40007f3e0ff */
[----:B------:R-:W-:Y:S01]  /*5e4e0*/  SHF.R.S32.HI R16, RZ, 0x1f, R39 ;  /* 0x0000001fff107819 */ /* 0x000fe20000011427 */
[C---:B------:R-:W-:Y:S01]  /*5e4f0*/  IMAD.X R41, R17.reuse, 0x1, R20, P2 ;  /* 0x0000000111297824 */ /* 0x040fe200010e0614 */
[----:B------:R1:W-:Y:S01]  /*5e500*/  STL.64 [R1+0x620], R44 ;  /* 0x0006202c01007387 */ /* 0x0003e20000100a00 */
[----:B------:R-:W-:Y:S01]  /*5e510*/  IMAD.X R61, R17, 0x1, R21, P1 ;  /* 0x00000001113d7824 */ /* 0x000fe200008e0615 */
[----:B0-----:R-:W-:Y:S02]  /*5e520*/  IADD3 R46, P3, R39, R8, RZ ;  /* 0x00000008272e7210 */ /* 0x001fe40007f7e0ff */
[----:B------:R0:W-:Y:S01]  /*5e530*/  STL.64 [R1+0x610], R40 ;  /* 0x0006102801007387 */ /* 0x0001e20000100a00 */
[----:B-1----:R-:W-:-:S02]  /*5e540*/  IMAD.MOV.U32 R45, RZ, RZ, R29 ;  /* 0x000000ffff2d7224 */ /* 0x002fc400078e001d */
[----:B------:R-:W-:Y:S02]  /*5e550*/  IMAD.MOV.U32 R29, RZ, RZ, R31 ;  /* 0x000000ffff1d7224 */ /* 0x000fe400078e001f */
[----:B------:R-:W-:Y:S02]  /*5e560*/  IMAD.MOV.U32 R31, RZ, RZ, R33 ;  /* 0x000000ffff1f7224 */ /* 0x000fe400078e0021 */
[----:B------:R-:W-:Y:S01]  /*5e570*/  IMAD.MOV.U32 R33, RZ, RZ, R2 ;  /* 0x000000ffff217224 */ /* 0x000fe200078e0002 */
[----:B------:R-:W-:Y:S01]  /*5e580*/  IADD3 R2, P2, R39, R9, RZ ;  /* 0x0000000927027210 */ /* 0x000fe20007f5e0ff */
[----:B------:R-:W-:Y:S02]  /*5e590*/  IMAD.X R47, R16, 0x1, R10, P3 ;  /* 0x00000001102f7824 */ /* 0x000fe400018e060a */
[----:B0-----:R-:W-:Y:S02]  /*5e5a0*/  IMAD.MOV.U32 R40, RZ, RZ, R35 ;  /* 0x000000ffff287224 */ /* 0x001fe400078e0023 */
[----:B------:R-:W-:Y:S01]  /*5e5b0*/  IMAD.MOV.U32 R35, RZ, RZ, R30 ;  /* 0x000000ffff237224 */ /* 0x000fe200078e001e */
[----:B------:R0:W-:Y:S01]  /*5e5c0*/  STL.64 [R1+0x608], R60 ;  /* 0x0006083c01007387 */ /* 0x0001e20000100a00 */
[----:B------:R-:W-:-:S02]  /*5e5d0*/  IMAD.MOV.U32 R30, RZ, RZ, R32 ;  /* 0x000000ffff1e7224 */ /* 0x000fc400078e0020 */
[----:B------:R-:W-:Y:S01]  /*5e5e0*/  IMAD.MOV.U32 R32, RZ, RZ, R34 ;  /* 0x000000ffff207224 */ /* 0x000fe200078e0022 */
[----:B------:R1:W-:Y:S01]  /*5e5f0*/  STL.64 [R1+0x600], R46 ;  /* 0x0006002e01007387 */ /* 0x0003e20000100a00 */
[----:B------:R-:W-:Y:S02]  /*5e600*/  IMAD.MOV.U32 R34, RZ, RZ, R3 ;  /* 0x000000ffff227224 */ /* 0x000fe400078e0003 */
[----:B------:R-:W-:Y:S01]  /*5e610*/  IMAD.X R3, R16, 0x1, R11, P2 ;  /* 0x0000000110037824 */ /* 0x000fe200010e060b */
[C---:B0-----:R-:W-:Y:S02]  /*5e620*/  IADD3 R60, P1, R39.reuse, R18, RZ ;  /* 0x00000012273c7210 */ /* 0x041fe40007f3e0ff */
[----:B-1----:R-:W-:-:S03]  /*5e630*/  IADD3 R46, P3, R39, R19, RZ ;  /* 0x00000013272e7210 */ /* 0x002fc60007f7e0ff */
[C---:B------:R-:W-:Y:S01]  /*5e640*/  IMAD.X R61, R16.reuse, 0x1, R20, P1 ;  /* 0x00000001103d7824 */ /* 0x040fe200008e0614 */
[----:B------:R0:W-:Y:S01]  /*5e650*/  STL.64 [R1+0x5f8], R2 ;  /* 0x0005f80201007387 */ /* 0x0001e20000100a00 */
[----:B------:R-:W-:Y:S01]  /*5e660*/  SHF.R.S32.HI R17, RZ, 0x1f, R42 ;  /* 0x0000001fff117819 */ /* 0x000fe2000001142a */
[----:B------:R-:W-:Y:S02]  /*5e670*/  IMAD.X R47, R16, 0x1, R21, P3 ;  /* 0x00000001102f7824 */ /* 0x000fe400018e0615 */
[----:B------:R1:W-:Y:S04]  /*5e680*/  STL.64 [R1+0x5d8], R60 ;  /* 0x0005d83c01007387 */ /* 0x0003e80000100a00 */
[----:B------:R2:W-:Y:S01]  /*5e690*/  STL.64 [R1+0x5c8], R46 ;  /* 0x0005c82e01007387 */ /* 0x0005e20000100a00 */
[----:B0-----:R-:W-:-:S02]  /*5e6a0*/  IADD3 R2, P2, R42, R8, RZ ;  /* 0x000000082a027210 */ /* 0x001fc40007f5e0ff */
[----:B-1----:R-:W-:-:S03]  /*5e6b0*/  IADD3 R60, P1, R42, R9, RZ ;  /* 0x000000092a3c7210 */ /* 0x002fc60007f3e0ff */
[C---:B------:R-:W-:Y:S01]  /*5e6c0*/  IMAD.X R3, R17.reuse, 0x1, R10, P2 ;  /* 0x0000000111037824 */ /* 0x040fe200010e060a */
[C---:B--2---:R-:W-:Y:S02]  /*5e6d0*/  IADD3 R46, P3, R42.reuse, R18, RZ ;  /* 0x000000122a2e7210 */ /* 0x044fe40007f7e0ff */
[----:B------:R-:W-:Y:S01]  /*5e6e0*/  IADD3 R42, P2, R42, R19, RZ ;  /* 0x000000132a2a7210 */ /* 0x000fe20007f5e0ff */
[C---:B------:R-:W-:Y:S02]  /*5e6f0*/  IMAD.X R61, R17.reuse, 0x1, R11, P1 ;  /* 0x00000001113d7824 */ /* 0x040fe400008e060b */
[----:B------:R-:W-:Y:S02]  /*5e700*/  IMAD.MOV.U32 R39, RZ, RZ, R29 ;  /* 0x000000ffff277224 */ /* 0x000fe400078e001d */
[----:B------:R-:W-:Y:S01]  /*5e710*/  IMAD.X R43, R17, 0x1, R21, P2 ;  /* 0x00000001112b7824 */ /* 0x000fe200010e0615 */
[----:B------:R0:W-:Y:S01]  /*5e720*/  STL.64 [R1+0x5c0], R2 ;  /* 0x0005c00201007387 */ /* 0x0001e20000100a00 */
[----:B------:R-:W-:-:S02]  /*5e730*/  IMAD.MOV.U32 R29, RZ, RZ, R31 ;  /* 0x000000ffff1d7224 */ /* 0x000fc400078e001f */
[----:B------:R-:W-:Y:S02]  /*5e740*/  IMAD.X R47, R17, 0x1, R20, P3 ;  /* 0x00000001112f7824 */ /* 0x000fe400018e0614 */
[----:B------:R-:W-:Y:S01]  /*5e750*/  IMAD.MOV.U32 R31, RZ, RZ, R33 ;  /* 0x000000ffff1f7224 */ /* 0x000fe200078e0021 */
[----:B------:R-:W-:Y:S01]  /*5e760*/  SHF.R.S32.HI R16, RZ, 0x1f, R51 ;  /* 0x0000001fff107819 */ /* 0x000fe20000011433 */
[----:B------:R-:W-:Y:S02]  /*5e770*/  IMAD.MOV.U32 R41, RZ, RZ, R37 ;  /* 0x000000ffff297224 */ /* 0x000fe400078e0025 */
[----:B------:R-:W-:Y:S01]  /*5e780*/  IMAD.MOV.U32 R33, RZ, RZ, R58 ;  /* 0x000000ffff217224 */ /* 0x000fe200078e003a */
[----:B------:R-:W-:Y:S01]  /*5e790*/  IADD3 R58, P1, R51, R8, RZ ;  /* 0x00000008333a7210 */ /* 0x000fe20007f3e0ff */
[----:B------:R-:W-:Y:S01]  /*5e7a0*/  IMAD.MOV.U32 R37, RZ, RZ, R35 ;  /* 0x000000ffff257224 */ /* 0x000fe200078e0023 */
[----:B0-----:R-:W2:Y:S01]  /*5e7b0*/  LDL.LU.64 R2, [R1+0x2368] ;  /* 0x0023680001027983 */ /* 0x001ea20000300a00 */
[----:B------:R-:W-:-:S03]  /*5e7c0*/  IMAD.MOV.U32 R35, RZ, RZ, R30 ;  /* 0x000000ffff237224 */ /* 0x000fc600078e001e */
[----:B------:R0:W-:Y:S01]  /*5e7d0*/  STL.64 [R1+0x5b8], R60 ;  /* 0x0005b83c01007387 */ /* 0x0001e20000100a00 */
[----:B------:R-:W-:-:S03]  /*5e7e0*/  IMAD.MOV.U32 R30, RZ, RZ, R32 ;  /* 0x000000ffff1e7224 */ /* 0x000fc600078e0020 */
[----:B------:R-:W-:Y:S01]  /*5e7f0*/  STL.64 [R1+0x588], R42 ;  /* 0x0005882a01007387 */ /* 0x000fe20000100a00 */
[----:B------:R-:W-:-:S03]  /*5e800*/  IMAD.MOV.U32 R32, RZ, RZ, R34 ;  /* 0x000000ffff207224 */ /* 0x000fc600078e0022 */
[----:B------:R1:W-:Y:S01]  /*5e810*/  STL.64 [R1+0x598], R46 ;  /* 0x0005982e01007387 */ /* 0x0003e20000100a00 */
[----:B------:R-:W-:Y:S01]  /*5e820*/  IMAD.MOV.U32 R34, RZ, RZ, R59 ;  /* 0x000000ffff227224 */ /* 0x000fe200078e003b */
[C---:B0-----:R-:W-:Y:S01]  /*5e830*/  IADD3 R60, P3, R51.reuse, R9, RZ ;  /* 0x00000009333c7210 */ /* 0x041fe20007f7e0ff */
[----:B------:R-:W-:Y:S01]  /*5e840*/  IMAD.X R59, R16, 0x1, R10, P1 ;  /* 0x00000001103b7824 */ /* 0x000fe200008e060a */
[----:B-1----:R-:W-:-:S03]  /*5e850*/  IADD3 R46, P2, R51, R18, RZ ;  /* 0x00000012332e7210 */ /* 0x002fc60007f5e0ff */
[C---:B------:R-:W-:Y:S01]  /*5e860*/  IMAD.X R61, R16.reuse, 0x1, R11, P3 ;  /* 0x00000001103d7824 */ /* 0x040fe200018e060b */
[----:B------:R0:W-:Y:S01]  /*5e870*/  STL.64 [R1+0x580], R58 ;  /* 0x0005803a01007387 */ /* 0x0001e20000100a00 */
[----:B------:R-:W-:Y:S02]  /*5e880*/  IMAD.MOV.U32 R42, RZ, RZ, R50 ;  /* 0x000000ffff2a7224 */ /* 0x000fe400078e0032 */
[C---:B------:R-:W-:Y:S01]  /*5e890*/  IMAD.X R47, R16.reuse, 0x1, R20, P2 ;  /* 0x00000001102f7824 */ /* 0x040fe200010e0614 */
[----:B------:R-:W-:Y:S02]  /*5e8a0*/  IADD3 R50, P1, R51, R19, RZ ;  /* 0x0000001333327210 */ /* 0x000fe40007f3e0ff */
[----:B------:R-:W-:Y:S01]  /*5e8b0*/  SHF.R.S32.HI R17, RZ, 0x1f, R41 ;  /* 0x0000001fff117819 */ /* 0x000fe20000011429 */
[----:B0-----:R-:W4:Y:S04]  /*5e8c0*/  LDL.LU.64 R58, [R1+0x2360] ;  /* 0x00236000013a7983 */ /* 0x001f280000300a00 */
[----:B------:R0:W-:Y:S01]  /*5e8d0*/  STL.64 [R1+0x578], R60 ;  /* 0x0005783c01007387 */ /* 0x0001e20000100a00 */
[----:B------:R-:W-:-:S03]  /*5e8e0*/  IMAD.X R51, R16, 0x1, R21, P1 ;  /* 0x0000000110337824 */ /* 0x000fc600008e0615 */
[----:B------:R1:W-:Y:S01]  /*5e8f0*/  STL.64 [R1+0x558], R46 ;  /* 0x0005582e01007387 */ /* 0x0003e20000100a00 */
[C---:B0-----:R-:W-:Y:S02]  /*5e900*/  IADD3 R60, P3, R41.reuse, R8, RZ ;  /* 0x00000008293c7210 */ /* 0x041fe40007f7e0ff */
[----:B-1----:R-:W-:-:S03]  /*5e910*/  IADD3 R46, P2, R41, R9, RZ ;  /* 0x00000009292e7210 */ /* 0x002fc60007f5e0ff */
[C---:B------:R-:W-:Y:S01]  /*5e920*/  IMAD.X R61, R17.reuse, 0x1, R10, P3 ;  /* 0x00000001113d7824 */ /* 0x040fe200018e060a */
[----:B------:R0:W-:Y:S01]  /*5e930*/  STL.64 [R1+0x548], R50 ;  /* 0x0005483201007387 */ /* 0x0001e20000100a00 */
[----:B------:R-:W-:-:S03]  /*5e940*/  IMAD.X R47, R17, 0x1, R11, P2 ;  /* 0x00000001112f7824 */ /* 0x000fc600010e060b */
[----:B------:R1:W-:Y:S01]  /*5e950*/  STL.64 [R1+0x540], R60 ;  /* 0x0005403c01007387 */ /* 0x0003e20000100a00 */
[----:B------:R-:W-:-:S03]  /*5e960*/  SHF.R.S32.HI R16, RZ, 0x1f, R40 ;  /* 0x0000001fff107819 */ /* 0x000fc60000011428 */
[----:B------:R1:W-:Y:S01]  /*5e970*/  STL.64 [R1+0x538], R46 ;  /* 0x0005382e01007387 */ /* 0x0003e20000100a00 */
[C---:B0-----:R-:W-:Y:S02]  /*5e980*/  IADD3 R50, P1, R41.reuse, R18, RZ ;  /* 0x0000001229327210 */ /* 0x041fe40007f3e0ff */
[----:B-1----:R-:W-:-:S03]  /*5e990*/  IADD3 R60, P3, R41, R19, RZ ;  /* 0x00000013293c7210 */ /* 0x002fc60007f7e0ff */
[C---:B------:R-:W-:Y:S01]  /*5e9a0*/  IMAD.X R51, R17.reuse, 0x1, R20, P1 ;  /* 0x0000000111337824 */ /* 0x040fe200008e0614 */
[----:B------:R-:W-:Y:S01]  /*5e9b0*/  IADD3 R46, P2, R40, R8, RZ ;  /* 0x00000008282e7210 */ /* 0x000fe20007f5e0ff */
[----:B------:R-:W-:-:S03]  /*5e9c0*/  IMAD.X R61, R17, 0x1, R21, P3 ;  /* 0x00000001113d7824 */ /* 0x000fc600018e0615 */
[----:B------:R0:W-:Y:S01]  /*5e9d0*/  STL.64 [R1+0x510], R50 ;  /* 0x0005103201007387 */ /* 0x0001e20000100a00 */
[----:B------:R-:W-:Y:S02]  /*5e9e0*/  IMAD.MOV.U32 R41, RZ, RZ, R42 ;  /* 0x000000ffff297224 */ /* 0x000fe400078e002a */
[----:B------:R-:W-:Y:S01]  /*5e9f0*/  IMAD.X R47, R16, 0x1, R10, P2 ;  /* 0x00000001102f7824 */ /* 0x000fe200010e060a */
[----:B------:R-:W-:Y:S01]  /*5ea00*/  IADD3 R42, P1, R40, R9, RZ ;  /* 0x00000009282a7210 */ /* 0x000fe20007f3e0ff */
[----:B0-----:R-:W2:Y:S04]  /*5ea10*/  LDL.LU.64 R50, [R1+0x2358] ;  /* 0x0023580001327983 */ /* 0x001ea80000300a00 */
[----:B------:R0:W-:Y:S01]  /*5ea20*/  STL.64 [R1+0x500], R60 ;  /* 0x0005003c01007387 */ /* 0x0001e20000100a00 */
[----:B------:R-:W-:-:S03]  /*5ea30*/  IMAD.X R43, R16, 0x1, R11, P1 ;  /* 0x00000001102b7824 */ /* 0x000fc600008e060b */
[----:B------:R1:W-:Y:S01]  /*5ea40*/  STL.64 [R1+0x4f8], R46 ;  /* 0x0004f82e01007387 */ /* 0x0003e20000100a00 */
[----:B------:R-:W-:Y:S02]  /*5ea50*/  SHF.R.S32.HI R17, RZ, 0x1f, R14 ;  /* 0x0000001fff117819 */ /* 0x000fe4000001140e */
[C---:B0-----:R-:W-:Y:S02]  /*5ea60*/  IADD3 R60, P3, R40.reuse, R18, RZ ;  /* 0x00000012283c7210 */ /* 0x041fe40007f7e0ff */
[----:B-1----:R-:W-:Y:S01]  /*5ea70*/  IADD3 R46, P2, R40, R19, RZ ;  /* 0x00000013282e7210 */ /* 0x002fe20007f5e0ff */
[----:B------:R-:W-:Y:S02]  /*5ea80*/  IMAD.MOV.U32 R40, RZ, RZ, R38 ;  /* 0x000000ffff287224 */ /* 0x000fe400078e0026 */
[----:B------:R-:W-:Y:S02]  /*5ea90*/  IMAD.MOV.U32 R38, RZ, RZ, R36 ;  /* 0x000000ffff267224 */ /* 0x000fe400078e0024 */
[----:B------:R-:W-:Y:S01]  /*5eaa0*/  IMAD.MOV.U32 R36, RZ, RZ, R6 ;  /* 0x000000ffff247224 */ /* 0x000fe200078e0006 */
[----:B------:R-:W-:Y:S01]  /*5eab0*/  IADD3 R6, P1, R14, R8, RZ ;  /* 0x000000080e067210 */ /* 0x000fe20007f3e0ff */
[----:B------:R0:W-:Y:S01]  /*5eac0*/  STL.64 [R1+0x4f0], R42 ;  /* 0x0004f02a01007387 */ /* 0x0001e20000100a00 */
[----:B------:R-:W-:-:S02]  /*5ead0*/  IMAD.X R61, R16, 0x1, R20, P3 ;  /* 0x00000001103d7824 */ /* 0x000fc400018e0614 */
[----:B------:R-:W-:-:S03]  /*5eae0*/  IMAD.X R47, R16, 0x1, R21, P2 ;  /* 0x00000001102f7824 */ /* 0x000fc600010e0615 */
[----:B------:R-:W-:Y:S01]  /*5eaf0*/  STL.64 [R1+0x4d0], R60 ;  /* 0x0004d03c01007387 */ /* 0x000fe20000100a00 */
[----:B0-----:R-:W-:Y:S02]  /*5eb00*/  IMAD.MOV.U32 R42, RZ, RZ, R7 ;  /* 0x000000ffff2a7224 */ /* 0x001fe400078e0007 */
[----:B------:R-:W-:Y:S01]  /*5eb10*/  IMAD.X R7, R17, 0x1, R10, P1 ;  /* 0x0000000111077824 */ /* 0x000fe200008e060a */
[----:B------:R-:W-:Y:S04]  /*5eb20*/  STL.64 [R1+0x4c0], R46 ;  /* 0x0004c02e01007387 */ /* 0x000fe80000100a00 */
[----:B------:R0:W-:Y:S04]  /*5eb30*/  STL.64 [R1+0x4b8], R6 ;  /* 0x0004b80601007387 */ /* 0x0001e80000100a00 */
[----:B0-----:R-:W4:Y:S01]  /*5eb40*/  LDL.LU.64 R6, [R1+0x2350] ;  /* 0x0023500001067983 */ /* 0x001f220000300a00 */
[----:B------:R-:W-:-:S02]  /*5eb50*/  IADD3 R60, P3, R14, R9, RZ ;  /* 0x000000090e3c7210 */ /* 0x000fc40007f7e0ff */
[----:B------:R-:W-:Y:S01]  /*5eb60*/  IADD3 R46, P2, R14, R18, RZ ;  /* 0x000000120e2e7210 */ /* 0x000fe20007f5e0ff */
[----:B------:R-:W-:Y:S02]  /*5eb70*/  IMAD.MOV.U32 R44, RZ, RZ, R39 ;  /* 0x000000ffff2c7224 */ /* 0x000fe400078e0027 */
[----:B------:R-:W-:Y:S02]  /*5eb80*/  IMAD.MOV.U32 R39, RZ, RZ, R37 ;  /* 0x000000ffff277224 */ /* 0x000fe400078e0025 */
[----:B------:R-:W-:Y:S02]  /*5eb90*/  IMAD.MOV.U32 R37, RZ, RZ, R45 ;  /* 0x000000ffff257224 */ /* 0x000fe400078e002d */
[C---:B------:R-:W-:Y:S02]  /*5eba0*/  IMAD.X R61, R17.reuse, 0x1, R11, P3 ;  /* 0x00000001113d7824 */ /* 0x040fe400018e060b */
[----:B------:R-:W-:Y:S02]  /*5ebb0*/  IMAD.MOV.U32 R45, RZ, RZ, R35 ;  /* 0x000000ffff2d7224 */ /* 0x000fe400078e0023 */
[----:B------:R-:W-:-:S02]  /*5ebc0*/  IMAD.X R47, R17, 0x1, R20, P2 ;  /* 0x00000001112f7824 */ /* 0x000fc400010e0614 */
[----:B------:R-:W-:Y:S01]  /*5ebd0*/  IMAD.MOV.U32 R35, RZ, RZ, R29 ;  /* 0x000000ffff237224 */ /* 0x000fe200078e001d */
[----:B------:R-:W-:Y:S01]  /*5ebe0*/  IADD3 R14, P1, R14, R19, RZ ;  /* 0x000000130e0e7210 */ /* 0x000fe20007f3e0ff */
[----:B------:R-:W-:Y:S01]  /*5ebf0*/  IMAD.MOV.U32 R29, RZ, RZ, R30 ;  /* 0x000000ffff1d7224 */ /* 0x000fe200078e001e */
[----:B------:R0:W-:Y:S01]  /*5ec00*/  STL.64 [R1+0x4b0], R60 ;  /* 0x0004b03c01007387 */ /* 0x0001e20000100a00 */
[----:B------:R-:W-:Y:S01]  /*5ec10*/  IMAD.MOV.U32 R30, RZ, RZ, R31 ;  /* 0x000000ffff1e7224 */ /* 0x000fe200078e001f */
[----:B------:R-:W-:Y:S01]  /*5ec20*/  SHF.R.S32.HI R16, RZ, 0x1f, R44 ;  /* 0x0000001fff107819 */ /* 0x000fe2000001142c */
[----:B------:R-:W-:Y:S01]  /*5ec30*/  IMAD.MOV.U32 R31, RZ, RZ, R32 ;  /* 0x000000ffff1f7224 */ /* 0x000fe200078e0020 */
[----:B------:R1:W-:Y:S01]  /*5ec40*/  STL.64 [R1+0x490], R46 ;  /* 0x0004902e01007387 */ /* 0x0003e20000100a00 */
[----:B------:R-:W-:Y:S02]  /*5ec50*/  IMAD.MOV.U32 R32, RZ, RZ, R33 ;  /* 0x000000ffff207224 */ /* 0x000fe400078e0021 */
[----:B------:R-:W-:-:S02]  /*5ec60*/  IMAD.MOV.U32 R33, RZ, RZ, R34 ;  /* 0x000000ffff217224 */ /* 0x000fc400078e0022 */
[----:B------:R-:W-:Y:S01]  /*5ec70*/  IMAD.MOV.U32 R34, RZ, RZ, R15 ;  /* 0x000000ffff227224 */ /* 0x000fe200078e000f */
[C---:B0-----:R-:W-:Y:S01]  /*5ec80*/  IADD3 R60, P3, R44.reuse, R8, RZ ;  /* 0x000000082c3c7210 */ /* 0x041fe20007f7e0ff */
[----:B------:R-:W-:Y:S01]  /*5ec90*/  IMAD.X R15, R17, 0x1, R21, P1 ;  /* 0x00000001110f7824 */ /* 0x000fe200008e0615 */
        /* <DEDUP_REMOVED lines=16> */
[C---:B0-----:R-:W-:Y:S02]  /*5eda0*/  IADD3 R14, P1, R41.reuse, R9, RZ ;  /* 0x00000009290e7210 */ /* 0x041fe40007f3e0ff */
[----:B-1----:R-:W-:-:S03]  /*5edb0*/  IADD3 R60, P3, R41, R18, RZ ;  /* 0x00000012293c7210 */ /* 0x002fc60007f7e0ff */
[----:B------:R-:W-:Y:S01]  /*5edc0*/  IMAD.X R15, R17, 0x1, R11, P1 ;  /* 0x00000001110f7824 */ /* 0x000fe200008e060b */
        /* <DEDUP_REMOVED lines=13> */
[C---:B------:R-:W-:Y:S01]  /*5eea0*/  IMAD.X R47, R16.reuse, 0x1, R20, P2 ;  /* 0x00000001102f7824 */ /* 0x040fe200010e0614 */
[----:B------:R-:W-:Y:S02]  /*5eeb0*/  IADD3 R44, P1, R45, R19, RZ ;  /* 0x000000132d2c7210 */ /* 0x000fe40007f3e0ff */
[----:B------:R-:W-:Y:S01]  /*5eec0*/  SHF.R.S32.HI R17, RZ, 0x1f, R42 ;  /* 0x0000001fff117819 */ /* 0x000fe2000001142a */
[----:B0-----:R-:W3:Y:S04]  /*5eed0*/  LDL.LU.64 R14, [R1+0x2348] ;  /* 0x00234800010e7983 */ /* 0x001ee80000300a00 */
[----:B------:R0:W-:Y:S04]  /*5eee0*/  STL.64 [R1+0x3e8], R60 ;  /* 0x0003e83c01007387 */ /* 0x0001e80000100a00 */
[----:B------:R1:W-:Y:S01]  /*5eef0*/  STL.64 [R1+0x3c8], R46 ;  /* 0x0003c82e01007387 */ /* 0x0003e20000100a00 */
[----:B------:R-:W-:Y:S01]  /*5ef00*/  IMAD.X R45, R16, 0x1, R21, P1 ;  /* 0x00000001102d7824 */ /* 0x000fe200008e0615 */
[----:B0-----:R-:W-:-:S02]  /*5ef10*/  IADD3 R60, P3, R42, R8, RZ ;  /* 0x000000082a3c7210 */ /* 0x001fc40007f7e0ff */
[----:B-1----:R-:W-:-:S03]  /*5ef20*/  IADD3 R46, P2, R42, R9, RZ ;  /* 0x000000092a2e7210 */ /* 0x002fc60007f5e0ff */
[C---:B------:R-:W-:Y:S01]  /*5ef30*/  IMAD.X R61, R17.reuse, 0x1, R10, P3 ;  /* 0x00000001113d7824 */ /* 0x040fe200018e060a */
[----:B------:R0:W-:Y:S01]  /*5ef40*/  STL.64 [R1+0x3b8], R44 ;  /* 0x0003b82c01007387 */ /* 0x0001e20000100a00 */
[----:B------:R-:W-:-:S03]  /*5ef50*/  IMAD.X R47, R17, 0x1, R11, P2 ;  /* 0x00000001112f7824 */ /* 0x000fc600010e060b */
[----:B------:R-:W-:Y:S01]  /*5ef60*/  STL.64 [R1+0x3b0], R60 ;  /* 0x0003b03c01007387 */ /* 0x000fe20000100a00 */
[----:B------:R-:W-:-:S03]  /*5ef70*/  SHF.R.S32.HI R16, RZ, 0x1f, R39 ;  /* 0x0000001fff107819 */ /* 0x000fc60000011427 */
[----:B------:R1:W-:Y:S01]  /*5ef80*/  STL.64 [R1+0x3a8], R46 ;  /* 0x0003a82e01007387 */ /* 0x0003e20000100a00 */
[C---:B0-----:R-:W-:Y:S02]  /*5ef90*/  IADD3 R44, P1, R42.reuse, R18, RZ ;  /* 0x000000122a2c7210 */ /* 0x041fe40007f3e0ff */
[----:B------:R-:W-:-:S03]  /*5efa0*/  IADD3 R42, P3, R42, R19, RZ ;  /* 0x000000132a2a7210 */ /* 0x000fc60007f7e0ff */
[----:B------:R-:W-:Y:S01]  /*5efb0*/  IMAD.X R45, R17, 0x1, R20, P1 ;  /* 0x00000001112d7824 */ /* 0x000fe200008e0614 */
[----:B-1----:R-:W-:Y:S01]  /*5efc0*/  IADD3 R46, P2, R39, R8, RZ ;  /* 0x00000008272e7210 */ /* 0x002fe20007f5e0ff */
[----:B------:R-:W-:-:S03]  /*5efd0*/  IMAD.X R43, R17, 0x1, R21, P3 ;  /* 0x00000001112b7824 */ /* 0x000fc600018e0615 */
[----:B------:R0:W-:Y:S01]  /*5efe0*/  STL.64 [R1+0x388], R44 ;  /* 0x0003882c01007387 */ /* 0x0001e20000100a00 */
[----:B------:R-:W-:-:S03]  /*5eff0*/  IMAD.X R47, R16, 0x1, R10, P2 ;  /* 0x00000001102f7824 */ /* 0x000fc600010e060a */
[----:B------:R1:W-:Y:S04]  /*5f000*/  STL.64 [R1+0x370], R42 ;  /* 0x0003702a01007387 */ /* 0x0003e80000100a00 */
[----:B------:R1:W-:Y:S01]  /*5f010*/  STL.64 [R1+0x368], R46 ;  /* 0x0003682e01007387 */ /* 0x0003e20000100a00 */
[C---:B0-----:R-:W-:Y:S02]  /*5f020*/  IADD3 R44, P1, R39.reuse, R9, RZ ;  /* 0x00000009272c7210 */ /* 0x041fe40007f3e0ff */
[----:B-1----:R-:W-:-:S03]  /*5f030*/  IADD3 R42, P3, R39, R18, RZ ;  /* 0x00000012272a7210 */ /* 0x002fc60007f7e0ff */
[C---:B------:R-:W-:Y:S01]  /*5f040*/  IMAD.X R45, R16.reuse, 0x1, R11, P1 ;  /* 0x00000001102d7824 */ /* 0x040fe200008e060b */
[----:B------:R-:W-:Y:S01]  /*5f050*/  IADD3 R46, P2, R39, R19, RZ ;  /* 0x00000013272e7210 */ /* 0x000fe20007f5e0ff */
[----:B------:R-:W-:-:S03]  /*5f060*/  IMAD.X R43, R16, 0x1, R20, P3 ;  /* 0x00000001102b7824 */ /* 0x000fc600018e0614 */
[----:B------:R0:W-:Y:S01]  /*5f070*/  STL.64 [R1+0x360], R44 ;  /* 0x0003602c01007387 */ /* 0x0001e20000100a00 */
[----:B------:R-:W-:-:S03]  /*5f080*/  IMAD.X R47, R16, 0x1, R21, P2 ;  /* 0x00000001102f7824 */ /* 0x000fc600010e0615 */
[----:B------:R1:W-:Y:S04]  /*5f090*/  STL.64 [R1+0x340], R42 ;  /* 0x0003402a01007387 */ /* 0x0003e80000100a00 */
[----:B------:R1:W-:Y:S01]  /*5f0a0*/  STL.64 [R1+0x330], R46 ;  /* 0x0003302e01007387 */ /* 0x0003e20000100a00 */
[----:B------:R-:W-:Y:S01]  /*5f0b0*/  SHF.R.S32.HI R16, RZ, 0x1f, R37 ;  /* 0x0000001fff107819 */ /* 0x000fe20000011425 */
[----:B0-----:R-:W-:Y:S02]  /*5f0c0*/  IMAD.MOV.U32 R45, RZ, RZ, R40 ;  /* 0x000000ffff2d7224 */ /* 0x001fe400078e0028 */
[----:B------:R-:W-:Y:S01]  /*5f0d0*/  IMAD.MOV.U32 R40, RZ, RZ, R12 ;  /* 0x000000ffff287224 */ /* 0x000fe200078e000c */
[----:B----4-:R-:W-:Y:S02]  /*5f0e0*/  SHF.R.S32.HI R17, RZ, 0x1f, R6 ;  /* 0x0000001fff117819 */ /* 0x010fe40000011406 */
[----:B------:R-:W-:-:S02]  /*5f0f0*/  IADD3 R60, P1, R6, R8, RZ ;  /* 0x00000008063c7210 */ /* 0x000fc40007f3e0ff */
[C---:B-1----:R-:W-:Y:S02]  /*5f100*/  IADD3 R42, P3, R6.reuse, R9, RZ ;  /* 0x00000009062a7210 */ /* 0x042fe40007f7e0ff */
[C---:B------:R-:W-:Y:S01]  /*5f110*/  IADD3 R46, P2, R6.reuse, R18, RZ ;  /* 0x00000012062e7210 */ /* 0x040fe20007f5e0ff */
[C---:B------:R-:W-:Y:S02]  /*5f120*/  IMAD.X R61, R17.reuse, 0x1, R10, P1 ;  /* 0x00000001113d7824 */ /* 0x040fe400008e060a */
[C---:B------:R-:W-:Y:S01]  /*5f130*/  IMAD.X R43, R17.reuse, 0x1, R11, P3 ;  /* 0x00000001112b7824 */ /* 0x040fe200018e060b */
[----:B------:R-:W-:Y:S01]  /*5f140*/  IADD3 R6, P1, R6, R19, RZ ;  /* 0x0000001306067210 */ /* 0x000fe20007f3e0ff */
[----:B------:R-:W-:Y:S01]  /*5f150*/  IMAD.X R47, R17, 0x1, R20, P2 ;  /* 0x00000001112f7824 */ /* 0x000fe200010e0614 */
[----:B------:R0:W-:Y:S01]  /*5f160*/  STL.64 [R1+0x328], R60 ;  /* 0x0003283c01007387 */ /* 0x0001e20000100a00 */
[----:B------:R-:W-:-:S03]  /*5f170*/  IMAD.MOV.U32 R41, RZ, RZ, R7 ;  /* 0x000000ffff297224 */ /* 0x000fc600078e0007 */
[----:B------:R1:W-:Y:S01]  /*5f180*/  STL.64 [R1+0x320], R42 ;  /* 0x0003202a01007387 */ /* 0x0003e20000100a00 */
[----:B------:R-:W-:Y:S01]  /*5f190*/  IMAD.X R7, R17, 0x1, R21, P1 ;  /* 0x0000000111077824 */ /* 0x000fe200008e0615 */
[C---:B------:R-:W-:Y:S02]  /*5f1a0*/  IADD3 R12, P1, R37.reuse, R18, RZ ;  /* 0x00000012250c7210 */ /* 0x040fe40007f3e0ff */
[----:B------:R4:W-:Y:S01]  /*5f1b0*/  STL.64 [R1+0x300], R46 ;  /* 0x0003002e01007387 */ /* 0x0009e20000100a00 */
[C---:B0-----:R-:W-:Y:S01]  /*5f1c0*/  IADD3 R60, P3, R37.reuse, R8, RZ ;  /* 0x00000008253c7210 */ /* 0x041fe20007f7e0ff */
[----:B-1----:R-:W-:Y:S02]  /*5f1d0*/  IMAD.MOV.U32 R42, RZ, RZ, R29 ;  /* 0x000000ffff2a7224 */ /* 0x002fe400078e001d */
[----:B------:R-:W-:Y:S01]  /*5f1e0*/  IMAD.MOV.U32 R29, RZ, RZ, R32 ;  /* 0x000000ffff1d7224 */ /* 0x000fe200078e0020 */
[----:B----4-:R-:W-:Y:S01]  /*5f1f0*/  IADD3 R46, P2, R37, R9, RZ ;  /* 0x00000009252e7210 */ /* 0x010fe20007f5e0ff */
[----:B------:R-:W-:-:S02]  /*5f200*/  IMAD.MOV.U32 R32, RZ, RZ, R33 ;  /* 0x000000ffff207224 */ /* 0x000fc400078e0021 */
[----:B------:R-:W-:Y:S02]  /*5f210*/  IMAD.MOV.U32 R33, RZ, RZ, R34 ;  /* 0x000000ffff217224 */ /* 0x000fe400078e0022 */
[C---:B------:R-:W-:Y:S02]  /*5f220*/  IMAD.X R61, R16.reuse, 0x1, R10, P3 ;  /* 0x00000001103d7824 */ /* 0x040fe400018e060a */
[----:B------:R-:W-:Y:S02]  /*5f230*/  IMAD.MOV.U32 R34, RZ, RZ, R13 ;  /* 0x000000ffff227224 */ /* 0x000fe400078e000d */
[C---:B------:R-:W-:Y:S01]  /*5f240*/  IMAD.X R47, R16.reuse, 0x1, R11, P2 ;  /* 0x00000001102f7824 */ /* 0x040fe200010e060b */
[----:B------:R0:W-:Y:S01]  /*5f250*/  STL.64 [R1+0x2f0], R6 ;  /* 0x0002f00601007387 */ /* 0x0001e20000100a00 */
[----:B------:R-:W-:-:S03]  /*5f260*/  IMAD.X R13, R16, 0x1, R20, P1 ;  /* 0x00000001100d7824 */ /* 0x000fc600008e0614 */
[----:B0-----:R-:W4:Y:S04]  /*5f270*/  LDL.LU.64 R6, [R1+0x2340] ;  /* 0x0023400001067983 */ /* 0x001f280000300a00 */
[----:B------:R-:W-:Y:S04]  /*5f280*/  STL.64 [R1+0x2e8], R60 ;  /* 0x0002e83c01007387 */ /* 0x000fe80000100a00 */
[----:B------:R-:W-:Y:S04]  /*5f290*/  STL.64 [R1+0x2e0], R46 ;  /* 0x0002e02e01007387 */ /* 0x000fe80000100a00 */
[----:B------:R0:W-:Y:S04]  /*5f2a0*/  STL.64 [R1+0x2c0], R12 ;  /* 0x0002c00c01007387 */ /* 0x0001e80000100a00 */
[----:B0-----:R-:W3:Y:S01]  /*5f2b0*/  LDL.LU.64 R12, [R1+0x2338] ;  /* 0x00233800010c7983 */ /* 0x001ee20000300a00 */
[----:B------:R-:W-:-:S02]  /*5f2c0*/  IADD3 R60, P3, R37, R19, RZ ;  /* 0x00000013253c7210 */ /* 0x000fc40007f7e0ff */
[----:B------:R-:W-:Y:S02]  /*5f2d0*/  SHF.R.S32.HI R17, RZ, 0x1f, R41 ;  /* 0x0000001fff117819 */ /* 0x000fe40000011429 */
[----:B------:R-:W-:Y:S01]  /*5f2e0*/  IADD3 R46, P2, R41, R8, RZ ;  /* 0x00000008292e7210 */ /* 0x000fe20007f5e0ff */
[----:B------:R-:W-:Y:S02]  /*5f2f0*/  IMAD.X R61, R16, 0x1, R21, P3 ;  /* 0x00000001103d7824 */ /* 0x000fe400018e0615 */
[----:B------:R-:W-:Y:S02]  /*5f300*/  IMAD.MOV.U32 R37, RZ, RZ, R38 ;  /* 0x000000ffff257224 */ /* 0x000fe400078e0026 */
[----:B------:R-:W-:Y:S02]  /*5f310*/  IMAD.X R47, R17, 0x1, R10, P2 ;  /* 0x00000001112f7824 */ /* 0x000fe400010e060a */
[----:B------:R-:W-:Y:S01]  /*5f320*/  IMAD.MOV.U32 R38, RZ, RZ, R58 ;  /* 0x000000ffff267224 */ /* 0x000fe200078e003a */
[----:B------:R-:W-:Y:S01]  /*5f330*/  IADD3 R58, P1, R41, R9, RZ ;  /* 0x00000009293a7210 */ /* 0x000fe20007f3e0ff */
[----:B------:R0:W-:Y:S01]  /*5f340*/  STL.64 [R1+0x2b0], R60 ;  /* 0x0002b03c01007387 */ /* 0x0001e20000100a00 */
[----:B------:R-:W-:-:S03]  /*5f350*/  IMAD.MOV.U32 R39, RZ, RZ, R59 ;  /* 0x000000ffff277224 */ /* 0x000fc600078e003b */
[----:B------:R1:W-:Y:S01]  /*5f360*/  STL.64 [R1+0x2a8], R46 ;  /* 0x0002a82e01007387 */ /* 0x0003e20000100a00 */
[----:B------:R-:W-:Y:S01]  /*5f370*/  IMAD.X R59, R17, 0x1, R11, P1 ;  /* 0x00000001113b7824 */ /* 0x000fe200008e060b */
[C---:B0-----:R-:W-:Y:S02]  /*5f380*/  IADD3 R60, P3, R41.reuse, R18, RZ ;  /* 0x00000012293c7210 */ /* 0x041fe40007f7e0ff */
[----:B-1----:R-:W-:-:S03]  /*5f390*/  IADD3 R46, P2, R41, R19, RZ ;  /* 0x00000013292e7210 */ /* 0x002fc60007f5e0ff */
[C---:B------:R-:W-:Y:S01]  /*5f3a0*/  IMAD.X R61, R17.reuse, 0x1, R20, P3 ;  /* 0x00000001113d7824 */ /* 0x040fe200018e0614 */
[----:B------:R0:W-:Y:S01]  /*5f3b0*/  STL.64 [R1+0x2a0], R58 ;  /* 0x0002a03a01007387 */ /* 0x0001e20000100a00 */
[----:B--2---:R-:W-:Y:S02]  /*5f3c0*/  IMAD.MOV.U32 R41, RZ, RZ, R50 ;  /* 0x000000ffff297224 */ /* 0x004fe400078e0032 */
[----:B------:R-:W-:Y:S01]  /*5f3d0*/  IMAD.X R47, R17, 0x1, R21, P2 ;  /* 0x00000001112f7824 */ /* 0x000fe200010e0615 */
[----:B------:R-:W-:Y:S01]  /*5f3e0*/  SHF.R.S32.HI R16, RZ, 0x1f, R42 ;  /* 0x0000001fff107819 */ /* 0x000fe2000001142a */
[----:B------:R-:W-:Y:S01]  /*5f3f0*/  IMAD.MOV.U32 R44, RZ, RZ, R35 ;  /* 0x000000ffff2c7224 */ /* 0x000fe200078e0023 */
[----:B------:R-:W-:Y:S01]  /*5f400*/  IADD3 R50, P1, R42, R8, RZ ;  /* 0x000000082a327210 */ /* 0x000fe20007f3e0ff */
[----:B------:R-:W-:Y:S02]  /*5f410*/  IMAD.MOV.U32 R35, RZ, RZ, R33 ;  /* 0x000000ffff237224 */ /* 0x000fe400078e0021 */
[----:B------:R-:W-:Y:S01]  /*5f420*/  IMAD.MOV.U32 R33, RZ, RZ, R34 ;  /* 0x000000ffff217224 */ /* 0x000fe200078e0022 */
[----:B0-----:R-:W2:Y:S01]  /*5f430*/  LDL.LU.64 R58, [R1+0x2330] ;  /* 0x00233000013a7983 */ /* 0x001ea20000300a00 */
[----:B------:R-:W-:-:S03]  /*5f440*/  IMAD.MOV.U32 R34, RZ, RZ, R51 ;  /* 0x000000ffff227224 */ /* 0x000fc600078e0033 */
[----:B------:R0:W-:Y:S01]  /*5f450*/  STL.64 [R1+0x280], R60 ;  /* 0x0002803c01007387 */ /* 0x0001e20000100a00 */
[----:B------:R-:W-:-:S03]  /*5f460*/  IMAD.X R51, R16, 0x1, R10, P1 ;  /* 0x0000000110337824 */ /* 0x000fc600008e060a */
[----:B------:R1:W-:Y:S01]  /*5f470*/  STL.64 [R1+0x270], R46 ;  /* 0x0002702e01007387 */ /* 0x0003e20000100a00 */
        /* <DEDUP_REMOVED lines=8> */
[----:B0-----:R-:W4:Y:S04]  /*5f500*/  LDL.LU.64 R50, [R1+0x2328] ;  /* 0x0023280001327983 */ /* 0x001f280000300a00 */
[----:B------:R0:W-:Y:S04]  /*5f510*/  STL.64 [R1+0x260], R60 ;  /* 0x0002603c01007387 */ /* 0x0001e80000100a00 */
[----:B------:R1:W-:Y:S01]  /*5f520*/  STL.64 [R1+0x240], R46 ;  /* 0x0002402e01007387 */ /* 0x0003e20000100a00 */
[----:B0-----:R-:W-:-:S02]  /*5f530*/  IADD3 R60, P3, R45, R8, RZ ;  /* 0x000000082d3c7210 */ /* 0x001fc40007f7e0ff */
        /* <DEDUP_REMOVED lines=9> */
[----:B------:R-:W-:Y:S01]  /*5f5d0*/  IMAD.X R43, R17, 0x1, R20, P1 ;  /* 0x00000001112b7824 */ /* 0x000fe200008e0614 */
[----:B------:R-:W-:Y:S01]  /*5f5e0*/  IADD3 R46, P2, R41, R8, RZ ;  /* 0x00000008292e7210 */ /* 0x000fe20007f5e0ff */
[----:B------:R-:W-:-:S03]  /*5f5f0*/  IMAD.X R61, R17, 0x1, R21, P3 ;  /* 0x00000001113d7824 */ /* 0x000fc600018e0615 */
[----:B------:R0:W-:Y:S01]  /*5f600*/  STL.64 [R1+0x208], R42 ;  /* 0x0002082a01007387 */ /* 0x0001e20000100a00 */
[----:B------:R-:W-:-:S03]  /*5f610*/  IMAD.X R47, R16, 0x1, R10, P2 ;  /* 0x00000001102f7824 */ /* 0x000fc600010e060a */
[----:B------:R1:W-:Y:S01]  /*5f620*/  STL.64 [R1+0x1f0], R60 ;  /* 0x0001f03c01007387 */ /* 0x0003e20000100a00 */
[----:B------:R-:W-:-:S03]  /*5f630*/  IMAD.MOV.U32 R45, RZ, RZ, R49 ;  /* 0x000000ffff2d7224 */ /* 0x000fc600078e0031 */
[----:B------:R1:W-:Y:S01]  /*5f640*/  STL.64 [R1+0x1e8], R46 ;  /* 0x0001e82e01007387 */ /* 0x0003e20000100a00 */
[----:B0-----:R-:W-:Y:S01]  /*5f650*/  IMAD.MOV.U32 R42, RZ, RZ, R48 ;  /* 0x000000ffff2a7224 */ /* 0x001fe200078e0030 */
[C---:B------:R-:W-:Y:S02]  /*5f660*/  IADD3 R48, P1, R41.reuse, R9, RZ ;  /* 0x0000000929307210 */ /* 0x040fe40007f3e0ff */
[----:B-1----:R-:W-:-:S03]  /*5f670*/  IADD3 R60, P3, R41, R18, RZ ;  /* 0x00000012293c7210 */ /* 0x002fc60007f7e0ff */
[C---:B------:R-:W-:Y:S01]  /*5f680*/  IMAD.X R49, R16.reuse, 0x1, R11, P1 ;  /* 0x0000000110317824 */ /* 0x040fe200008e060b */
[----:B------:R-:W-:Y:S01]  /*5f690*/  IADD3 R46, P2, R41, R19, RZ ;  /* 0x00000013292e7210 */ /* 0x000fe20007f5e0ff */
[C---:B------:R-:W-:Y:S01]  /*5f6a0*/  IMAD.X R61, R16.reuse, 0x1, R20, P3 ;  /* 0x00000001103d7824 */ /* 0x040fe200018e0614 */
[----:B------:R-:W-:Y:S02]  /*5f6b0*/  SHF.R.S32.HI R17, RZ, 0x1f, R36 ;  /* 0x0000001fff117819 */ /* 0x000fe40000011424 */
        /* <DEDUP_REMOVED lines=10> */
[C---:B------:R-:W-:Y:S01]  /*5f760*/  IMAD.X R47, R17.reuse, 0x1, R20, P2 ;  /* 0x00000001112f7824 */ /* 0x040fe200010e0614 */
[----:B------:R-:W-:Y:S02]  /*5f770*/  IADD3 R36, P1, R36, R19, RZ ;  /* 0x0000001324247210 */ /* 0x000fe40007f3e0ff */
[----:B------:R-:W-:Y:S01]  /*5f780*/  SHF.R.S32.HI R16, RZ, 0x1f, R44 ;  /* 0x0000001fff107819 */ /* 0x000fe2000001142c */
[----:B------:R-:W-:Y:S01]  /*5f790*/  IMAD.MOV.U32 R41, RZ, RZ, R37 ;  /* 0x000000ffff297224 */ /* 0x000fe200078e0025 */
[----:B0-----:R-:W4:Y:S04]  /*5f7a0*/  LDL.LU.64 R48, [R1+0x2320] ;  /* 0x0023200001307983 */ /* 0x001f280000300a00 */
        /* <DEDUP_REMOVED lines=23> */
[----:B------:R-:W-:Y:S01]  /*5f920*/  IADD3 R46, P2, R39, R19, RZ ;  /* 0x00000013272e7210 */ /* 0x000fe20007f5e0ff */
[----:B------:R-:W-:-:S03]  /*5f930*/  IMAD.X R61, R17, 0x1, R20, P3 ;  /* 0x00000001113d7824 */ /* 0x000fc600018e0614 */
[----:B------:R0:W-:Y:S01]  /*5f940*/  STL.64 [R1+0x258], R36 ;  /* 0x0002582401007387 */ /* 0x0001e20000100a00 */
[----:B------:R-:W-:Y:S02]  /*5f950*/  IMAD.MOV.U32 R39, RZ, RZ, R54 ;  /* 0x000000ffff277224 */ /* 0x000fe400078e0036 */
[----:B------:R-:W-:Y:S01]  /*5f960*/  IMAD.X R47, R17, 0x1, R21, P2 ;  /* 0x00000001112f7824 */ /* 0x000fe200010e0615 */
[----:B------:R-:W-:Y:S01]  /*5f970*/  SHF.R.S32.HI R16, RZ, 0x1f, R52 ;  /* 0x0000001fff107819 */ /* 0x000fe20000011434 */
[----:B------:R1:W-:Y:S01]  /*5f980*/  STL.64 [R1+0x250], R60 ;  /* 0x0002503c01007387 */ /* 0x0003e20000100a00 */
[----:B------:R-:W-:-:S03]  /*5f990*/  IADD3 R54, P1, R52, R8, RZ ;  /* 0x0000000834367210 */ /* 0x000fc60007f3e0ff */
[----:B------:R1:W-:Y:S01]  /*5f9a0*/  STL.64 [R1+0x248], R46 ;  /* 0x0002482e01007387 */ /* 0x0003e20000100a00 */
[----:B0-----:R-:W-:Y:S02]  /*5f9b0*/  IMAD.MOV.U32 R36, RZ, RZ, R33 ;  /* 0x000000ffff247224 */ /* 0x001fe400078e0021 */
[----:B------:R-:W-:Y:S01]  /*5f9c0*/  IMAD.MOV.U32 R33, RZ, RZ, R55 ;  /* 0x000000ffff217224 */ /* 0x000fe200078e0037 */
[----:B-1----:R-:W-:Y:S01]  /*5f9d0*/  IADD3 R60, P3, R52, R9, RZ ;  /* 0x00000009343c7210 */ /* 0x002fe20007f7e0ff */
[----:B------:R-:W-:Y:S01]  /*5f9e0*/  IMAD.X R55, R16, 0x1, R10, P1 ;  /* 0x0000000110377824 */ /* 0x000fe200008e060a */
[----:B------:R-:W-:-:S03]  /*5f9f0*/  IADD3 R46, P2, R52, R18, RZ ;  /* 0x00000012342e7210 */ /* 0x000fc60007f5e0ff */
[C---:B------:R-:W-:Y:S01]  /*5fa00*/  IMAD.X R61, R16.reuse, 0x1, R11, P3 ;  /* 0x00000001103d7824 */ /* 0x040fe200018e060b */
[----:B------:R0:W-:Y:S01]  /*5fa10*/  STL.64 [R1+0x278], R54 ;  /* 0x0002783601007387 */ /* 0x0001e20000100a00 */
[----:B------:R-:W-:Y:S01]  /*5fa20*/  IMAD.X R47, R16, 0x1, R20, P2 ;  /* 0x00000001102f7824 */ /* 0x000fe200010e0614 */
[----:B------:R-:W-:Y:S01]  /*5fa30*/  IADD3 R52, P1, R52, R19, RZ ;  /* 0x0000001334347210 */ /* 0x000fe20007f3e0ff */
[----:B------:R-:W-:Y:S01]  /*5fa40*/  IMAD.MOV.U32 R37, RZ, RZ, R42 ;  /* 0x000000ffff257224 */ /* 0x000fe200078e002a */
[----:B------:R-:W-:Y:S01]  /*5fa50*/  SHF.R.S32.HI R17, RZ, 0x1f, R41 ;  /* 0x0000001fff117819 */ /* 0x000fe20000011429 */
[----:B------:R-:W-:Y:S01]  /*5fa60*/  IMAD.MOV.U32 R42, RZ, RZ, R53 ;  /* 0x000000ffff2a7224 */ /* 0x000fe200078e0035 */
        /* <DEDUP_REMOVED lines=18> */
[----:B------:R-:W-:Y:S02]  /*5fb90*/  IMAD.MOV.U32 R44, RZ, RZ, R56 ;  /* 0x000000ffff2c7224 */ /* 0x000fe400078e0038 */
[----:B------:R-:W-:Y:S01]  /*5fba0*/  IMAD.X R47, R16, 0x1, R10, P2 ;  /* 0x00000001102f7824 */ /* 0x000fe200010e060a */
[----:B------:R-:W-:Y:S01]  /*5fbb0*/  IADD3 R56, P1, R38, R9, RZ ;  /* 0x0000000926387210 */ /* 0x000fe20007f3e0ff */
[----:B------:R-:W-:Y:S02]  /*5fbc0*/  IMAD.MOV.U32 R41, RZ, RZ, R37 ;  /* 0x000000ffff297224 */ /* 0x000fe400078e0025 */
[----:B------:R-:W-:Y:S01]  /*5fbd0*/  IMAD.MOV.U32 R37, RZ, RZ, R42 ;  /* 0x000000ffff257224 */ /* 0x000fe200078e002a */
[----:B0-----:R-:W3:Y:S01]  /*5fbe0*/  LDL.LU.64 R52, [R1+0x2310] ;  /* 0x0023100001347983 */ /* 0x001ee20000300a00 */
[----:B------:R-:W-:-:S03]  /*5fbf0*/  IMAD.MOV.U32 R42, RZ, RZ, R57 ;  /* 0x000000ffff2a7224 */ /* 0x000fc600078e0039 */
[----:B------:R0:W-:Y:S01]  /*5fc00*/  STL.64 [R1+0x2c8], R60 ;  /* 0x0002c83c01007387 */ /* 0x0001e20000100a00 */
[----:B------:R-:W-:-:S03]  /*5fc10*/  IMAD.X R57, R16, 0x1, R11, P1 ;  /* 0x0000000110397824 */ /* 0x000fc600008e060b */
[----:B------:R1:W-:Y:S01]  /*5fc20*/  STL.64 [R1+0x2f8], R46 ;  /* 0x0002f82e01007387 */ /* 0x0003e20000100a00 */
[C---:B0-----:R-:W-:Y:S02]  /*5fc30*/  IADD3 R60, P3, R38.reuse, R18, RZ ;  /* 0x00000012263c7210 */ /* 0x041fe40007f7e0ff */
[----:B-1----:R-:W-:-:S03]  /*5fc40*/  IADD3 R46, P2, R38, R19, RZ ;  /* 0x00000013262e7210 */ /* 0x002fc60007f5e0ff */
[C---:B------:R-:W-:Y:S01]  /*5fc50*/  IMAD.X R61, R16.reuse, 0x1, R20, P3 ;  /* 0x00000001103d7824 */ /* 0x040fe200018e0614 */
[----:B------:R0:W-:Y:S01]  /*5fc60*/  STL.64 [R1+0x318], R56 ;  /* 0x0003183801007387 */ /* 0x0001e20000100a00 */
[----:B------:R-:W-:Y:S01]  /*5fc70*/  IMAD.X R47, R16, 0x1, R21, P2 ;  /* 0x00000001102f7824 */ /* 0x000fe200010e0615 */
[----:B------:R-:W-:Y:S02]  /*5fc80*/  SHF.R.S32.HI R17, RZ, 0x1f, R2 ;  /* 0x0000001fff117819 */ /* 0x000fe40000011402 */
        /* <DEDUP_REMOVED lines=9> */
[----:B------:R-:W-:Y:S01]  /*5fd20*/  IADD3 R2, P1, R2, R19, RZ ;  /* 0x0000001302027210 */ /* 0x000fe20007f3e0ff */
[----:B------:R-:W-:Y:S01]  /*5fd30*/  IMAD.MOV.U32 R38, RZ, RZ, R33 ;  /* 0x000000ffff267224 */ /* 0x000fe200078e0021 */
[----:B------:R-:W-:Y:S01]  /*5fd40*/  SHF.R.S32.HI R16, RZ, 0x1f, R44 ;  /* 0x0000001fff107819 */ /* 0x000fe2000001142c */
        /* <DEDUP_REMOVED lines=27> */
[----:B------:R-:W-:Y:S01]  /*5ff00*/  IMAD.MOV.U32 R39, RZ, RZ, R37 ;  /* 0x000000ffff277224 */ /* 0x000fe200078e0025 */
[----:B------:R-:W-:Y:S01]  /*5ff10*/  SHF.R.S32.HI R16, RZ, 0x1f, R40 ;  /* 0x0000001fff107819 */ /* 0x000fe20000011428 */
[----:B------:R-:W-:Y:S01]  /*5ff20*/  IMAD.MOV.U32 R37, RZ, RZ, R42 ;  /* 0x000000ffff257224 */ /* 0x000fe200078e002a */
[----:B------:R-:W-:Y:S01]  /*5ff30*/  IADD3 R42, P1, R40, R8, RZ ;  /* 0x00000008282a7210 */ /* 0x000fe20007f3e0ff */
[C---:B------:R-:W-:Y:S02]  /*5ff40*/  IMAD.X R61, R17.reuse, 0x1, R20, P3 ;  /* 0x00000001113d7824 */ /* 0x040fe400018e0614 */
[----:B------:R-:W-:Y:S01]  /*5ff50*/  IMAD.X R47, R17, 0x1, R21, P2 ;  /* 0x00000001112f7824 */ /* 0x000fe200010e0615 */
[----:B------:R0:W-:Y:S01]  /*5ff60*/  STL.64 [R1+0x3e0], R2 ;  /* 0x0003e00201007387 */ /* 0x0001e20000100a00 */
[----:B------:R-:W-:-:S03]  /*5ff70*/  IMAD.X R43, R16, 0x1, R10, P1 ;  /* 0x00000001102b7824 */ /* 0x000fc600008e060a */
[----:B0-----:R-:W4:Y:S04]  /*5ff80*/  LDL.LU.64 R2, [R1+0x2300] ;  /* 0x0023000001027983 */ /* 0x001f280000300a00 */
[----:B------:R0:W-:Y:S04]  /*5ff90*/  STL.64 [R1+0x3d8], R60 ;  /* 0x0003d83c01007387 */ /* 0x0001e80000100a00 */
[----:B------:R1:W-:Y:S04]  /*5ffa0*/  STL.64 [R1+0x3d0], R46 ;  /* 0x0003d02e01007387 */ /* 0x0003e80000100a00 */
[----:B------:R1:W-:Y:S01]  /*5ffb0*/  STL.64 [R1+0x400], R42 ;  /* 0x0004002a01007387 */ /* 0x0003e20000100a00 */
[----:B0-----:R-:W-:-:S02]  /*5ffc0*/  IADD3 R60, P3, R40, R9, RZ ;  /* 0x00000009283c7210 */ /* 0x001fc40007f7e0ff */
[----:B-1----:R-:W-:-:S03]  /*5ffd0*/  IADD3 R46, P2, R40, R18, RZ ;  /* 0x00000012282e7210 */ /* 0x002fc60007f5e0ff */
[----:B------:R-:W-:Y:S01]  /*5ffe0*/  IMAD.X R61, R16, 0x1, R11, P3 ;  /* 0x00000001103d7824 */ /* 0x000fe200018e060b */
[----:B------:R-:W-:Y:S01]  /*5fff0*/  IADD3 R42, P1, R40, R19, RZ ;  /* 0x00000013282a7210 */ /* 0x000fe20007f3e0ff */
[----:B------:R-:W-:-:S03]  /*60000*/  IMAD.X R47, R16, 0x1, R20, P2 ;  /* 0x00000001102f7824 */ /* 0x000fc600010e0614 */
[----:B------:R0:W-:Y:S01]  /*60010*/  STL.64 [R1+0x420], R60 ;  /* 0x0004203c01007387 */ /* 0x0001e20000100a00 */
[----:B------:R-:W-:Y:S01]  /*60020*/  SHF.R.S32.HI R17, RZ, 0x1f, R41 ;  /* 0x0000001fff117819 */ /* 0x000fe20000011429 */
[----:B------:R-:W-:Y:S02]  /*60030*/  IMAD.X R43, R16, 0x1, R21, P1 ;  /* 0x00000001102b7824 */ /* 0x000fe400008e0615 */
[----:B------:R1:W-:Y:S04]  /*60040*/  STL.64 [R1+0x418], R46 ;  /* 0x0004182e01007387 */ /* 0x0003e80000100a00 */
[----:B------:R1:W-:Y:S01]  /*60050*/  STL.64 [R1+0x410], R42 ;  /* 0x0004102a01007387 */ /* 0x0003e20000100a00 */
[C---:B0-----:R-:W-:Y:S02]  /*60060*/  IADD3 R60, P3, R41.reuse, R8, RZ ;  /* 0x00000008293c7210 */ /* 0x041fe40007f7e0ff */
[----:B-1----:R-:W-:-:S03]  /*60070*/  IADD3 R46, P2, R41, R9, RZ ;  /* 0x00000009292e7210 */ /* 0x002fc60007f5e0ff */
[----:B------:R-:W-:Y:S02]  /*60080*/  IMAD.X R61, R17, 0x1, R10, P3 ;  /* 0x00000001113d7824 */ /* 0x000fe400018e060a */
[----:B------:R-:W-:Y:S02]  /*60090*/  IMAD.MOV.U32 R42, RZ, RZ, R33 ;  /* 0x000000ffff2a7224 */ /* 0x000fe400078e0021 */
[----:B------:R-:W-:Y:S02]  /*600a0*/  IMAD.MOV.U32 R33, RZ, RZ, R0 ;  /* 0x000000ffff217224 */ /* 0x000fe400078e0000 */
[----:B------:R-:W-:Y:S01]  /*600b0*/  IMAD.MOV.U32 R0, RZ, RZ, R12 ;  /* 0x000000ffff007224 */ /* 0x000fe200078e000c */
[----:B------:R-:W-:Y:S01]  /*600c0*/  IADD3 R12, P1, R41, R18, RZ ;  /* 0x00000012290c7210 */ /* 0x000fe20007f3e0ff */
[C---:B------:R-:W-:Y:S01]  /*600d0*/  IMAD.X R47, R17.reuse, 0x1, R11, P2 ;  /* 0x00000001112f7824 */ /* 0x040fe200010e060b */
[----:B------:R0:W-:Y:S01]  /*600e0*/  STL.64 [R1+0x440], R60 ;  /* 0x0004403c01007387 */ /* 0x0001e20000100a00 */
[----:B------:R-:W-:Y:S01]  /*600f0*/  IMAD.MOV.U32 R40, RZ, RZ, R13 ;  /* 0x000000ffff287224 */ /* 0x000fe200078e000d */
[----:B------:R-:W-:Y:S01]  /*60100*/  SHF.R.S32.HI R16, RZ, 0x1f, R39 ;  /* 0x0000001fff107819 */ /* 0x000fe20000011427 */
[----:B------:R-:W-:Y:S01]  /*60110*/  IMAD.X R13, R17, 0x1, R20, P1 ;  /* 0x00000001110d7824 */ /* 0x000fe200008e0614 */
[----:B------:R1:W-:Y:S01]  /*60120*/  STL.64 [R1+0x460], R46 ;  /* 0x0004602e01007387 */ /* 0x0003e20000100a00 */
        /* <DEDUP_REMOVED lines=19> */
[----:B------:R-:W-:Y:S01]  /*60260*/  IMAD.X R13, R17, 0x1, R10, P1 ;  /* 0x00000001110d7824 */ /* 0x000fe200008e060a */
[C---:B------:R-:W-:Y:S02]  /*60270*/  IADD3 R44, P1, R45.reuse, R19, RZ ;  /* 0x000000132d2c7210 */ /* 0x040fe40007f3e0ff */
[----:B------:R-:W-:Y:S01]  /*60280*/  IADD3 R46, P2, R45, R18, RZ ;  /* 0x000000122d2e7210 */ /* 0x000fe20007f5e0ff */
[C---:B------:R-:W-:Y:S01]  /*60290*/  IMAD.X R61, R17.reuse, 0x1, R11, P3 ;  /* 0x00000001113d7824 */ /* 0x040fe200018e060b */
[----:B------:R0:W-:Y:S01]  /*602a0*/  STL.64 [R1+0x4c8], R12 ;  /* 0x0004c80c01007387 */ /* 0x0001e20000100a00 */
[C---:B------:R-:W-:Y:S02]  /*602b0*/  IMAD.X R45, R17.reuse, 0x1, R21, P1 ;  /* 0x00000001112d7824 */ /* 0x040fe400008e0615 */
[----:B------:R-:W-:Y:S01]  /*602c0*/  IMAD.X R47, R17, 0x1, R20, P2 ;  /* 0x00000001112f7824 */ /* 0x000fe200010e0614 */
[----:B------:R-:W-:Y:S01]  /*602d0*/  SHF.R.S32.HI R16, RZ, 0x1f, R37 ;  /* 0x0000001fff107819 */ /* 0x000fe20000011425 */
[----:B0-----:R-:W2:Y:S04]  /*602e0*/  LDL.LU.64 R12, [R1+0x22f8] ;  /* 0x0022f800010c7983 */ /* 0x001ea80000300a00 */
[----:B------:R0:W-:Y:S04]  /*602f0*/  STL.64 [R1+0x4e8], R60 ;  /* 0x0004e83c01007387 */ /* 0x0001e80000100a00 */
        /* <DEDUP_REMOVED lines=8> */
[----:B------:R-:W-:-:S03]  /*60380*/  IMAD.X R45, R16, 0x1, R20, P1 ;  /* 0x00000001102d7824 */ /* 0x000fc600008e0614 */
[----:B------:R1:W-:Y:S01]  /*60390*/  STL.64 [R1+0x530], R46 ;  /* 0x0005302e01007387 */ /* 0x0003e20000100a00 */
[----:B------:R-:W-:-:S03]  /*603a0*/  SHF.R.S32.HI R17, RZ, 0x1f, R22 ;  /* 0x0000001fff117819 */ /* 0x000fc60000011416 */
[----:B------:R3:W-:Y:S01]  /*603b0*/  STL.64 [R1+0x528], R44 ;  /* 0x0005282c01007387 */ /* 0x0007e20000100a00 */
[----:B0-----:R-:W-:Y:S02]  /*603c0*/  IADD3 R60, P3, R37, R19, RZ ;  /* 0x00000013253c7210 */ /* 0x001fe40007f7e0ff */
[----:B-1----:R-:W-:-:S03]  /*603d0*/  IADD3 R46, P2, R22, R8, RZ ;  /* 0x00000008162e7210 */ /* 0x002fc60007f5e0ff */
[----:B------:R-:W-:Y:S01]  /*603e0*/  IMAD.X R61, R16, 0x1, R21, P3 ;  /* 0x00000001103d7824 */ /* 0x000fe200018e0615 */
[----:B---3--:R-:W-:Y:S01]  /*603f0*/  IADD3 R44, P1, R22, R9, RZ ;  /* 0x00000009162c7210 */ /* 0x008fe20007f3e0ff */
[----:B------:R-:W-:-:S03]  /*60400*/  IMAD.X R47, R17, 0x1, R10, P2 ;  /* 0x00000001112f7824 */ /* 0x000fc600010e060a */
        /* <DEDUP_REMOVED lines=17> */
[----:B---3--:R-:W-:Y:S01]  /*60520*/  IADD3 R44, P1, R23, R19, RZ ;  /* 0x00000013172c7210 */ /* 0x008fe20007f3e0ff */
[----:B------:R-:W-:-:S03]  /*60530*/  IMAD.X R47, R16, 0x1, R20, P2 ;  /* 0x00000001102f7824 */ /* 0x000fc600010e0614 */
[----:B------:R-:W-:Y:S01]  /*60540*/  STL.64 [R1+0x5b0], R60 ;  /* 0x0005b03c01007387 */ /* 0x000fe20000100a00 */
[----:B------:R-:W-:Y:S01]  /*60550*/  IMAD.X R45, R16, 0x1, R21, P1 ;  /* 0x00000001102d7824 */ /* 0x000fe200008e0615 */
[----:B------:R-:W-:Y:S02]  /*60560*/  SHF.R.S32.HI R17, RZ, 0x1f, R24 ;  /* 0x0000001fff117819 */ /* 0x000fe40000011418 */
[----:B------:R0:W-:Y:S01]  /*60570*/  STL.64 [R1+0x5a8], R46 ;  /* 0x0005a82e01007387 */ /* 0x0001e20000100a00 */
[----:B------:R-:W-:-:S03]  /*60580*/  IADD3 R22, P3, R24, R8, RZ ;  /* 0x0000000818167210 */ /* 0x000fc60007f7e0ff */
[----:B------:R1:W-:Y:S02]  /*60590*/  STL.64 [R1+0x5a0], R44 ;  /* 0x0005a02c01007387 */ /* 0x0003e40000100a00 */
[----:B------:R-:W-:Y:S01]  /*605a0*/  IMAD.X R23, R17, 0x1, R10, P3 ;  /* 0x0000000111177824 */ /* 0x000fe200018e060a */
        /* <DEDUP_REMOVED lines=15> */
[----:B------:R-:W-:Y:S01]  /*606a0*/  STL.64 [R1+0x618], R46 ;  /* 0x0006182e01007387 */ /* 0x000fe20000100a00 */
[C---:B------:R-:W-:Y:S02]  /*606b0*/  IADD3 R24, P2, R25.reuse, R19, RZ ;  /* 0x0000001319187210 */ /* 0x040fe40007f5e0ff */
[----:B------:R-:W-:Y:S01]  /*606c0*/  SHF.R.S32.HI R17, RZ, 0x1f, R26 ;  /* 0x0000001fff117819 */ /* 0x000fe2000001141a */
[----:B------:R1:W-:Y:S01]  /*606d0*/  STL.64 [R1+0x648], R44 ;  /* 0x0006482c01007387 */ /* 0x0003e20000100a00 */
[----:B0-----:R-:W-:Y:S01]  /*606e0*/  IADD3 R22, P3, R25, R18, RZ ;  /* 0x0000001219167210 */ /* 0x001fe20007f7e0ff */
[----:B------:R-:W-:-:S04]  /*606f0*/  IMAD.X R25, R16, 0x1, R21, P2 ;  /* 0x0000000110197824 */ /* 0x000fc800010e0615 */
[----:B------:R-:W-:Y:S01]  /*60700*/  IMAD.X R23, R16, 0x1, R20, P3 ;  /* 0x0000000110177824 */ /* 0x000fe200018e0614 */
[----:B-1----:R-:W-:-:S04]  /*60710*/  IADD3 R44, P1, R26, R8, RZ ;  /* 0x000000081a2c7210 */ /* 0x002fc80007f3e0ff */
        /* <DEDUP_REMOVED lines=17> */
[C---:B---3--:R-:W-:Y:S01]  /*60830*/  IADD3 R44, P1, R27.reuse, R18, RZ ;  /* 0x000000121b2c7210 */ /* 0x048fe20007f3e0ff */
[----:B------:R-:W-:Y:S01]  /*60840*/  IMAD.X R25, R16, 0x1, R11, P2 ;  /* 0x0000000110197824 */ /* 0x000fe200010e060b */
[----:B------:R-:W-:-:S03]  /*60850*/  IADD3 R26, P3, R27, R19, RZ ;  /* 0x000000131b1a7210 */ /* 0x000fc60007f7e0ff */
[C---:B------:R-:W-:Y:S01]  /*60860*/  IMAD.X R45, R16.reuse, 0x1, R20, P1 ;  /* 0x00000001102d7824 */ /* 0x040fe200008e0614 */
[----:B------:R-:W-:Y:S01]  /*60870*/  STL.64 [R1+0x698], R22 ;  /* 0x0006981601007387 */ /* 0x000fe20000100a00 */
[----:B------:R-:W-:Y:S01]  /*60880*/  SHF.R.S32.HI R17, RZ, 0x1f, R28 ;  /* 0x0000001fff117819 */ /* 0x000fe2000001141c */
[----:B------:R-:W-:Y:S02]  /*60890*/  IMAD.X R27, R16, 0x1, R21, P3 ;  /* 0x00000001101b7824 */ /* 0x000fe400018e0615 */
[----:B------:R0:W-:Y:S04]  /*608a0*/  STL.64 [R1+0x6c8], R24 ;  /* 0x0006c81801007387 */ /* 0x0001e80000100a00 */
[----:B------:R1:W-:Y:S01]  /*608b0*/  STL.64 [R1+0x6c0], R44 ;  /* 0x0006c02c01007387 */ /* 0x0003e20000100a00 */
[----:B0-----:R-:W-:-:S02]  /*608c0*/  IADD3 R24, P2, R28, R8, RZ ;  /* 0x000000081c187210 */ /* 0x001fc40007f5e0ff */
[C---:B-1----:R-:W-:Y:S01]  /*608d0*/  IADD3 R44, P1, R28.reuse, R9, RZ ;  /* 0x000000091c2c7210 */ /* 0x042fe20007f3e0ff */
[----:B------:R0:W-:Y:S02]  /*608e0*/  STL.64 [R1+0x6b8], R26 ;  /* 0x0006b81a01007387 */ /* 0x0001e40000100a00 */
[C---:B------:R-:W-:Y:S02]  /*608f0*/  IMAD.X R25, R17.reuse, 0x1, R10, P2 ;  /* 0x0000000111197824 */ /* 0x040fe400010e060a */
[C---:B------:R-:W-:Y:S02]  /*60900*/  VIADD R22, R28.reuse, UR7 ;  /* 0x000000071c167c36 */ /* 0x040fe40008000000 */
[----:B------:R-:W-:Y:S01]  /*60910*/  IMAD.X R45, R17, 0x1, R11, P1 ;  /* 0x00000001112d7824 */ /* 0x000fe200008e060b */
[----:B------:R1:W-:Y:S01]  /*60920*/  STL.64 [R1+0x6d8], R24 ;  /* 0x0006d81801007387 */ /* 0x0003e20000100a00 */
[----:B0-----:R-:W-:-:S03]  /*60930*/  IADD3 R26, P3, R28, R18, RZ ;  /* 0x000000121c1a7210 */ /* 0x001fc60007f7e0ff */
[----:B------:R0:W-:Y:S01]  /*60940*/  STL.64 [R1+0x700], R44 ;  /* 0x0007002c01007387 */ /* 0x0001e20000100a00 */
[----:B------:R-:W-:Y:S01]  /*60950*/  SHF.R.S32.HI R16, RZ, 0x1f, R22 ;  /* 0x0000001fff107819 */ /* 0x000fe20000011416 */
[C---:B------:R-:W-:Y:S01]  /*60960*/  IMAD.X R27, R17.reuse, 0x1, R20, P3 ;  /* 0x00000001111b7824 */ /* 0x040fe200018e0614 */
[----:B-1----:R-:W-:Y:S02]  /*60970*/  IADD3 R24, P2, R28, R19, RZ ;  /* 0x000000131c187210 */ /* 0x002fe40007f5e0ff */
[----:B0-----:R-:W-:Y:S02]  /*60980*/  IADD3 R44, P1, R22, R8, RZ ;  /* 0x00000008162c7210 */ /* 0x001fe40007f3e0ff */
[----:B------:R0:W-:Y:S01]  /*60990*/  STL.64 [R1+0x6f8], R26 ;  /* 0x0006f81a01007387 */ /* 0x0001e20000100a00 */
[----:B------:R-:W-:Y:S02]  /*609a0*/  IMAD.X R25, R17, 0x1, R21, P2 ;  /* 0x0000000111197824 */ /* 0x000fe400010e0615 */
[----:B------:R-:W-:-:S03]  /*609b0*/  IMAD.X R45, R16, 0x1, R10, P1 ;  /* 0x00000001102d7824 */ /* 0x000fc600008e060a */
[----:B------:R1:W-:Y:S01]  /*609c0*/  STL.64 [R1+0x710], R24 ;  /* 0x0007101801007387 */ /* 0x0003e20000100a00 */
[----:B0-----:R-:W-:-:S03]  /*609d0*/  IADD3 R26, P3, R22, R9, RZ ;  /* 0x00000009161a7210 */ /* 0x001fc60007f7e0ff */
[----:B------:R0:W-:Y:S01]  /*609e0*/  STL.64 [R1+0x730], R44 ;  /* 0x0007302c01007387 */ /* 0x0001e20000100a00 */
[----:B------:R-:W-:Y:S01]  /*609f0*/  VIADD R23, R22, UR9 ;  /* 0x0000000916177c36 */ /* 0x000fe20008000000 */
[----:B------:R-:W-:Y:S01]  /*60a00*/  LOP3.LUT R58, R58, 0xfff7ffff, RZ, 0xc0, !PT ;  /* 0xfff7ffff3a3a7812 */ /* 0x000fe200078ec0ff */
[----:B------:R-:W-:Y:S01]  /*60a10*/  IMAD.MOV.U32 R39, RZ, RZ, R42 ;  /* 0x000000ffff277224 */ /* 0x000fe200078e002a */
[----:B------:R-:W-:Y:S01]  /*60a20*/  LOP3.LUT R59, R59, 0xffbfffff, RZ, 0xc0, !PT ;  /* 0xffbfffff3b3b7812 */ /* 0x000fe200078ec0ff */
[----:B------:R-:W-:Y:S01]  /*60a30*/  IMAD.X R27, R16, 0x1, R11, P3 ;  /* 0x00000001101b7824 */ /* 0x000fe200018e060b */
[C---:B-1----:R-:W-:Y:S01]  /*60a40*/  IADD3 R24, P2, R22.reuse, R18, RZ ;  /* 0x0000001216187210 */ /* 0x042fe20007f5e0ff */
[----:B------:R-:W-:Y:S01]  /*60a50*/  IMAD.MOV.U32 R60, RZ, RZ, R4 ;  /* 0x000000ffff3c7224 */ /* 0x000fe200078e0004 */
[----:B0-----:R-:W-:Y:S02]  /*60a60*/  IADD3 R44, P1, R22, R19, RZ ;  /* 0x00000013162c7210 */ /* 0x001fe40007f3e0ff */
[----:B------:R0:W-:Y:S01]  /*60a70*/  STL.64 [R1+0x750], R26 ;  /* 0x0007501a01007387 */ /* 0x0001e20000100a00 */
[----:B------:R-:W-:Y:S01]  /*60a80*/  IMAD.X R25, R16, 0x1, R20, P2 ;  /* 0x0000000110197824 */ /* 0x000fe200010e0614 */
[----:B------:R-:W-:Y:S01]  /*60a90*/  SHF.R.S32.HI R17, RZ, 0x1f, R23 ;  /* 0x0000001fff117819 */ /* 0x000fe20000011417 */
[----:B------:R-:W-:Y:S01]  /*60aa0*/  IMAD.MOV.U32 R37, RZ, RZ, R40 ;  /* 0x000000ffff257224 */ /* 0x000fe200078e0028 */
[----:B----4-:R-:W-:Y:S01]  /*60ab0*/  LOP3.LUT R2, R2, 0xfeffffff, RZ, 0xc0, !PT ;  /* 0xfeffffff02027812 */ /* 0x010fe200078ec0ff */
[----:B------:R-:W-:Y:S01]  /*60ac0*/  IMAD.X R45, R16, 0x1, R21, P1 ;  /* 0x00000001102d7824 */ /* 0x000fe200008e0615 */
[----:B------:R1:W-:Y:S01]  /*60ad0*/  STL.64 [R1+0x748], R24 ;  /* 0x0007481801007387 */ /* 0x0003e20000100a00 */
[----:B------:R-:W-:Y:S01]  /*60ae0*/  LOP3.LUT R53, R53, 0x7fffffff, RZ, 0xc0, !PT ;  /* 0x7fffffff35357812 */ /* 0x000fe200078ec0ff */
[----:B------:R-:W-:Y:S01]  /*60af0*/  ULDC UR9, c[0x0][0x228] ;  /* 0x00008a0000097ab9 */ /* 0x000fe20000000800 */
[----:B0-----:R-:W-:Y:S01]  /*60b00*/  IADD3 R26, P3, R23, R8, RZ ;  /* 0x00000008171a7210 */ /* 0x001fe20007f7e0ff */
[----:B------:R0:W-:Y:S04]  /*60b10*/  STL.64 [R1+0x740], R44 ;  /* 0x0007402c01007387 */ /* 0x0001e80000100a00 */
[----:B------:R-:W-:Y:S01]  /*60b20*/  IMAD.X R27, R17, 0x1, R10, P3 ;  /* 0x00000001111b7824 */ /* 0x000fe200018e060a */
[C---:B-1----:R-:W-:Y:S01]  /*60b30*/  IADD3 R24, P2, R23.reuse, R9, RZ ;  /* 0x0000000917187210 */ /* 0x042fe20007f5e0ff */
[----:B------:R-:W-:Y:S01]  /*60b40*/  VIADD R22, R23, UR11 ;  /* 0x0000000b17167c36 */ /* 0x000fe20008000000 */
[----:B------:R-:W-:Y:S01]  /*60b50*/  LOP3.LUT R55, R55, 0x7fffffff, RZ, 0xc0, !PT ;  /* 0x7fffffff37377812 */ /* 0x000fe200078ec0ff */
[----:B------:R-:W-:Y:S01]  /*60b60*/  IMAD.MOV.U32 R42, RZ, RZ, R6 ;  /* 0x000000ffff2a7224 */ /* 0x000fe200078e0006 */
[----:B0-----:R-:W-:Y:S01]  /*60b70*/  IADD3 R44, P1, R23, R18, RZ ;  /* 0x00000012172c7210 */ /* 0x001fe20007f3e0ff */
[----:B------:R0:W-:Y:S01]  /*60b80*/  STL.64 [R1+0x770], R26 ;  /* 0x0007701a01007387 */ /* 0x0001e20000100a00 */
[C---:B------:R-:W-:Y:S01]  /*60b90*/  IMAD.X R25, R17.reuse, 0x1, R11, P2 ;  /* 0x0000000111197824 */ /* 0x040fe200010e060b */
[----:B--2---:R-:W-:Y:S01]  /*60ba0*/  LOP3.LUT R12, R12, 0xfffffeff, RZ, 0xc0, !PT ;  /* 0xfffffeff0c0c7812 */ /* 0x004fe200078ec0ff */
[----:B------:R-:W-:Y:S01]  /*60bb0*/  IMAD.MOV.U32 R40, RZ, RZ, R5 ;  /* 0x000000ffff287224 */ /* 0x000fe200078e0005 */
[----:B------:R-:W-:Y:S01]  /*60bc0*/  ULDC UR11, c[0x0][0x228] ;  /* 0x00008a00000b7ab9 */ /* 0x000fe20000000800 */
[----:B------:R-:W-:Y:S01]  /*60bd0*/  IMAD.X R45, R17, 0x1, R20, P1 ;  /* 0x00000001112d7824 */ /* 0x000fe200008e0614 */
[----:B------:R1:W-:Y:S01]  /*60be0*/  STL.64 [R1+0x790], R24 ;  /* 0x0007901801007387 */ /* 0x0003e20000100a00 */
[----:B------:R-:W-:-:S02]  /*60bf0*/  SHF.R.S32.HI R16, RZ, 0x1f, R22 ;  /* 0x0000001fff107819 */ /* 0x000fc40000011416 */
        /* <DEDUP_REMOVED lines=10> */
[----:B------:R-:W-:Y:S01]  /*60ca0*/  LOP3.LUT R49, R49, 0x7fffffff, RZ, 0xc0, !PT ;  /* 0x7fffffff31317812 */ /* 0x000fe200078ec0ff */
[----:B------:R-:W-:Y:S01]  /*60cb0*/  ULDC UR13, c[0x0][0x228] ;  /* 0x00008a00000d7ab9 */ /* 0x000fe20000000800 */
[----:B------:R-:W-:-:S02]  /*60cc0*/  IMAD.X R45, R16, 0x1, R11, P1 ;  /* 0x00000001102d7824 */ /* 0x000fc400008e060b */
[----:B------:R1:W-:Y:S01]  /*60cd0*/  STL.64 [R1+0x7b0], R24 ;  /* 0x0007b01801007387 */ /* 0x0003e20000100a00 */
[----:B0-----:R-:W-:-:S03]  /*60ce0*/  IADD3 R26, P3, R22, R18, RZ ;  /* 0x00000012161a7210 */ /* 0x001fc60007f7e0ff */
[----:B------:R0:W-:Y:S01]  /*60cf0*/  STL.64 [R1+0x7d8], R44 ;  /* 0x0007d82c01007387 */ /* 0x0001e20000100a00 */
[----:B------:R-:W-:Y:S01]  /*60d00*/  SHF.R.S32.HI R17, RZ, 0x1f, R23 ;  /* 0x0000001fff117819 */ /* 0x000fe20000011417 */
[----:B------:R-:W-:Y:S01]  /*60d10*/  IMAD.X R27, R16, 0x1, R20, P3 ;  /* 0x00000001101b7824 */ /* 0x000fe200018e0614 */
        /* <DEDUP_REMOVED lines=14> */
[----:B------:R-:W-:Y:S01]  /*60e00*/  ULDC UR45, c[0x0][0x228] ;  /* 0x00008a00002d7ab9 */ /* 0x000fe20000000800 */
[----:B0-----:R-:W-:Y:S02]  /*60e10*/  IADD3 R44, P1, R23, R19, RZ ;  /* 0x00000013172c7210 */ /* 0x001fe40007f3e0ff */
        /* <DEDUP_REMOVED lines=8> */
[C---:B-1----:R-:W-:Y:S01]  /*60ea0*/  IADD3 R24, P2, R22.reuse, R9, RZ ;  /* 0x0000000916187210 */ /* 0x042fe20007f5e0ff */
[----:B------:R-:W-:Y:S01]  /*60eb0*/  VIADD R23, R22, UR44 ;  /* 0x0000002c16177c36 */ /* 0x000fe20008000000 */
[----:B------:R-:W-:Y:S01]  /*60ec0*/  LOP3.LUT R52, R52, 0x7fffffff, RZ, 0xc0, !PT ;  /* 0x7fffffff34347812 */ /* 0x000fe200078ec0ff */
[----:B------:R-:W-:Y:S01]  /*60ed0*/  ULDC UR44, c[0x0][0x228] ;  /* 0x00008a00002c7ab9 */ /* 0x000fe20000000800 */
[----:B0-----:R-:W-:Y:S01]  /*60ee0*/  IADD3 R44, P1, R22, R18, RZ ;  /* 0x00000012162c7210 */ /* 0x001fe20007f3e0ff */
[----:B------:R0:W-:Y:S01]  /*60ef0*/  STL.64 [R1+0x838], R26 ;  /* 0x0008381a01007387 */ /* 0x0001e20000100a00 */
[----:B------:R-:W-:-:S03]  /*60f00*/  IMAD.X R25, R16, 0x1, R11, P2 ;  /* 0x0000000110197824 */ /* 0x000fc600010e060b */
[----:B------:R-:W-:Y:S01]  /*60f10*/  IMAD.X R45, R16, 0x1, R20, P1 ;  /* 0x00000001102d7824 */ /* 0x000fe200008e0614 */
[----:B------:R-:W-:Y:S01]  /*60f20*/  SHF.R.S32.HI R17, RZ, 0x1f, R23 ;  /* 0x0000001fff117819 */ /* 0x000fe20000011417 */
[----:B------:R1:W-:Y:S01]  /*60f30*/  STL.64 [R1+0x858], R24 ;  /* 0x0008581801007387 */ /* 0x0003e20000100a00 */
[----:B0-----:R-:W-:-:S03]  /*60f40*/  IADD3 R26, P3, R22, R19, RZ ;  /* 0x00000013161a7210 */ /* 0x001fc60007f7e0ff */
[----:B------:R0:W-:Y:S02]  /*60f50*/  STL.64 [R1+0x850], R44 ;  /* 0x0008502c01007387 */ /* 0x0001e40000100a00 */
[----:B------:R-:W-:Y:S01]  /*60f60*/  IMAD.X R27, R16, 0x1, R21, P3 ;  /* 0x00000001101b7824 */ /* 0x000fe200018e0615 */
[C---:B-1----:R-:W-:Y:S01]  /*60f70*/  IADD3 R24, P2, R23.reuse, R8, RZ ;  /* 0x0000000817187210 */ /* 0x042fe20007f5e0ff */
[C---:B------:R-:W-:Y:S01]  /*60f80*/  VIADD R22, R23.reuse, UR43 ;  /* 0x0000002b17167c36 */ /* 0x040fe20008000000 */
[----:B------:R-:W-:Y:S01]  /*60f90*/  ULDC UR43, c[0x0][0x228] ;  /* 0x00008a00002b7ab9 */ /* 0x000fe20000000800 */
[----:B0-----:R-:W-:Y:S01]  /*60fa0*/  IADD3 R44, P1, R23, R9, RZ ;  /* 0x00000009172c7210 */ /* 0x001fe20007f3e0ff */
[----:B------:R0:W-:Y:S01]  /*60fb0*/  STL.64 [R1+0x848], R26 ;  /* 0x0008481a01007387 */ /* 0x0001e20000100a00 */
[----:B------:R-:W-:-:S03]  /*60fc0*/  IMAD.X R25, R17, 0x1, R10, P2 ;  /* 0x0000000111197824 */ /* 0x000fc600010e060a */
[----:B------:R-:W-:Y:S02]  /*60fd0*/  IMAD.X R45, R17, 0x1, R11, P1 ;  /* 0x00000001112d7824 */ /* 0x000fe400008e060b */
        /* <DEDUP_REMOVED lines=14> */
[----:B------:R-:W-:Y:S01]  /*610c0*/  ULDC UR42, c[0x0][0x228] ;  /* 0x00008a00002a7ab9 */ /* 0x000fe20000000800 */
[----:B------:R-:W-:Y:S01]  /*610d0*/  IMAD.X R27, R16, 0x1, R11, P3 ;  /* 0x00000001101b7824 */ /* 0x000fe200018e060b */
[C---:B-1----:R-:W-:Y:S02]  /*610e0*/  IADD3 R24, P2, R22.reuse, R18, RZ ;  /* 0x0000001216187210 */ /* 0x042fe40007f5e0ff */
[----:B------:R-:W-:Y:S02]  /*610f0*/  SHF.R.S32.HI R17, RZ, 0x1f, R23 ;  /* 0x0000001fff117819 */ /* 0x000fe40000011417 */
[----:B0-----:R-:W-:Y:S01]  /*61100*/  IADD3 R44, P1, R22, R19, RZ ;  /* 0x00000013162c7210 */ /* 0x001fe20007f3e0ff */
[----:B------:R0:W-:Y:S01]  /*61110*/  STL.64 [R1+0x8d8], R26 ;  /* 0x0008d81a01007387 */ /* 0x0001e20000100a00 */
[----:B------:R-:W-:-:S03]  /*61120*/  IMAD.X R25, R16, 0x1, R20, P2 ;  /* 0x0000000110197824 */ /* 0x000fc600010e0614 */
[----:B------:R-:W-:Y:S02]  /*61130*/  IMAD.X R45, R16, 0x1, R21, P1 ;  /* 0x00000001102d7824 */ /* 0x000fe400008e0615 */
        /* <DEDUP_REMOVED lines=154> */
[----:B0-----:R-:W-:Y:S02]  /*61ae0*/  IADD3 R44, P1, R23, R9, RZ ;  /* 0x00000009172c7210 */ /* 0x001fe40007f3e0ff */
[----:B------:R0:W-:Y:S01]  /*61af0*/  STL.64 [R1+0xb78], R26 ;  /* 0x000b781a01007387 */ /* 0x0001e20000100a00 */
[C---:B------:R-:W-:Y:S02]  /*61b00*/  IMAD.X R25, R17.reuse, 0x1, R10, P2 ;  /* 0x0000000111197824 */ /* 0x040fe400010e060a */
[----:B------:R-:W-:-:S03]  /*61b10*/  IMAD.X R45, R17, 0x1, R11, P1 ;  /* 0x00000001112d7824 */ /* 0x000fc600008e060b */
        /* <DEDUP_REMOVED lines=14> */
[----:B------:R-:W-:Y:S01]  /*61c00*/  ULDC.64 UR28, c[0x0][0x228] ;  /* 0x00008a00001c7ab9 */ /* 0x000fe20000000a00 */
        /* <DEDUP_REMOVED lines=16> */
[----:B------:R-:W-:Y:S01]  /*61d10*/  IMAD.X R45, R17, 0x1, R20, P1 ;  /* 0x00000001112d7824 */ /* 0x000fe200008e0614 */
[----:B------:R-:W-:-:S02]  /*61d20*/  SHF.R.S32.HI R16, RZ, 0x1f, R22 ;  /* 0x0000001fff107819 */ /* 0x000fc40000011416 */
[----:B------:R1:W-:Y:S01]  /*61d30*/  STL.64 [R1+0xc50], R24 ;  /* 0x000c501801007387 */ /* 0x0003e20000100a00 */
[----:B0-----:R-:W-:-:S03]  /*61d40*/  IADD3 R26, P3, R23, R19, RZ ;  /* 0x00000013171a7210 */ /* 0x001fc60007f7e0ff */
[----:B------:R0:W-:Y:S02]  /*61d50*/  STL.64 [R1+0xc48], R44 ;  /* 0x000c482c01007387 */ /* 0x0001e40000100a00 */
[----:B------:R-:W-:Y:S01]  /*61d60*/  IMAD.X R27, R17, 0x1, R21, P3 ;  /* 0x00000001111b7824 */ /* 0x000fe200018e0615 */
[C---:B-1----:R-:W-:Y:S01]  /*61d70*/  IADD3 R24, P2, R22.reuse, R8, RZ ;  /* 0x0000000816187210 */ /* 0x042fe20007f5e0ff */
[C---:B------:R-:W-:Y:S01]  /*61d80*/  VIADD R23, R22.reuse, UR26 ;  /* 0x0000001a16177c36 */ /* 0x040fe20008000000 */
[----:B------:R-:W-:Y:S01]  /*61d90*/  ULDC.64 UR26, c[0x0][0x228] ;  /* 0x00008a00001a7ab9 */ /* 0x000fe20000000a00 */
        /* <DEDUP_REMOVED lines=17> */
[----:B------:R-:W-:Y:S02]  /*61eb0*/  VIADD R22, R23, UR25 ;  /* 0x0000001917167c36 */ /* 0x000fe40008000000 */
        /* <DEDUP_REMOVED lines=211> */
[C---:B------:R-:W-:Y:S01]  /*62bf0*/  IMAD.X R27, R22.reuse, 0x1, R20, P3 ;  /* 0x00000001161b7824 */ /* 0x040fe200018e0614 */
[-C--:B-1----:R-:W-:Y:S02]  /*62c00*/  IADD3 R24, P2, R23, R19.reuse, RZ ;  /* 0x0000001317187210 */ /* 0x082fe40007f5e0ff */
[C---:B0-----:R-:W-:Y:S02]  /*62c10*/  IADD3 R44, P1, R17.reuse, R8, RZ ;  /* 0x00000008112c7210 */ /* 0x041fe40007f3e0ff */
[----:B------:R0:W-:Y:S01]  /*62c20*/  STL.64 [R1+0x1080], R26 ;  /* 0x0010801a01007387 */ /* 0x0001e20000100a00 */
[----:B------:R-:W-:Y:S02]  /*62c30*/  IMAD.X R25, R22, 0x1, R21, P2 ;  /* 0x0000000116197824 */ /* 0x000fe400010e0615 */
[----:B------:R-:W-:Y:S01]  /*62c40*/  IMAD.X R45, R16, 0x1, R10, P1 ;  /* 0x00000001102d7824 */ /* 0x000fe200008e060a */
[----:B------:R-:W-:-:S02]  /*62c50*/  IADD3 R22, P1, R17, R19, RZ ;  /* 0x0000001311167210 */ /* 0x000fc40007f3e0ff */
[----:B------:R1:W-:Y:S01]  /*62c60*/  STL.64 [R1+0x1078], R24 ;  /* 0x0010781801007387 */ /* 0x0003e20000100a00 */
[----:B0-----:R-:W-:Y:S02]  /*62c70*/  IADD3 R26, P3, R17, R9, RZ ;  /* 0x00000009111a7210 */ /* 0x001fe40007f7e0ff */
[----:B------:R-:W-:-:S03]  /*62c80*/  IMAD.X R23, R16, 0x1, R21, P1 ;  /* 0x0000000110177824 */ /* 0x000fc600008e0615 */
[C---:B------:R-:W-:Y:S01]  /*62c90*/  IMAD.X R27, R16.reuse, 0x1, R11, P3 ;  /* 0x00000001101b7824 */ /* 0x040fe200018e060b */
[C---:B-1----:R-:W-:Y:S01]  /*62ca0*/  IADD3 R24, P2, R17.reuse, R18, RZ ;  /* 0x0000001211187210 */ /* 0x042fe20007f5e0ff */
[----:B------:R-:W-:Y:S01]  /*62cb0*/  VIADD R17, R17, UR53 ;  /* 0x0000003511117c36 */ /* 0x000fe20008000000 */
[----:B------:R-:W-:Y:S01]  /*62cc0*/  STL.64 [R1+0x1090], R44 ;  /* 0x0010902c01007387 */ /* 0x000fe20000100a00 */
[----:B------:R-:W-:Y:S01]  /*62cd0*/  LOP3.LUT R57, R57, 0xdfffffff, RZ, 0xc0, !PT ;  /* 0xdfffffff39397812 */ /* 0x000fe200078ec0ff */
[----:B------:R-:W-:Y:S01]  /*62ce0*/  ULDC UR53, c[0x0][0x228] ;  /* 0x00008a0000357ab9 */ /* 0x000fe20000000800 */
[----:B------:R-:W-:Y:S01]  /*62cf0*/  IMAD.X R25, R16, 0x1, R20, P2 ;  /* 0x0000000110197824 */ /* 0x000fe200010e0614 */
[----:B------:R-:W-:Y:S01]  /*62d00*/  STL.64 [R1+0x10a0], R26 ;  /* 0x0010a01a01007387 */ /* 0x000fe20000100a00 */
[----:B------:R-:W-:-:S03]  /*62d10*/  SHF.R.S32.HI R16, RZ, 0x1f, R17 ;  /* 0x0000001fff107819 */ /* 0x000fc60000011411 */
[----:B------:R0:W-:Y:S02]  /*62d20*/  STL.64 [R1+0x1070], R22 ;  /* 0x0010701601007387 */ /* 0x0001e40000100a00 */
[C---:B0-----:R-:W-:Y:S02]  /*62d30*/  IADD3 R22, P3, R17.reuse, R8, RZ ;  /* 0x0000000811167210 */ /* 0x041fe40007f7e0ff */
[----:B------:R0:W-:Y:S03]  /*62d40*/  STL.64 [R1+0x1098], R24 ;  /* 0x0010981801007387 */ /* 0x0001e60000100a00 */
[----:B------:R-:W-:Y:S01]  /*62d50*/  IMAD.X R23, R16, 0x1, R10, P3 ;  /* 0x0000000110177824 */ /* 0x000fe200018e060a */
[----:B------:R-:W-:-:S04]  /*62d60*/  IADD3 R26, P2, R17, R9, RZ ;  /* 0x00000009111a7210 */ /* 0x000fc80007f5e0ff */
[----:B------:R1:W-:Y:S01]  /*62d70*/  STL.64 [R1+0x10a8], R22 ;  /* 0x0010a81601007387 */ /* 0x0003e20000100a00 */
[----:B0-----:R-:W-:Y:S01]  /*62d80*/  IADD3 R24, P1, R17, R18, RZ ;  /* 0x0000001211187210 */ /* 0x001fe20007f3e0ff */
[----:B------:R-:W-:-:S04]  /*62d90*/  IMAD.X R27, R16, 0x1, R11, P2 ;  /* 0x00000001101b7824 */ /* 0x000fc800010e060b */
        /* <DEDUP_REMOVED lines=10> */
[----:B0-----:R-:W-:-:S05]  /*62e40*/  IADD3 R22, P3, R17, R8, RZ ;  /* 0x0000000811167210 */ /* 0x001fca0007f7e0ff */
[----:B------:R-:W-:Y:S01]  /*62e50*/  IMAD.X R23, R16, 0x1, R10, P3 ;  /* 0x0000000110177824 */ /* 0x000fe200018e060a */
[----:B------:R-:W-:-:S04]  /*62e60*/  IADD3 R26, P2, R17, R9, RZ ;  /* 0x00000009111a7210 */ /* 0x000fc80007f5e0ff */
[----:B------:R0:W-:Y:S01]  /*62e70*/  STL.64 [R1+0x10d8], R22 ;  /* 0x0010d81601007387 */ /* 0x0001e20000100a00 */
[C---:B------:R-:W-:Y:S01]  /*62e80*/  IADD3 R24, P1, R17.reuse, R18, RZ ;  /* 0x0000001211187210 */ /* 0x040fe20007f3e0ff */
[----:B------:R-:W-:Y:S01]  /*62e90*/  IMAD.X R27, R16, 0x1, R11, P2 ;  /* 0x00000001101b7824 */ /* 0x000fe200010e060b */
[----:B0-----:R-:W-:-:S03]  /*62ea0*/  IADD3 R22, P3, R17, R19, RZ ;  /* 0x0000001311167210 */ /* 0x001fc60007f7e0ff */
[C---:B------:R-:W-:Y:S02]  /*62eb0*/  IMAD.X R25, R16.reuse, 0x1, R20, P1 ;  /* 0x0000000110197824 */ /* 0x040fe400008e0614 */
[----:B------:R-:W-:Y:S02]  /*62ec0*/  IMAD.X R23, R16, 0x1, R21, P3 ;  /* 0x0000000110177824 */ /* 0x000fe400018e0615 */
[----:B------:R-:W-:Y:S01]  /*62ed0*/  VIADD R17, R17, UR51 ;  /* 0x0000003311117c36 */ /* 0x000fe20008000000 */
[----:B------:R-:W-:Y:S02]  /*62ee0*/  ULDC UR51, c[0x0][0x228] ;  /* 0x00008a0000337ab9 */ /* 0x000fe40000000800 */
[----:B------:R0:W-:Y:S04]  /*62ef0*/  STL.64 [R1+0x1108], R22 ;  /* 0x0011081601007387 */ /* 0x0001e80000100a00 */
[----:B------:R-:W-:Y:S04]  /*62f00*/  STL.64 [R1+0x10e0], R26 ;  /* 0x0010e01a01007387 */ /* 0x000fe80000100a00 */
[----:B------:R1:W-:Y:S01]  /*62f10*/  STL.64 [R1+0x10f0], R24 ;  /* 0x0010f01801007387 */ /* 0x0003e20000100a00 */
[----:B0-----:R-:W-:-:S02]  /*62f20*/  SHF.R.S32.HI R22, RZ, 0x1f, R17 ;  /* 0x0000001fff167819 */ /* 0x001fc40000011411 */
[----:B-1----:R-:W-:-:S05]  /*62f30*/  IADD3 R24, P3, R17, R8, RZ ;  /* 0x0000000811187210 */ /* 0x002fca0007f7e0ff */
[C---:B------:R-:W-:Y:S01]  /*62f40*/  IMAD.X R25, R22.reuse, 0x1, R10, P3 ;  /* 0x0000000116197824 */ /* 0x040fe200018e060a */
[C---:B------:R-:W-:Y:S01]  /*62f50*/  IADD3 R44, P2, R17.reuse, R9, RZ ;  /* 0x00000009112c7210 */ /* 0x040fe20007f5e0ff */
[C---:B------:R-:W-:Y:S01]  /*62f60*/  VIADD R16, R17.reuse, UR55 ;  /* 0x0000003711107c36 */ /* 0x040fe20008000000 */
[C---:B------:R-:W-:Y:S01]  /*62f70*/  IADD3 R26, P1, R17.reuse, R18, RZ ;  /* 0x00000012111a7210 */ /* 0x040fe20007f3e0ff */
[----:B------:R-:W-:Y:S01]  /*62f80*/  ULDC UR55, c[0x0][0x228] ;  /* 0x00008a0000377ab9 */ /* 0x000fe20000000800 */
[----:B------:R0:W-:Y:S01]  /*62f90*/  STL.64 [R1+0x10e8], R24 ;  /* 0x0010e81801007387 */ /* 0x0001e20000100a00 */
[C---:B------:R-:W-:Y:S02]  /*62fa0*/  IMAD.X R45, R22.reuse, 0x1, R11, P2 ;  /* 0x00000001162d7824 */ /* 0x040fe400010e060b */
[----:B------:R-:W-:Y:S01]  /*62fb0*/  IMAD.X R27, R22, 0x1, R20, P1 ;  /* 0x00000001161b7824 */ /* 0x000fe200008e0614 */
[----:B0-----:R-:W-:Y:S02]  /*62fc0*/  IADD3 R24, P3, R17, R19, RZ ;  /* 0x0000001311187210 */ /* 0x001fe40007f7e0ff */
[----:B------:R-:W-:-:S03]  /*62fd0*/  SHF.R.S32.HI R17, RZ, 0x1f, R16 ;  /* 0x0000001fff117819 */ /* 0x000fc60000011410 */
[----:B------:R-:W-:Y:S01]  /*62fe0*/  IMAD.X R25, R22, 0x1, R21, P3 ;  /* 0x0000000116197824 */ /* 0x000fe200018e0615 */
[C---:B------:R-:W-:Y:S01]  /*62ff0*/  IADD3 R6, P3, R16.reuse, R8, RZ ;  /* 0x0000000810067210 */ /* 0x040fe20007f7e0ff */
[----:B------:R0:W-:Y:S01]  /*63000*/  STL.64 [R1+0x1100], R44 ;  /* 0x0011002c01007387 */ /* 0x0001e20000100a00 */
[----:B------:R-:W-:-:S03]  /*63010*/  IADD3 R46, P2, R16, R9, RZ ;  /* 0x00000009102e7210 */ /* 0x000fc60007f5e0ff */
[----:B------:R-:W-:Y:S04]  /*63020*/  STL.64 [R1+0x1120], R26 ;  /* 0x0011201a01007387 */ /* 0x000fe80000100a00 */
[----:B------:R1:W-:Y:S01]  /*63030*/  STL.64 [R1+0x1130], R24 ;  /* 0x0011301801007387 */ /* 0x0003e20000100a00 */
[----:B0-----:R-:W-:Y:S02]  /*63040*/  IMAD.MOV.U32 R45, RZ, RZ, R7 ;  /* 0x000000ffff2d7224 */ /* 0x001fe400078e0007 */
[C---:B------:R-:W-:Y:S02]  /*63050*/  IMAD.X R7, R17.reuse, 0x1, R10, P3 ;  /* 0x0000000111077824 */ /* 0x040fe400018e060a */
[----:B------:R-:W-:Y:S01]  /*63060*/  IMAD.X R47, R17, 0x1, R11, P2 ;  /* 0x00000001112f7824 */ /* 0x000fe200010e060b */
[----:B-1----:R-:W-:-:S02]  /*63070*/  IADD3 R24, P1, R16, R18, RZ ;  /* 0x0000001210187210 */ /* 0x002fc40007f3e0ff */
[----:B------:R0:W-:Y:S01]  /*63080*/  STL.64 [R1+0x1118], R6 ;  /* 0x0011180601007387 */ /* 0x0001e20000100a00 */
[C---:B------:R-:W-:Y:S01]  /*63090*/  VIADD R23, R16.reuse, UR54 ;  /* 0x0000003610177c36 */ /* 0x040fe20008000000 */
[----:B------:R-:W-:Y:S01]  /*630a0*/  ULDC UR54, c[0x0][0x228] ;  /* 0x00008a0000367ab9 */ /* 0x000fe20000000800 */
[----:B------:R-:W-:Y:S01]  /*630b0*/  IMAD.X R25, R17, 0x1, R20, P1 ;  /* 0x0000000111197824 */ /* 0x000fe200008e0614 */
[----:B------:R1:W-:Y:S01]  /*630c0*/  STL.64 [R1+0x1128], R46 ;  /* 0x0011282e01007387 */ /* 0x0003e20000100a00 */
[----:B0-----:R-:W-:-:S03]  /*630d0*/  IADD3 R6, P3, R16, R19, RZ ;  /* 0x0000001310067210 */ /* 0x001fc60007f7e0ff */
[----:B------:R0:W-:Y:S01]  /*630e0*/  STL.64 [R1+0x1148], R24 ;  /* 0x0011481801007387 */ /* 0x0001e20000100a00 */
[----:B------:R-:W-:Y:S01]  /*630f0*/  VIADD R27, R23, UR50 ;  /* 0x00000032171b7c36 */ /* 0x000fe20008000000 */
[----:B------:R-:W-:Y:S01]  /*63100*/  ULDC UR50, c[0x0][0x228] ;  /* 0x00008a0000327ab9 */ /* 0x000fe20000000800 */
[----:B------:R-:W-:Y:S01]  /*63110*/  IMAD.X R7, R17, 0x1, R21, P3 ;  /* 0x0000000111077824 */ /* 0x000fe200018e0615 */
[----:B------:R-:W-:Y:S01]  /*63120*/  IADD3 R4, P3, R23, R8, RZ ;  /* 0x0000000817047210 */ /* 0x000fe20007f7e0ff */
[----:B------:R-:W-:Y:S01]  /*63130*/  VIADD R16, R27, UR57 ;  /* 0x000000391b107c36 */ /* 0x000fe20008000000 */
[----:B-1----:R-:W-:Y:S01]  /*63140*/  IADD3 R46, P2, R23, R9, RZ ;  /* 0x00000009172e7210 */ /* 0x002fe20007f5e0ff */
[----:B------:R-:W-:Y:S01]  /*63150*/  IMAD.MOV.U32 R44, RZ, RZ, R29 ;  /* 0x000000ffff2c7224 */ /* 0x000fe200078e001d */
[----:B0-----:R-:W-:Y:S01]  /*63160*/  SHF.R.S32.HI R24, RZ, 0x1f, R23 ;  /* 0x0000001fff187819 */ /* 0x001fe20000011417 */
[----:B------:R0:W-:Y:S01]  /*63170*/  STL.64 [R1+0x1140], R6 ;  /* 0x0011400601007387 */ /* 0x0001e20000100a00 */
[----:B------:R-:W-:Y:S01]  /*63180*/  IMAD.MOV.U32 R37, RZ, RZ, R45 ;  /* 0x000000ffff257224 */ /* 0x000fe200078e002d */
[----:B------:R-:W-:-:S02]  /*63190*/  ULDC UR57, c[0x0][0x228] ;  /* 0x00008a0000397ab9 */ /* 0x000fc40000000800 */
[----:B------:R-:W-:Y:S02]  /*631a0*/  IMAD.X R5, R24, 0x1, R10, P3 ;  /* 0x0000000118057824 */ /* 0x000fe400018e060a */
[----:B------:R-:W-:Y:S01]  /*631b0*/  VIADD R17, R16, UR56 ;  /* 0x0000003810117c36 */ /* 0x000fe20008000000 */
[----:B------:R-:W-:Y:S01]  /*631c0*/  ULDC UR56, c[0x0][0x228] ;  /* 0x00008a0000387ab9 */ /* 0x000fe20000000800 */
[C---:B------:R-:W-:Y:S01]  /*631d0*/  IMAD.X R47, R24.reuse, 0x1, R11, P2 ;  /* 0x00000001182f7824 */ /* 0x040fe200010e060b */
[----:B------:R1:W-:Y:S01]  /*631e0*/  STL.64 [R1+0x1138], R4 ;  /* 0x0011380401007387 */ /* 0x0003e20000100a00 */
[----:B0-----:R-:W-:Y:S01]  /*631f0*/  IADD3 R6, P1, R23, R18, RZ ;  /* 0x0000001217067210 */ /* 0x001fe20007f3e0ff */
[----:B------:R-:W-:Y:S02]  /*63200*/  VIADD R22, R17, UR49 ;  /* 0x0000003111167c36 */ /* 0x000fe40008000000 */
[----:B------:R0:W-:Y:S01]  /*63210*/  STL.64 [R1+0x1150], R46 ;  /* 0x0011502e01007387 */ /* 0x0001e20000100a00 */
[----:B------:R-:W-:Y:S01]  /*63220*/  IMAD.MOV.U32 R29, RZ, RZ, R0 ;  /* 0x000000ffff1d7224 */ /* 0x000fe200078e0000 */
[----:B------:R-:W-:Y:S01]  /*63230*/  ULDC UR49, c[0x0][0x228] ;  /* 0x00008a0000317ab9 */ /* 0x000fe20000000800 */
[----:B------:R-:W-:Y:S01]  /*63240*/  IMAD.X R7, R24, 0x1, R20, P1 ;  /* 0x0000000118077824 */ /* 0x000fe200008e0614 */
[----:B-1----:R-:W-:Y:S01]  /*63250*/  IADD3 R4, P3, R23, R19, RZ ;  /* 0x0000001317047210 */ /* 0x002fe20007f7e0ff */
[----:B------:R-:W-:-:S03]  /*63260*/  VIADD R23, R22, UR58 ;  /* 0x0000003a16177c36 */ /* 0x000fc60008000000 */
[----:B------:R1:W-:Y:S01]  /*63270*/  STL.64 [R1+0x1158], R6 ;  /* 0x0011580601007387 */ /* 0x0003e20000100a00 */
[----:B------:R-:W-:Y:S01]  /*63280*/  IMAD.MOV.U32 R0, RZ, RZ, R14 ;  /* 0x000000ffff007224 */ /* 0x000fe200078e000e */
[----:B------:R-:W-:Y:S01]  /*63290*/  ULDC UR58, c[0x0][0x228] ;  /* 0x00008a00003a7ab9 */ /* 0x000fe20000000800 */
[----:B------:R-:W-:Y:S01]  /*632a0*/  IMAD.X R5, R24, 0x1, R21, P3 ;  /* 0x0000000118057824 */ /* 0x000fe200018e0615 */
[----:B------:R-:W-:Y:S02]  /*632b0*/  SHF.R.S32.HI R24, RZ, 0x1f, R27 ;  /* 0x0000001fff187819 */ /* 0x000fe4000001141b */
[----:B0-----:R-:W-:Y:S01]  /*632c0*/  IADD3 R46, P1, R27, R8, RZ ;  /* 0x000000081b2e7210 */ /* 0x001fe20007f3e0ff */
[----:B------:R-:W-:Y:S01]  /*632d0*/  VIADD R25, R23, UR59 ;  /* 0x0000003b17197c36 */ /* 0x000fe20008000000 */
[----:B-1----:R-:W-:-:S03]  /*632e0*/  IADD3 R6, P3, R27, R9, RZ ;  /* 0x000000091b067210 */ /* 0x002fc60007f7e0ff */
[C---:B------:R-:W-:Y:S01]  /*632f0*/  IMAD.X R47, R24.reuse, 0x1, R10, P1 ;  /* 0x00000001182f7824 */ /* 0x040fe200008e060a */
[----:B------:R0:W-:Y:S01]  /*63300*/  STL.64 [R1+0x1110], R4 ;  /* 0x0011100401007387 */ /* 0x0001e20000100a00 */
[----:B------:R-:W-:Y:S01]  /*63310*/  VIADD R26, R25, UR60 ;  /* 0x0000003c191a7c36 */ /* 0x000fe20008000000 */
[----:B------:R-:W-:Y:S01]  /*63320*/  ULDC UR59, c[0x0][0x228] ;  /* 0x00008a00003b7ab9 */ /* 0x000fe20000000800 */
[----:B------:R-:W-:Y:S01]  /*63330*/  IMAD.X R7, R24, 0x1, R11, P3 ;  /* 0x0000000118077824 */ /* 0x000fe200018e060b */
[----:B------:R1:W-:Y:S01]  /*63340*/  STL.64 [R1+0x1160], R46 ;  /* 0x0011602e01007387 */ /* 0x0003e20000100a00 */
[----:B------:R-:W-:Y:S01]  /*63350*/  IMAD.MOV.U32 R45, RZ, RZ, R42 ;  /* 0x000000ffff2d7224 */ /* 0x000fe200078e002a */
[----:B------:R-:W-:Y:S02]  /*63360*/  ULDC UR60, c[0x0][0x228] ;  /* 0x00008a00003c7ab9 */ /* 0x000fe40000000800 */
[----:B------:R2:W-:Y:S01]  /*63370*/  STL.64 [R1+0x1168], R6 ;  /* 0x0011680601007387 */ /* 0x0005e20000100a00 */
[----:B0-----:R-:W-:-:S02]  /*63380*/  IADD3 R4, P2, R27, R18, RZ ;  /* 0x000000121b047210 */ /* 0x001fc40007f5e0ff */
[----:B-1----:R-:W-:Y:S02]  /*63390*/  IADD3 R46, P1, R27, R19, RZ ;  /* 0x000000131b2e7210 */ /* 0x002fe40007f3e0ff */
[----:B------:R-:W-:Y:S02]  /*633a0*/  SHF.R.S32.HI R27, RZ, 0x1f, R26 ;  /* 0x0000001fff1b7819 */ /* 0x000fe4000001141a */
[----:B--2---:R-:W-:Y:S01]  /*633b0*/  IADD3 R6, P3, R26, R8, RZ ;  /* 0x000000081a067210 */ /* 0x004fe20007f7e0ff */
[C---:B------:R-:W-:Y:S02]  /*633c0*/  IMAD.X R5, R24.reuse, 0x1, R20, P2 ;  /* 0x0000000118057824 */ /* 0x040fe400010e0614 */
[----:B------:R-:W-:Y:S01]  /*633d0*/  IMAD.X R47, R24, 0x1, R21, P1 ;  /* 0x00000001182f7824 */ /* 0x000fe200008e0615 */
[----:B------:R-:W-:Y:S01]  /*633e0*/  IADD3 R14, P1, R26, R9, RZ ;  /* 0x000000091a0e7210 */ /* 0x000fe20007f3e0ff */
[----:B------:R-:W-:Y:S01]  /*633f0*/  IMAD.X R7, R27, 0x1, R10, P3 ;  /* 0x000000011b077824 */ /* 0x000fe200018e060a */
[----:B------:R0:W-:Y:S01]  /*63400*/  STL.64 [R1+0x1170], R4 ;  /* 0x0011700401007387 */ /* 0x0001e20000100a00 */
[----:B------:R-:W-:-:S02]  /*63410*/  IMAD.MOV.U32 R42, RZ, RZ, R40 ;  /* 0x000000ffff2a7224 */ /* 0x000fc400078e0028 */
[----:B------:R-:W-:Y:S02]  /*63420*/  IMAD.MOV.U32 R40, RZ, RZ, R35 ;  /* 0x000000ffff287224 */ /* 0x000fe400078e0023 */
[----:B------:R-:W-:Y:S02]  /*63430*/  IMAD.MOV.U32 R35, RZ, RZ, R15 ;  /* 0x000000ffff237224 */ /* 0x000fe400078e000f */
[----:B------:R-:W-:Y:S01]  /*63440*/  IMAD.X R15, R27, 0x1, R11, P1 ;  /* 0x000000011b0f7824 */ /* 0x000fe200008e060b */
[----:B0-----:R-:W2:Y:S04]  /*63450*/  LDL.LU.64 R4, [R1+0x22f0] ;  /* 0x0022f00001047983 */ /* 0x001ea80000300a00 */
[----:B------:R-:W-:Y:S04]  /*63460*/  STL.64 [R1+0x10f8], R46 ;  /* 0x0010f82e01007387 */ /* 0x000fe80000100a00 */
[----:B------:R0:W-:Y:S01]  /*63470*/  STL.64 [R1+0x10c8], R6 ;  /* 0x0010c80601007387 */ /* 0x0001e20000100a00 */
[----:B------:R-:W-:-:S03]  /*63480*/  SHF.R.S32.HI R24, RZ, 0x1f, R16 ;  /* 0x0000001fff187819 */ /* 0x000fc60000011410 */
[----:B------:R1:W-:Y:S01]  /*63490*/  STL.64 [R1+0xef0], R14 ;  /* 0x000ef00e01007387 */ /* 0x0003e20000100a00 */
[----:B0-----:R-:W-:Y:S02]  /*634a0*/  IADD3 R6, P2, R26, R18, RZ ;  /* 0x000000121a067210 */ /* 0x001fe40007f5e0ff */
[----:B-1----:R-:W-:-:S03]  /*634b0*/  IADD3 R14, P1, R16, R8, RZ ;  /* 0x00000008100e7210 */ /* 0x002fc60007f3e0ff */
[----:B------:R-:W-:Y:S01]  /*634c0*/  IMAD.X R7, R27, 0x1, R20, P2 ;  /* 0x000000011b077824 */ /* 0x000fe200010e0614 */
        /* <DEDUP_REMOVED lines=12> */
[----:B------:R-:W-:Y:S02]  /*63590*/  VIADD R16, R60, 0x7a ;  /* 0x0000007a3c107836 */ /* 0x000fe40000000000 */
[----:B------:R-:W-:Y:S01]  /*635a0*/  IMAD.X R47, R27, 0x1, R21, P2 ;  /* 0x000000011b2f7824 */ /* 0x000fe200010e0615 */
[----:B------:R-:W-:Y:S02]  /*635b0*/  IADD3 R26, P1, R17, R9, RZ ;  /* 0x00000009111a7210 */ /* 0x000fe40007f3e0ff */
[----:B------:R-:W-:Y:S01]  /*635c0*/  ISETP.GE.AND P3, PT, R16, UR5, PT ;  /* 0x0000000510007c0c */ /* 0x000fe2000bf66270 */
[----:B------:R-:W-:Y:S01]  /*635d0*/  ULDC UR5, c[0x0][0x22c] ;  /* 0x00008b0000057ab9 */ /* 0x000fe20000000800 */
[----:B------:R-:W-:Y:S01]  /*635e0*/  SHF.R.S32.HI R16, RZ, 0x1f, R17 ;  /* 0x0000001fff107819 */ /* 0x000fe20000011411 */
[----:B0-----:R-:W3:Y:S04]  /*635f0*/  LDL.LU.64 R6, [R1+0x22e8] ;  /* 0x0022e80001067983 */ /* 0x001ee80000300a00 */
[----:B------:R0:W-:Y:S01]  /*63600*/  STL.64 [R1+0xd18], R14 ;  /* 0x000d180e01007387 */ /* 0x0001e20000100a00 */
[----:B------:R-:W-:-:S03]  /*63610*/  IMAD.X R27, R16, 0x1, R11, P1 ;  /* 0x00000001101b7824 */ /* 0x000fc600008e060b */
[----:B0-----:R-:W4:Y:S04]  /*63620*/  LDL.LU.64 R14, [R1+0x22e0] ;  /* 0x0022e000010e7983 */ /* 0x001f280000300a00 */
[----:B------:R0:W-:Y:S02]  /*63630*/  STL.64 [R1+0xc18], R46 ;  /* 0x000c182e01007387 */ /* 0x0001e40000100a00 */
[----:B0-----:R-:W-:-:S05]  /*63640*/  IADD3 R46, P2, R17, R8, RZ ;  /* 0x00000008112e7210 */ /* 0x001fca0007f5e0ff */
[----:B------:R-:W-:-:S05]  /*63650*/  IMAD.X R47, R16, 0x1, R10, P2 ;  /* 0x00000001102f7824 */ /* 0x000fca00010e060a */
[----:B------:R0:W-:Y:S04]  /*63660*/  STL.64 [R1+0xa88], R46 ;  /* 0x000a882e01007387 */ /* 0x0001e80000100a00 */
[----:B------:R1:W-:Y:S01]  /*63670*/  STL.64 [R1+0x908], R26 ;  /* 0x0009081a01007387 */ /* 0x0003e20000100a00 */
[C---:B0-----:R-:W-:Y:S02]  /*63680*/  IADD3 R46, P2, R17.reuse, R18, RZ ;  /* 0x00000012112e7210 */ /* 0x041fe40007f5e0ff */
[----:B-1----:R-:W-:-:S03]  /*63690*/  IADD3 R26, P1, R17, R19, RZ ;  /* 0x00000013111a7210 */ /* 0x002fc60007f3e0ff */
[C---:B------:R-:W-:Y:S02]  /*636a0*/  IMAD.X R47, R16.reuse, 0x1, R20, P2 ;  /* 0x00000001102f7824 */ /* 0x040fe400010e0614 */
[----:B------:R-:W-:-:S03]  /*636b0*/  IMAD.X R27, R16, 0x1, R21, P1 ;  /* 0x00000001101b7824 */ /* 0x000fc600008e0615 */
[----:B------:R-:W-:Y:S01]  /*636c0*/  STL.64 [R1+0x7c0], R46 ;  /* 0x0007c02e01007387 */ /* 0x000fe20000100a00 */
[----:B------:R-:W-:-:S03]  /*636d0*/  SHF.R.S32.HI R16, RZ, 0x1f, R22 ;  /* 0x0000001fff107819 */ /* 0x000fc60000011416 */
[----:B------:R0:W-:Y:S02]  /*636e0*/  STL.64 [R1+0x518], R26 ;  /* 0x0005181a01007387 */ /* 0x0001e40000100a00 */
[----:B0-----:R-:W-:-:S05]  /*636f0*/  IADD3 R26, P1, R22, R8, RZ ;  /* 0x00000008161a7210 */ /* 0x001fca0007f3e0ff */
[----:B------:R-:W-:-:S05]  /*63700*/  IMAD.X R27, R16, 0x1, R10, P1 ;  /* 0x00000001101b7824 */ /* 0x000fca00008e060a */
[----:B------:R0:W-:Y:S02]  /*63710*/  STL.64 [R1+0x480], R26 ;  /* 0x0004801a01007387 */ /* 0x0001e40000100a00 */
[----:B0-----:R-:W-:-:S05]  /*63720*/  IADD3 R26, P1, R22, R9, RZ ;  /* 0x00000009161a7210 */ /* 0x001fca0007f3e0ff */
[----:B------:R-:W-:-:S05]  /*63730*/  IMAD.X R27, R16, 0x1, R11, P1 ;  /* 0x00000001101b7824 */ /* 0x000fca00008e060b */
[----:B------:R0:W-:Y:S01]  /*63740*/  STL.64 [R1+0x378], R26 ;  /* 0x0003781a01007387 */ /* 0x0001e20000100a00 */
[----:B------:R-:W-:Y:S01]  /*63750*/  VIADD R17, R60, 0x7b ;  /* 0x0000007b3c117836 */ /* 0x000fe20000000000 */
[----:B0-----:R-:W-:-:S05]  /*63760*/  IADD3 R26, P1, R22, R18, RZ ;  /* 0x00000012161a7210 */ /* 0x001fca0007f3e0ff */
[----:B------:R-:W-:Y:S01]  /*63770*/  IMAD.X R27, R16, 0x1, R20, P1 ;  /* 0x00000001101b7824 */ /* 0x000fe200008e0614 */
[----:B------:R-:W-:Y:S01]  /*63780*/  ISETP.GE.AND P2, PT, R17, UR15, PT ;  /* 0x0000000f11007c0c */ /* 0x000fe2000bf46270 */
[----:B------:R-:W-:Y:S01]  /*63790*/  VIADD R17, R60, 0x2 ;  /* 0x000000023c117836 */ /* 0x000fe20000000000 */
[----:B------:R-:W-:Y:S01]  /*637a0*/  @P3 LOP3.LUT R58, R58, 0x80000, RZ, 0xfc, !PT ;  /* 0x000800003a3a3812 */ /* 0x000fe200078efcff */
[----:B------:R-:W-:Y:S01]  /*637b0*/  ULDC UR15, c[0x0][0x228] ;  /* 0x00008a00000f7ab9 */ /* 0x000fe20000000800 */
[----:B------:R0:W-:Y:S02]  /*637c0*/  STL.64 [R1+0x230], R26 ;  /* 0x0002301a01007387 */ /* 0x0001e40000100a00 */
[----:B0-----:R-:W-:-:S05]  /*637d0*/  IADD3 R26, P1, R22, R19, RZ ;  /* 0x00000013161a7210 */ /* 0x001fca0007f3e0ff */
[----:B------:R-:W-:Y:S01]  /*637e0*/  IMAD.X R27, R16, 0x1, R21, P1 ;  /* 0x00000001101b7824 */ /* 0x000fe200008e0615 */
[----:B------:R-:W-:Y:S01]  /*637f0*/  ISETP.GE.AND P1, PT, R17, UR5, PT ;  /* 0x0000000511007c0c */ /* 0x000fe2000bf26270 */
[----:B------:R-:W-:Y:S01]  /*63800*/  VIADD R16, R60, 0x7c ;  /* 0x0000007c3c107836 */ /* 0x000fe20000000000 */
[----:B------:R-:W-:Y:S01]  /*63810*/  LOP3.LUT R58, R58, 0xffefffff, RZ, 0xc0, !PT ;  /* 0xffefffff3a3a7812 */ /* 0x000fe200078ec0ff */
[----:B------:R-:W-:-:S03]  /*63820*/  ULDC UR5, c[0x0][0x22c] ;  /* 0x00008b0000057ab9 */ /* 0x000fc60000000800 */
[----:B------:R-:W-:-:S07]  /*63830*/  @P2 LOP3.LUT R58, R58, 0x100000, RZ, 0xfc, !PT ;  /* 0x001000003a3a2812 */ /* 0x000fce00078efcff */
[----:B------:R-:W-:Y:S02]  /*63840*/  @P1 LOP3.LUT R59, R59, 0x400000, RZ, 0xfc, !PT ;  /* 0x004000003b3b1812 */ /* 0x000fe400078efcff */
[----:B------:R-:W-:Y:S01]  /*63850*/  ISETP.GE.AND P1, PT, R16, UR23, PT ;  /* 0x0000001710007c0c */ /* 0x000fe2000bf26270 */
[----:B------:R-:W-:Y:S01]  /*63860*/  VIADD R16, R60, 0x7d ;  /* 0x0000007d3c107836 */ /* 0x000fe20000000000 */
[----:B------:R-:W-:Y:S01]  /*63870*/  LOP3.LUT R58, R58, 0xffdfffff, RZ, 0xc0, !PT ;  /* 0xffdfffff3a3a7812 */ /* 0x000fe200078ec0ff */
[----:B------:R0:W-:Y:S01]  /*63880*/  STL.64 [R1+0x1a8], R26 ;  /* 0x0001a81a01007387 */ /* 0x0001e20000100a00 */
[----:B------:R-:W-:Y:S01]  /*63890*/  LOP3.LUT R59, R59, 0xffdfffff, RZ, 0xc0, !PT ;  /* 0xffdfffff3b3b7812 */ /* 0x000fe200078ec0ff */
[----:B------:R-:W-:-:S08]  /*638a0*/  ULDC UR23, c[0x0][0x228] ;  /* 0x00008a0000177ab9 */ /* 0x000fd00000000800 */
[----:B------:R-:W-:Y:S02]  /*638b0*/  @P1 LOP3.LUT R58, R58, 0x200000, RZ, 0xfc, !PT ;  /* 0x002000003a3a1812 */ /* 0x000fe400078efcff */
[----:B------:R-:W-:Y:S01]  /*638c0*/  ISETP.GE.AND P1, PT, R16, UR21, PT ;  /* 0x0000001510007c0c */ /* 0x000fe2000bf26270 */
[----:B------:R-:W-:Y:S01]  /*638d0*/  VIADD R16, R60, 0x7e ;  /* 0x0000007e3c107836 */ /* 0x000fe20000000000 */
[----:B------:R-:W-:Y:S01]  /*638e0*/  LOP3.LUT R58, R58, 0xffbfffff, RZ, 0xc0, !PT ;  /* 0xffbfffff3a3a7812 */ /* 0x000fe200078ec0ff */
[----:B------:R-:W-:-:S03]  /*638f0*/  ULDC UR21, c[0x0][0x228] ;  /* 0x00008a0000157ab9 */ /* 0x000fc60000000800 */
[----:B------:R-:W-:Y:S01]  /*63900*/  ISETP.GE.AND P2, PT, R16, UR19, PT ;  /* 0x0000001310007c0c */ /* 0x000fe2000bf46270 */
[----:B------:R-:W-:Y:S01]  /*63910*/  ULDC UR19, c[0x0][0x228] ;  /* 0x00008a0000137ab9 */ /* 0x000fe20000000800 */
[----:B------:R-:W-:-:S05]  /*63920*/  SHF.R.S32.HI R16, RZ, 0x1f, R23 ;  /* 0x0000001fff107819 */ /* 0x000fca0000011417 */
[----:B------:R-:W-:Y:S02]  /*63930*/  @P1 LOP3.LUT R58, R58, 0x400000, RZ, 0xfc, !PT ;  /* 0x004000003a3a1812 */ /* 0x000fe400078efcff */
[----:B0-----:R-:W-:-:S05]  /*63940*/  IADD3 R26, P1, R23, R8, RZ ;  /* 0x00000008171a7210 */ /* 0x001fca0007f3e0ff */
[----:B------:R-:W-:-:S05]  /*63950*/  IMAD.X R27, R16, 0x1, R10, P1 ;  /* 0x00000001101b7824 */ /* 0x000fca00008e060a */
[----:B------:R0:W-:Y:S02]  /*63960*/  STL.64 [R1+0x198], R26 ;  /* 0x0001981a01007387 */ /* 0x0001e40000100a00 */
[----:B0-----:R-:W-:-:S05]  /*63970*/  IADD3 R26, P1, R23, R9, RZ ;  /* 0x00000009171a7210 */ /* 0x001fca0007f3e0ff */
[----:B------:R-:W-:-:S05]  /*63980*/  IMAD.X R27, R16, 0x1, R11, P1 ;  /* 0x00000001101b7824 */ /* 0x000fca00008e060b */
[----:B------:R0:W-:Y:S02]  /*63990*/  STL.64 [R1+0x190], R26 ;  /* 0x0001901a01007387 */ /* 0x0001e40000100a00 */
[----:B0-----:R-:W-:-:S05]  /*639a0*/  IADD3 R26, P1, R23, R18, RZ ;  /* 0x00000012171a7210 */ /* 0x001fca0007f3e0ff */
[----:B------:R-:W-:Y:S01]  /*639b0*/  IMAD.X R27, R16, 0x1, R20, P1 ;  /* 0x00000001101b7824 */ /* 0x000fe200008e0614 */
[----:B------:R-:W-:-:S05]  /*639c0*/  IADD3 R22, P1, R23, R19, RZ ;  /* 0x0000001317167210 */ /* 0x000fca0007f3e0ff */
[----:B------:R-:W-:Y:S01]  /*639d0*/  IMAD.X R23, R16, 0x1, R21, P1 ;  /* 0x0000000110177824 */ /* 0x000fe200008e0615 */
[----:B------:R-:W-:Y:S01]  /*639e0*/  STL.64 [R1+0x188], R26 ;  /* 0x0001881a01007387 */ /* 0x000fe20000100a00 */
[----:B------:R-:W-:-:S03]  /*639f0*/  SHF.R.S32.HI R16, RZ, 0x1f, R25 ;  /* 0x0000001fff107819 */ /* 0x000fc60000011419 */
[----:B------:R0:W-:Y:S02]  /*63a00*/  STL.64 [R1+0x180], R22 ;  /* 0x0001801601007387 */ /* 0x0001e40000100a00 */
[----:B0-----:R-:W-:-:S05]  /*63a10*/  IADD3 R22, P1, R25, R8, RZ ;  /* 0x0000000819167210 */ /* 0x001fca0007f3e0ff */
[----:B------:R-:W-:Y:S01]  /*63a20*/  IMAD.X R23, R16, 0x1, R10, P1 ;  /* 0x0000000110177824 */ /* 0x000fe200008e060a */
[----:B------:R-:W-:-:S05]  /*63a30*/  IADD3 R8, P1, R25, R9, RZ ;  /* 0x0000000919087210 */ /* 0x000fca0007f3e0ff */
[----:B------:R-:W-:-:S05]  /*63a40*/  IMAD.X R9, R16, 0x1, R11, P1 ;  /* 0x0000000110097824 */ /* 0x000fca00008e060b */
[----:B------:R0:W-:Y:S02]  /*63a50*/  STL.64 [R1+0x170], R8 ;  /* 0x0001700801007387 */ /* 0x0001e40000100a00 */
[----:B0-----:R-:W-:Y:S02]  /*63a60*/  IADD3 R8, P1, R25, R18, RZ ;  /* 0x0000001219087210 */ /* 0x001fe40007f3e0ff */
[----:B------:R-:W-:Y:S03]  /*63a70*/  STL.64 [R1+0x178], R22 ;  /* 0x0001781601007387 */ /* 0x000fe60000100a00 */
[----:B------:R-:W-:-:S05]  /*63a80*/  IMAD.X R9, R16, 0x1, R20, P1 ;  /* 0x0000000110097824 */ /* 0x000fca00008e0614 */
[----:B------:R0:W-:Y:S02]  /*63a90*/  STL.64 [R1+0x168], R8 ;  /* 0x0001680801007387 */ /* 0x0001e40000100a00 */
[----:B0-----:R-:W-:-:S05]  /*63aa0*/  IADD3 R8, P1, R25, R19, RZ ;  /* 0x0000001319087210 */ /* 0x001fca0007f3e0ff */
[----:B------:R-:W-:Y:S01]  /*63ab0*/  IMAD.X R9, R16, 0x1, R21, P1 ;  /* 0x0000000110097824 */ /* 0x000fe200008e0615 */
[----:B------:R-:W-:Y:S01]  /*63ac0*/  ISETP.GE.AND P1, PT, R41, UR6, PT ;  /* 0x0000000629007c0c */ /* 0x000fe2000bf26270 */
[----:B------:R-:W-:-:S03]  /*63ad0*/  ULDC.64 UR6, c[0x0][0x228] ;  /* 0x00008a0000067ab9 */ /* 0x000fc60000000a00 */
[----:B------:R-:W-:Y:S01]  /*63ae0*/  ISETP.LT.AND P1, PT, R60, UR17, !P1 ;  /* 0x000000113c007c0c */ /* 0x000fe2000cf21270 */
[----:B------:R0:W-:Y:S01]  /*63af0*/  STL.64 [R1+0x160], R8 ;  /* 0x0001600801007387 */ /* 0x0001e20000100a00 */
[----:B------:R-:W-:Y:S01]  /*63b00*/  LOP3.LUT R58, R58, 0xff7fffff, RZ, 0xc0, !PT ;  /* 0xff7fffff3a3a7812 */ /* 0x000fe200078ec0ff */
[----:B------:R-:W-:Y:S02]  /*63b10*/  ULDC UR17, c[0x0][0x228] ;  /* 0x00008a0000117ab9 */ /* 0x000fe40000000800 */
[----:B------:R-:W2:Y:S01]  /*63b20*/  LDL.LU R10, [R1+0xf2c] ;  /* 0x000f2c00010a7983 */ /* 0x000ea20000300800 */
[----:B0-----:R-:W-:-:S07]  /*63b30*/  VIADD R8, R60, 0x76 ;  /* 0x000000763c087836 */ /* 0x001fce0000000000 */
[----:B------:R-:W-:Y:S01]  /*63b40*/  @P1 LOP3.LUT R2, R2, 0x1000000, RZ, 0xfc, !PT ;  /* 0x0100000002021812 */ /* 0x000fe200078efcff */
[----:B------:R-:W3:Y:S01]  /*63b50*/  LDL.LU R9, [R1+0xf28] ;  /* 0x000f280001097983 */ /* 0x000ee20000300800 */
[----:B------:R-:W-:Y:S02]  /*63b60*/  ISETP.GE.AND P1, PT, R8, UR25, PT ;  /* 0x0000001908007c0c */ /* 0x000fe4000bf26270 */
[----:B------:R-:W-:Y:S01]  /*63b70*/  @P2 LOP3.LUT R58, R58, 0x800000, RZ, 0xfc, !PT ;  /* 0x008000003a3a2812 */ /* 0x000fe200078efcff */
[----:B------:R-:W-:Y:S01]  /*63b80*/  VIADD R8, R60, 0x77 ;  /* 0x000000773c087836 */ /* 0x000fe20000000000 */
[----:B------:R-:W-:Y:S01]  /*63b90*/  LOP3.LUT R2, R2, 0xff7fffff, RZ, 0xc0, !PT ;  /* 0xff7fffff02027812 */ /* 0x000fe200078ec0ff */
[----:B------:R-:W-:Y:S01]  /*63ba0*/  ULDC UR25, c[0x0][0x228] ;  /* 0x00008a0000197ab9 */ /* 0x000fe20000000800 */
[----:B------:R-:W-:-:S07]  /*63bb0*/  LOP3.LUT R58, R58, 0xffff7fff, RZ, 0xc0, !PT ;  /* 0xffff7fff3a3a7812 */ /* 0x000fce00078ec0ff */
[----:B------:R-:W-:Y:S02]  /*63bc0*/  @P1 LOP3.LUT R58, R58, 0x8000, RZ, 0xfc, !PT ;  /* 0x000080003a3a1812 */ /* 0x000fe400078efcff */
[----:B------:R-:W-:Y:S01]  /*63bd0*/  ISETP.GE.AND P1, PT, R8, UR7, PT ;  /* 0x0000000708007c0c */ /* 0x000fe2000bf26270 */
[----:B------:R-:W-:Y:S01]  /*63be0*/  VIADD R8, R60, 0x3 ;  /* 0x000000033c087836 */ /* 0x000fe20000000000 */
[----:B------:R-:W-:Y:S01]  /*63bf0*/  LOP3.LUT R58, R58, 0xfffeffff, RZ, 0xc0, !PT ;  /* 0xfffeffff3a3a7812 */ /* 0x000fe200078ec0ff */
[----:B------:R-:W-:-:S10]  /*63c00*/  ULDC UR7, c[0x0][0x228] ;  /* 0x00008a0000077ab9 */ /* 0x000fd40000000800 */
[----:B------:R-:W-:Y:S02]  /*63c10*/  @P1 LOP3.LUT R58, R58, 0x10000, RZ, 0xfc, !PT ;  /* 0x000100003a3a1812 */ /* 0x000fe400078efcff */
[----:B------:R-:W-:Y:S01]  /*63c20*/  ISETP.GE.AND P1, PT, R8, UR5, PT ;  /* 0x0000000508007c0c */ /* 0x000fe2000bf26270 */
[----:B------:R-:W-:Y:S01]  /*63c30*/  VIADD R8, R60, 0x4 ;  /* 0x000000043c087836 */ /* 0x000fe20000000000 */
[----:B------:R-:W-:-:S11]  /*63c40*/  ULDC UR5, c[0x0][0x22c] ;  /* 0x00008b0000057ab9 */ /* 0x000fd60000000800 */
        /* <DEDUP_REMOVED lines=426> */
[----:B------:R-:W-:-:S04]  /*656f0*/  ULDC UR5, c[0x0][0x22c] ;  /* 0x00008b0000057ab9 */ /* 0x000fc80000000800 */
        /* <DEDUP_REMOVED lines=14> */
[----:B------:R-:W-:Y:S01]  /*657e0*/  ULDC UR5, c[0x0][0x22c] ;  /* 0x00008b0000057ab9 */ /* 0x000fe20000000800 */
[----:B------:R-:W-:-:S03]  /*657f0*/  @P1 LOP3.LUT R12, R12, 0x100, RZ, 0xfc, !PT ;  /* 0x000001000c0c1812 */ /* 0x000fc600078efcff */
        /* <DEDUP_REMOVED lines=83> */
[----:B------:R-:W-:Y:S01]  /*65d30*/  ULDC UR5, c[0x0][0x22c] ;  /* 0x00008b0000057ab9 */ /* 0x000fe20000000800 */
[----:B------:R-:W-:-:S09]  /*65d40*/  LOP3.LUT R12, R12, 0xfffffdff, RZ, 0xc0, !PT ;  /* 0xfffffdff0c0c7812 */ /* 0x000fd200078ec0ff */
[----:B------:R-:W-:Y:S02]  /*65d50*/  @P1 LOP3.LUT R58, R58, 0x100, RZ, 0xfc, !PT ;  /* 0x000001003a3a1812 */ /* 0x000fe400078efcff */
[----:B------:R-:W-:Y:S01]  /*65d60*/  ISETP.GE.AND P1, PT, R8, UR5, PT ;  /* 0x0000000508007c0c */ /* 0x000fe2000bf26270 */
[----:B------:R-:W-:Y:S01]  /*65d70*/  VIADD R8, R60, 0x71 ;  /* 0x000000713c087836 */ /* 0x000fe20000000000 */
[----:B------:R-:W-:Y:S01]  /*65d80*/  ULDC UR5, c[0x0][0x22c] ;  /* 0x00008b0000057ab9 */ /* 0x000fe20000000800 */
[----:B------:R-:W-:Y:S02]  /*65d90*/  @P2 LOP3.LUT R12, R12, 0x200, RZ, 0xfc, !PT ;  /* 0x000002000c0c2812 */ /* 0x000fe400078efcff */
[----:B------:R-:W-:Y:S02]  /*65da0*/  LOP3.LUT R58, R58, 0xfffffdff, RZ, 0xc0, !PT ;  /* 0xfffffdff3a3a7812 */ /* 0x000fe400078ec0ff */
[----:B------:R-:W-:Y:S01]  /*65db0*/  ISETP.GE.AND P2, PT, R8, UR5, PT ;  /* 0x0000000508007c0c */ /* 0x000fe2000bf46270 */
[----:B------:R-:W-:Y:S01]  /*65dc0*/  VIADD R8, R60, 0x72 ;  /* 0x000000723c087836 */ /* 0x000fe20000000000 */
[----:B------:R-:W-:-:S04]  /*65dd0*/  ULDC UR5, c[0x0][0x22c] ;  /* 0x00008b0000057ab9 */ /* 0x000fc80000000800 */
[----:B------:R-:W-:-:S04]  /*65de0*/  @P1 LOP3.LUT R58, R58, 0x200, RZ, 0xfc, !PT ;  /* 0x000002003a3a1812 */ /* 0x000fc800078efcff */
[----:B------:R-:W-:-:S04]  /*65df0*/  LOP3.LUT R58, R58, 0xfffffbff, RZ, 0xc0, !PT ;  /* 0xfffffbff3a3a7812 */ /* 0x000fc800078ec0ff */
        /* <DEDUP_REMOVED lines=17> */
[----:B------:R-:W-:Y:S01]  /*65f10*/  ULDC UR5, c[0x0][0x228] ;  /* 0x00008a0000057ab9 */ /* 0x000fe20000000800 */
[----:B------:R-:W-:-:S11]  /*65f20*/  LOP3.LUT R58, R58, 0xffffbfff, RZ, 0xc0, !PT ;  /* 0xffffbfff3a3a7812 */ /* 0x000fd600078ec0ff */
[----:B------:R-:W-:Y:S02]  /*65f30*/  @P2 LOP3.LUT R58, R58, 0x4000, RZ, 0xfc, !PT ;  /* 0x000040003a3a2812 */ /* 0x000fe400078efcff */
[----:B------:R-:W-:Y:S01]  /*65f40*/  ISETP.GE.AND P2, PT, R44, UR26, PT ;  /* 0x0000001a2c007c0c */ /* 0x000fe2000bf46270 */
[----:B------:R-:W-:-:S03]  /*65f50*/  ULDC UR26, c[0x0][0x228] ;  /* 0x00008a00001a7ab9 */ /* 0x000fc60000000800 */
[----:B------:R-:W-:Y:S01]  /*65f60*/  ISETP.LT.AND P2, PT, R60, UR29, !P2 ;  /* 0x0000001d3c007c0c */ /* 0x000fe2000d741270 */
[----:B------:R-:W-:-:S12]  /*65f70*/  ULDC UR29, c[0x0][0x228] ;  /* 0x00008a00001d7ab9 */ /* 0x000fd80000000800 */
[----:B------:R-:W-:Y:S02]  /*65f80*/  @P2 LOP3.LUT R2, R2, 0x800000, RZ, 0xfc, !PT ;  /* 0x0080000002022812 */ /* 0x000fe400078efcff */
[----:B------:R-:W-:Y:S01]  /*65f90*/  ISETP.LT.AND P2, PT, R44, UR5, !P0 ;  /* 0x000000052c007c0c */ /* 0x000fe2000c741270 */
[----:B------:R-:W-:Y:S01]  /*65fa0*/  ULDC UR5, c[0x0][0x228] ;  /* 0x00008a0000057ab9 */ /* 0x000fe20000000800 */
[----:B------:R-:W-:Y:S02]  /*65fb0*/  LOP3.LUT R2, R2, 0xffbfffff, RZ, 0xc0, !PT ;  /* 0xffbfffff02027812 */ /* 0x000fe400078ec0ff */
[----:B------:R-:W-:-:S09]  /*65fc0*/  LOP3.LUT R12, R12, 0xfffffbff, RZ, 0xc0, !PT ;  /* 0xfffffbff0c0c7812 */ /* 0x000fd200078ec0ff */
[----:B------:R-:W-:Y:S02]  /*65fd0*/  @P2 LOP3.LUT R2, R2, 0x400000, RZ, 0xfc, !PT ;  /* 0x0040000002022812 */ /* 0x000fe400078efcff */
[----:B------:R-:W-:Y:S01]  /*65fe0*/  ISETP.LT.AND P2, PT, R41, UR7, !P0 ;  /* 0x0000000729007c0c */ /* 0x000fe2000c741270 */
[----:B------:R-:W-:Y:S01]  /*65ff0*/  ULDC UR7, c[0x0][0x228] ;  /* 0x00008a0000077ab9 */ /* 0x000fe20000000800 */
[----:B------:R-:W-:Y:S02]  /*66000*/  @P3 LOP3.LUT R12, R12, 0x400, RZ, 0xfc, !PT ;  /* 0x000004000c0c3812 */ /* 0x000fe400078efcff */
[----:B------:R-:W-:Y:S02]  /*66010*/  LOP3.LUT R2, R2, 0xffdfffff, RZ, 0xc0, !PT ;  /* 0xffdfffff02027812 */ /* 0x000fe400078ec0ff */
[----:B------:R-:W-:-:S04]  /*66020*/  LOP3.LUT R12, R12, 0xfffff7ff, RZ, 0xc0, !PT ;  /* 0xfffff7ff0c0c7812 */ /* 0x000fc800078ec0ff */
[----:B------:R-:W-:-:S03]  /*66030*/  @P4 LOP3.LUT R12, R12, 0x800, RZ, 0xfc, !PT ;  /* 0x000008000c0c4812 */ /* 0x000fc600078efcff */
[----:B------:R-:W-:Y:S02]  /*66040*/  @P2 LOP3.LUT R2, R2, 0x200000, RZ, 0xfc, !PT ;  /* 0x0020000002022812 */ /* 0x000fe400078efcff */
[----:B--2---:R-:W-:Y:S01]  /*66050*/  ISETP.LT.AND P2, PT, R10, UR9, !P0 ;  /* 0x000000090a007c0c */ /* 0x004fe2000c741270 */
[----:B------:R-:W-:Y:S01]  /*66060*/  ULDC UR9, c[0x0][0x228] ;  /* 0x00008a0000097ab9 */ /* 0x000fe20000000800 */
[----:B------:R-:W-:Y:S02]  /*66070*/  LOP3.LUT R12, R12, 0xffffefff, RZ, 0xc0, !PT ;  /* 0xffffefff0c0c7812 */ /* 0x000fe400078ec0ff */
[----:B------:R-:W-:Y:S02]  /*66080*/  LOP3.LUT R2, R2, 0xffefffff, RZ, 0xc0, !PT ;  /* 0xffefffff02027812 */ /* 0x000fe400078ec0ff */
[----:B------:R-:W-:-:S04]  /*66090*/  @P5 LOP3.LUT R12, R12, 0x1000, RZ, 0xfc, !PT ;  /* 0x000010000c0c5812 */ /* 0x000fc800078efcff */
[----:B------:R-:W-:-:S03]  /*660a0*/  LOP3.LUT R12, R12, 0xffffdfff, RZ, 0xc0, !PT ;  /* 0xffffdfff0c0c7812 */ /* 0x000fc600078ec0ff */
[----:B------:R-:W-:Y:S02]  /*660b0*/  @P2 LOP3.LUT R2, R2, 0x100000, RZ, 0xfc, !PT ;  /* 0x0010000002022812 */ /* 0x000fe400078efcff */
[----:B---3--:R-:W-:Y:S01]  /*660c0*/  ISETP.LT.AND P2, PT, R9, UR11, !P0 ;  /* 0x0000000b09007c0c */ /* 0x008fe2000c741270 */
[----:B------:R-:W-:Y:S01]  /*660d0*/  ULDC UR11, c[0x0][0x228] ;  /* 0x00008a00000b7ab9 */ /* 0x000fe20000000800 */
[----:B------:R-:W-:Y:S02]  /*660e0*/  @P6 LOP3.LUT R12, R12, 0x2000, RZ, 0xfc, !PT ;  /* 0x000020000c0c6812 */ /* 0x000fe400078efcff */
[----:B------:R-:W-:Y:S02]  /*660f0*/  LOP3.LUT P6, RZ, R59, 0x800000, RZ, 0xc0, !PT ;  /* 0x008000003bff7812 */ /* 0x000fe400078cc0ff */
[----:B------:R-:W-:Y:S02]  /*66100*/  LOP3.LUT R2, R2, 0xfffeffff, RZ, 0xc0, !PT ;  /* 0xfffeffff02027812 */ /* 0x000fe400078ec0ff */
[----:B------:R-:W-:Y:S01]  /*66110*/  ISETP.LT.AND P0, PT, R44, UR8, !P6 ;  /* 0x000000082c007c0c */ /* 0x000fe2000f701270 */
[----:B------:R-:W-:-:S04]  /*66120*/  ULDC UR8, c[0x0][0x228] ;  /* 0x00008a0000087ab9 */ /* 0x000fc80000000800 */
[----:B------:R-:W-:-:S04]  /*66130*/  @P2 LOP3.LUT R2, R2, 0x10000, RZ, 0xfc, !PT ;  /* 0x0001000002022812 */ /* 0x000fc800078efcff */
[----:B------:R-:W-:-:S04]  /*66140*/  LOP3.LUT R2, R2, 0xfff7ffff, RZ, 0xc0, !PT ;  /* 0xfff7ffff02027812 */ /* 0x000fc800078ec0ff */
[----:B------:R-:W-:Y:S02]  /*66150*/  @P0 LOP3.LUT R2, R2, 0x80000, RZ, 0xfc, !PT ;  /* 0x0008000002020812 */ /* 0x000fe400078efcff */
[----:B------:R-:W-:Y:S01]  /*66160*/  ISETP.LT.AND P0, PT, R41, UR10, !P6 ;  /* 0x0000000a29007c0c */ /* 0x000fe2000f701270 */
[----:B------:R-:W-:Y:S01]  /*66170*/  ULDC UR10, c[0x0][0x228] ;  /* 0x00008a00000a7ab9 */ /* 0x000fe20000000800 */
[----:B------:R-:W-:-:S11]  /*66180*/  LOP3.LUT R2, R2, 0xfffbffff, RZ, 0xc0, !PT ;  /* 0xfffbffff02027812 */ /* 0x000fd600078ec0ff */
[----:B------:R-:W-:Y:S02]  /*66190*/  @P0 LOP3.LUT R2, R2, 0x40000, RZ, 0xfc, !PT ;  /* 0x0004000002020812 */ /* 0x000fe400078efcff */
[----:B------:R-:W-:Y:S01]  /*661a0*/  ISETP.LT.AND P0, PT, R10, UR4, !P6 ;  /* 0x000000040a007c0c */ /* 0x000fe2000f701270 */
[----:B------:R-:W-:Y:S01]  /*661b0*/  ULDC UR4, c[0x0][0x228] ;  /* 0x00008a0000047ab9 */ /* 0x000fe20000000800 */
[----:B------:R-:W-:Y:S02]  /*661c0*/  LOP3.LUT R2, R2, 0xfffdffff, RZ, 0xc0, !PT ;  /* 0xfffdffff02027812 */ /* 0x000fe400078ec0ff */
[----:B------:R-:W-:-:S09]  /*661d0*/  LOP3.LUT P1, RZ, R59, 0x400000, RZ, 0xc0, !PT ;  /* 0x004000003bff7812 */ /* 0x000fd2000782c0ff */
[----:B------:R-:W-:Y:S02]  /*661e0*/  @P0 LOP3.LUT R2, R2, 0x20000, RZ, 0xfc, !PT ;  /* 0x0002000002020812 */ /* 0x000fe400078efcff */
[----:B------:R-:W-:Y:S01]  /*661f0*/  ISETP.LT.AND P0, PT, R9, UR14, !P6 ;  /* 0x0000000e09007c0c */ /* 0x000fe2000f701270 */
[----:B------:R-:W-:Y:S01]  /*66200*/  ULDC UR14, c[0x0][0x228] ;  /* 0x00008a00000e7ab9 */ /* 0x000fe20000000800 */
[----:B------:R-:W-:Y:S01]  /*66210*/  ISETP.LT.AND P6, PT, R44, UR22, !P1 ;  /* 0x000000162c007c0c */ /* 0x000fe2000cfc1270 */
[----:B------:R-:W-:Y:S01]  /*66220*/  ULDC UR22, c[0x0][0x228] ;  /* 0x00008a0000167ab9 */ /* 0x000fe20000000800 */
[----:B------:R-:W-:-:S09]  /*66230*/  LOP3.LUT R2, R2, 0xffff7fff, RZ, 0xc0, !PT ;  /* 0xffff7fff02027812 */ /* 0x000fd200078ec0ff */
[----:B------:R-:W-:Y:S02]  /*66240*/  @P0 LOP3.LUT R2, R2, 0x8000, RZ, 0xfc, !PT ;  /* 0x0000800002020812 */ /* 0x000fe400078efcff */
[----:B------:R-:W-:Y:S01]  /*66250*/  ISETP.LT.AND P0, PT, R41, UR20, !P1 ;  /* 0x0000001429007c0c */ /* 0x000fe2000cf01270 */
[----:B------:R-:W-:Y:S01]  /*66260*/  ULDC UR20, c[0x0][0x228] ;  /* 0x00008a0000147ab9 */ /* 0x000fe20000000800 */
[----:B------:R-:W-:-:S04]  /*66270*/  LOP3.LUT R2, R2, 0xffffbfff, RZ, 0xc0, !PT ;  /* 0xffffbfff02027812 */ /* 0x000fc800078ec0ff */
[----:B------:R-:W-:Y:S02]  /*66280*/  @P6 LOP3.LUT R2, R2, 0x4000, RZ, 0xfc, !PT ;  /* 0x0000400002026812 */ /* 0x000fe400078efcff */
[----:B------:R-:W-:Y:S01]  /*66290*/  ISETP.LT.AND P6, PT, R10, UR18, !P1 ;  /* 0x000000120a007c0c */ /* 0x000fe2000cfc1270 */
[----:B------:R-:W-:Y:S01]  /*662a0*/  ULDC UR18, c[0x0][0x228] ;  /* 0x00008a0000127ab9 */ /* 0x000fe20000000800 */
[----:B------:R-:W-:-:S04]  /*662b0*/  LOP3.LUT R2, R2, 0xffffdfff, RZ, 0xc0, !PT ;  /* 0xffffdfff02027812 */ /* 0x000fc800078ec0ff */
[----:B------:R-:W-:Y:S02]  /*662c0*/  @P0 LOP3.LUT R2, R2, 0x2000, RZ, 0xfc, !PT ;  /* 0x0000200002020812 */ /* 0x000fe400078efcff */
[----:B------:R-:W-:Y:S01]  /*662d0*/  ISETP.LT.AND P0, PT, R9, UR12, !P1 ;  /* 0x0000000c09007c0c */ /* 0x000fe2000cf01270 */
[----:B------:R-:W-:Y:S01]  /*662e0*/  ULDC UR12, c[0x0][0x228] ;  /* 0x00008a00000c7ab9 */ /* 0x000fe20000000800 */
[----:B------:R-:W-:Y:S02]  /*662f0*/  LOP3.LUT R2, R2, 0xffffefff, RZ, 0xc0, !PT ;  /* 0xffffefff02027812 */ /* 0x000fe400078ec0ff */
[----:B------:R-:W-:Y:S01]  /*66300*/  ISETP.GE.AND P5, PT, R60, UR27, PT ;  /* 0x0000001b3c007c0c */ /* 0x000fe2000bfa6270 */
[----:B------:R-:W-:Y:S01]  /*66310*/  ULDC UR27, c[0x0][0x228] ;  /* 0x00008a00001b7ab9 */ /* 0x000fe20000000800 */
        /* <DEDUP_REMOVED lines=9> */
[----:B------:R-:W-:Y:S02]  /*663b0*/  LOP3.LUT P4, RZ, R59, 0x200000, RZ, 0xc0, !PT ;  /* 0x002000003bff7812 */ /* 0x000fe4000788c0ff */
[----:B------:R-:W-:-:S04]  /*663c0*/  LOP3.LUT R2, R2, 0xfffffdff, RZ, 0xc0, !PT ;  /* 0xfffffdff02027812 */ /* 0x000fc800078ec0ff */
[----:B------:R-:W-:Y:S02]  /*663d0*/  @P0 LOP3.LUT R2, R2, 0x200, RZ, 0xfc, !PT ;  /* 0x0000020002020812 */ /* 0x000fe400078efcff */
[----:B------:R-:W-:Y:S01]  /*663e0*/  ISETP.LT.AND P0, PT, R41, UR16, !P4 ;  /* 0x0000001029007c0c */ /* 0x000fe2000e701270 */
[----:B------:R-:W-:Y:S01]  /*663f0*/  ULDC UR16, c[0x0][0x228] ;  /* 0x00008a0000107ab9 */ /* 0x000fe20000000800 */
[----:B------:R-:W-:Y:S01]  /*66400*/  ISETP.LT.AND P6, PT, R44, UR28, !P4 ;  /* 0x0000001c2c007c0c */ /* 0x000fe2000e7c1270 */
[----:B------:R-:W-:Y:S01]  /*66410*/  ULDC UR28, c[0x0][0x228] ;  /* 0x00008a00001c7ab9 */ /* 0x000fe20000000800 */
[----:B------:R-:W-:Y:S02]  /*66420*/  LOP3.LUT R2, R2, 0xffffff7f, RZ, 0xc0, !PT ;  /* 0xffffff7f02027812 */ /* 0x000fe400078ec0ff */
[----:B------:R-:W-:Y:S01]  /*66430*/  ISETP.LT.AND P5, PT, R10, UR4, !P4 ;  /* 0x000000040a007c0c */ /* 0x000fe2000e7a1270 */
[----:B------:R-:W-:-:S06]  /*66440*/  ULDC UR4, c[0x0][0x228] ;  /* 0x00008a0000047ab9 */ /* 0x000fcc0000000800 */
[----:B------:R-:W-:-:S04]  /*66450*/  @P0 LOP3.LUT R2, R2, 0x80, RZ, 0xfc, !PT ;  /* 0x0000008002020812 */ /* 0x000fc800078efcff */
        /* <DEDUP_REMOVED lines=24> */
[----:B------:R-:W-:Y:S02]  /*665e0*/  LOP3.LUT R2, R2, 0xfffffffd, RZ, 0xc0, !PT ;  /* 0xfffffffd02027812 */ /* 0x000fe400078ec0ff */
[----:B------:R-:W-:Y:S01]  /*665f0*/  ISETP.LT.AND P6, PT, R41, UR5, !P2 ;  /* 0x0000000529007c0c */ /* 0x000fe2000d7c1270 */
[----:B------:R-:W-:Y:S01]  /*66600*/  ULDC UR5, c[0x0][0x228] ;  /* 0x00008a0000057ab9 */ /* 0x000fe20000000800 */
[----:B------:R-:W-:Y:S02]  /*66610*/  @P0 LOP3.LUT R2, R2, 0x2, RZ, 0xfc, !PT ;  /* 0x0000000202020812 */ /* 0x000fe400078efcff */
[----:B------:R-:W-:Y:S01]  /*66620*/  ISETP.LT.AND P0, PT, R44, UR4, !P2 ;  /* 0x000000042c007c0c */ /* 0x000fe2000d701270 */
[----:B------:R-:W-:Y:S01]  /*66630*/  ULDC UR4, c[0x0][0x228] ;  /* 0x00008a0000047ab9 */ /* 0x000fe20000000800 */
[----:B------:R-:W-:Y:S01]  /*66640*/  ISETP.LT.AND P5, PT, R10, UR6, !P2 ;  /* 0x000000060a007c0c */ /* 0x000fe2000d7a1270 */
[----:B------:R-:W-:Y:S01]  /*66650*/  ULDC UR6, c[0x0][0x228] ;  /* 0x00008a0000067ab9 */ /* 0x000fe20000000800 */
[----:B------:R-:W-:-:S02]  /*66660*/  LOP3.LUT R4, R4, 0x7fffffff, RZ, 0xc0, !PT ;  /* 0x7fffffff04047812 */ /* 0x000fc400078ec0ff */
[----:B------:R-:W-:-:S03]  /*66670*/  LOP3.LUT R2, R2, 0xfffffffe, RZ, 0xc0, !PT ;  /* 0xfffffffe02027812 */ /* 0x000fc600078ec0ff */
[----:B------:R-:W-:-:S04]  /*66680*/  @P6 LOP3.LUT R4, R4, 0x80000000, RZ, 0xfc, !PT ;  /* 0x8000000004046812 */ /* 0x000fc800078efcff */
        /* <DEDUP_REMOVED lines=520> */
[----:B------:R-:W-:Y:S02]  /*68710*/  LOP3.LUT R7, R7, 0xffffffef, RZ, 0xc0, !PT ;  /* 0xffffffef07077812 */ /* 0x000fe400078ec0ff */
[----:B------:R-:W-:Y:S01]  /*68720*/  ISETP.LT.AND P6, PT, R10, UR5, !P3 ;  /* 0x000000050a007c0c */ /* 0x000fe2000dfc1270 */
[----:B------:R-:W-:Y:S01]  /*68730*/  ULDC UR5, c[0x0][0x228] ;  /* 0x00008a0000057ab9 */ /* 0x000fe20000000800 */
[----:B------:R-:W-:Y:S01]  /*68740*/  ISETP.LT.AND P5, PT, R41, UR6, !P3 ;  /* 0x0000000629007c0c */ /* 0x000fe2000dfa1270 */
[----:B------:R-:W-:-:S06]  /*68750*/  ULDC UR6, c[0x0][0x228] ;  /* 0x00008a0000067ab9 */ /* 0x000fcc0000000800 */
[----:B------:R-:W-:Y:S02]  /*68760*/  @P0 LOP3.LUT R7, R7, 0x10, RZ, 0xfc, !PT ;  /* 0x0000001007070812 */ /* 0x000fe400078efcff */
[----:B------:R-:W-:Y:S01]  /*68770*/  ISETP.LT.AND P0, PT, R44, UR7, !P3 ;  /* 0x000000072c007c0c */ /* 0x000fe2000df01270 */
[----:B------:R-:W-:Y:S01]  /*68780*/  ULDC UR7, c[0x0][0x228] ;  /* 0x00008a0000077ab9 */ /* 0x000fe20000000800 */
[----:B------:R-:W-:Y:S02]  /*68790*/  LOP3.LUT R7, R7, 0xfffffff7, RZ, 0xc0, !PT ;  /* 0xfffffff707077812 */ /* 0x000fe400078ec0ff */
[----:B------:R-:W-:Y:S02]  /*687a0*/  LOP3.LUT P2, RZ, R53, 0x200000, RZ, 0xc0, !PT ;  /* 0x0020000035ff7812 */ /* 0x000fe4000784c0ff */
[----:B------:R-:W-:-:S04]  /*687b0*/  @P6 LOP3.LUT R7, R7, 0x8, RZ, 0xfc, !PT ;  /* 0x0000000807076812 */ /* 0x000fc800078efcff */
[----:B------:R-:W-:-:S03]  /*687c0*/  LOP3.LUT R7, R7, 0xfffffffb, RZ, 0xc0, !PT ;  /* 0xfffffffb07077812 */ /* 0x000fc600078ec0ff */
[----:B------:R-:W-:Y:S02]  /*687d0*/  @P0 LOP3.LUT R48, R48, 0x40000000, RZ, 0xfc, !PT ;  /* 0x4000000030300812 */ /* 0x000fe400078efcff */
[----:B------:R-:W-:Y:S01]  /*687e0*/  ISETP.LT.AND P0, PT, R44, UR4, !P2 ;  /* 0x000000042c007c0c */ /* 0x000fe2000d701270 */
[----:B------:R-:W-:Y:S01]  /*687f0*/  ULDC UR4, c[0x0][0x228] ;  /* 0x00008a0000047ab9 */ /* 0x000fe20000000800 */
[----:B------:R-:W-:Y:S02]  /*68800*/  @P5 LOP3.LUT R7, R7, 0x4, RZ, 0xfc, !PT ;  /* 0x0000000407075812 */ /* 0x000fe400078efcff */
[----:B------:R-:W-:Y:S01]  /*68810*/  ISETP.LT.AND P5, PT, R10, UR6, !P2 ;  /* 0x000000060a007c0c */ /* 0x000fe2000d7a1270 */
[----:B------:R-:W-:Y:S01]  /*68820*/  ULDC UR6, c[0x0][0x228] ;  /* 0x00008a0000067ab9 */ /* 0x000fe20000000800 */
[----:B------:R-:W-:Y:S02]  /*68830*/  LOP3.LUT R7, R7, 0xfffffffd, RZ, 0xc0, !PT ;  /* 0xfffffffd07077812 */ /* 0x000fe400078ec0ff */
[----:B------:R-:W-:-:S05]  /*68840*/  LOP3.LUT R48, R48, 0x7fffffff, RZ, 0xc0, !PT ;  /* 0x7fffffff30307812 */ /* 0x000fca00078ec0ff */
[----:B------:R-:W-:Y:S02]  /*68850*/  @P0 LOP3.LUT R7, R7, 0x2, RZ, 0xfc, !PT ;  /* 0x0000000207070812 */ /* 0x000fe400078efcff */
[----:B------:R-:W-:Y:S01]  /*68860*/  ISETP.LT.AND P0, PT, R9, UR7, !P2 ;  /* 0x0000000709007c0c */ /* 0x000fe2000d701270 */
[----:B------:R-:W-:Y:S01]  /*68870*/  ULDC UR7, c[0x0][0x228] ;  /* 0x00008a0000077ab9 */ /* 0x000fe20000000800 */
[----:B------:R-:W-:Y:S02]  /*68880*/  @P5 LOP3.LUT R48, R48, 0x80000000, RZ, 0xfc, !PT ;  /* 0x8000000030305812 */ /* 0x000fe400078efcff */
[----:B------:R-:W-:Y:S01]  /*68890*/  ISETP.LT.AND P6, PT, R41, UR5, !P2 ;  /* 0x0000000529007c0c */ /* 0x000fe2000d7c1270 */
[----:B------:R-:W-:Y:S01]  /*688a0*/  ULDC UR5, c[0x0][0x228] ;  /* 0x00008a0000057ab9 */ /* 0x000fe20000000800 */
[----:B------:R-:W-:Y:S02]  /*688b0*/  LOP3.LUT R48, R48, 0xf7ffffff, RZ, 0xc0, !PT ;  /* 0xf7ffffff30307812 */ /* 0x000fe400078ec0ff */
[----:B------:R-:W-:-:S05]  /*688c0*/  LOP3.LUT P1, RZ, R53, 0x8000, RZ, 0xc0, !PT ;  /* 0x0000800035ff7812 */ /* 0x000fca000782c0ff */
[----:B------:R-:W-:Y:S02]  /*688d0*/  @P0 LOP3.LUT R48, R48, 0x8000000, RZ, 0xfc, !PT ;  /* 0x0800000030300812 */ /* 0x000fe400078efcff */
[----:B------:R-:W-:Y:S01]  /*688e0*/  ISETP.LT.AND P0, PT, R9, UR4, !P1 ;  /* 0x0000000409007c0c */ /* 0x000fe2000cf01270 */
[----:B------:R-:W-:Y:S01]  /*688f0*/  ULDC UR4, c[0x0][0x228] ;  /* 0x00008a0000047ab9 */ /* 0x000fe20000000800 */
[----:B------:R-:W-:Y:S02]  /*68900*/  LOP3.LUT R7, R7, 0xfffffffe, RZ, 0xc0, !PT ;  /* 0xfffffffe07077812 */ /* 0x000fe400078ec0ff */
[----:B------:R-:W-:Y:S02]  /*68910*/  LOP3.LUT R48, R48, 0xdfffffff, RZ, 0xc0, !PT ;  /* 0xdfffffff30307812 */ /* 0x000fe400078ec0ff */
[----:B------:R-:W-:Y:S02]  /*68920*/  @P6 LOP3.LUT R7, R7, 0x1, RZ, 0xfc, !PT ;  /* 0x0000000107076812 */ /* 0x000fe400078efcff */
[----:B------:R-:W-:Y:S01]  /*68930*/  ISETP.LT.AND P6, PT, R10, UR5, !P1 ;  /* 0x000000050a007c0c */ /* 0x000fe2000cfc1270 */
[----:B------:R-:W-:Y:S01]  /*68940*/  ULDC UR5, c[0x0][0x228] ;  /* 0x00008a0000057ab9 */ /* 0x000fe20000000800 */
[----:B------:R-:W-:Y:S01]  /*68950*/  ISETP.LT.AND P5, PT, R41, UR6, !P1 ;  /* 0x0000000629007c0c */ /* 0x000fe2000cfa1270 */
[----:B------:R-:W-:-:S02]  /*68960*/  ULDC UR6, c[0x0][0x228] ;  /* 0x00008a0000067ab9 */ /* 0x000fc40000000800 */
        /* <DEDUP_REMOVED lines=118> */
[----:B------:R-:W-:-:S05]  /*690d0*/  LOP3.LUT R48, R48, 0xfffffffe, RZ, 0xc0, !PT ;  /* 0xfffffffe30307812 */ /* 0x000fca00078ec0ff */
        /* <DEDUP_REMOVED lines=342> */
[----:B------:R-:W-:Y:S02]  /*6a640*/  LOP3.LUT R51, R51, 0xffffbfff, RZ, 0xc0, !PT ;  /* 0xffffbfff33337812 */ /* 0x000fe400078ec0ff */
[----:B------:R-:W-:Y:S02]  /*6a650*/  LOP3.LUT P1, RZ, R55, 0x400000, RZ, 0xc0, !PT ;  /* 0x0040000037ff7812 */ /* 0x000fe4000782c0ff */
        /* <DEDUP_REMOVED lines=47> */
[----:B------:R-:W-:Y:S02]  /*6a950*/  LOP3.LUT P6, RZ, R55, 0x40, RZ, 0xc0, !PT ;  /* 0x0000004037ff7812 */ /* 0x000fe400078cc0ff */
[----:B------:R-:W-:Y:S01]  /*6a960*/  ISETP.LT.AND P0, PT, R9, UR7, !P4 ;  /* 0x0000000709007c0c */ /* 0x000fe2000e701270 */
[----:B------:R-:W-:Y:S01]  /*6a970*/  ULDC UR7, c[0x0][0x228] ;  /* 0x00008a0000077ab9 */ /* 0x000fe20000000800 */
[----:B------:R-:W-:Y:S02]  /*6a980*/  LOP3.LUT R51, R51, 0xfffffffb, RZ, 0xc0, !PT ;  /* 0xfffffffb33337812 */ /* 0x000fe400078ec0ff */
[----:B------:R-:W-:Y:S02]  /*6a990*/  LOP3.LUT R12, R12, 0xffffbfff, RZ, 0xc0, !PT ;  /* 0xffffbfff0c0c7812 */ /* 0x000fe400078ec0ff */
[----:B------:R-:W-:-:S02]  /*6a9a0*/  @P5 LOP3.LUT R51, R51, 0x4, RZ, 0xfc, !PT ;  /* 0x0000000433335812 */ /* 0x000fc400078efcff */
[----:B------:R-:W-:Y:S02]  /*6a9b0*/  LOP3.LUT P3, RZ, R55, 0x80000, RZ, 0xc0, !PT ;  /* 0x0008000037ff7812 */ /* 0x000fe4000786c0ff */
[----:B------:R-:W-:Y:S02]  /*6a9c0*/  LOP3.LUT R51, R51, 0xfffffffd, RZ, 0xc0, !PT ;  /* 0xfffffffd33337812 */ /* 0x000fe400078ec0ff */
[----:B------:R-:W-:Y:S02]  /*6a9d0*/  @P6 LOP3.LUT R12, R12, 0x4000, RZ, 0xfc, !PT ;  /* 0x000040000c0c6812 */ /* 0x000fe400078efcff */
[----:B------:R-:W-:Y:S02]  /*6a9e0*/  LOP3.LUT P6, RZ, R55, 0x80, RZ, 0xc0, !PT ;  /* 0x0000008037ff7812 */ /* 0x000fe400078cc0ff */
[----:B------:R-:W-:Y:S01]  /*6a9f0*/  ISETP.LT.AND P5, PT, R41, UR5, !P3 ;  /* 0x0000000529007c0c */ /* 0x000fe2000dfa1270 */
[----:B------:R-:W-:Y:S01]  /*6aa00*/  ULDC UR5, c[0x0][0x228] ;  /* 0x00008a0000057ab9 */ /* 0x000fe20000000800 */
[----:B------:R-:W-:-:S02]  /*6aa10*/  @P0 LOP3.LUT R51, R51, 0x2, RZ, 0xfc, !PT ;  /* 0x0000000233330812 */ /* 0x000fc400078efcff */
[----:B------:R-:W-:Y:S01]  /*6aa20*/  ISETP.LT.AND P0, PT, R44, UR4, !P3 ;  /* 0x000000042c007c0c */ /* 0x000fe2000df01270 */
[----:B------:R-:W-:Y:S01]  /*6aa30*/  ULDC UR4, c[0x0][0x228] ;  /* 0x00008a0000047ab9 */ /* 0x000fe20000000800 */
[----:B------:R-:W-:Y:S02]  /*6aa40*/  LOP3.LUT R12, R12, 0xffff7fff, RZ, 0xc0, !PT ;  /* 0xffff7fff0c0c7812 */ /* 0x000fe400078ec0ff */
[----:B------:R-:W-:Y:S01]  /*6aa50*/  ISETP.LT.AND P4, PT, R10, UR6, !P3 ;  /* 0x000000060a007c0c */ /* 0x000fe2000df81270 */
[----:B------:R-:W-:Y:S01]  /*6aa60*/  ULDC UR6, c[0x0][0x228] ;  /* 0x00008a0000067ab9 */ /* 0x000fe20000000800 */
[----:B------:R-:W-:Y:S02]  /*6aa70*/  LOP3.LUT R51, R51, 0xfffffffe, RZ, 0xc0, !PT ;  /* 0xfffffffe33337812 */ /* 0x000fe400078ec0ff */
[----:B------:R-:W-:Y:S02]  /*6aa80*/  @P6 LOP3.LUT R12, R12, 0x8000, RZ, 0xfc, !PT ;  /* 0x000080000c0c6812 */ /* 0x000fe400078efcff */
[----:B------:R-:W-:-:S02]  /*6aa90*/  LOP3.LUT P6, RZ, R55, 0x100, RZ, 0xc0, !PT ;  /* 0x0000010037ff7812 */ /* 0x000fc400078cc0ff */
[----:B------:R-:W-:Y:S02]  /*6aaa0*/  @P5 LOP3.LUT R52, R52, 0x80000000, RZ, 0xfc, !PT ;  /* 0x8000000034345812 */ /* 0x000fe400078efcff */
[----:B------:R-:W-:Y:S02]  /*6aab0*/  @P0 LOP3.LUT R51, R51, 0x1, RZ, 0xfc, !PT ;  /* 0x0000000133330812 */ /* 0x000fe400078efcff */
[----:B------:R-:W-:Y:S01]  /*6aac0*/  ISETP.LT.AND P0, PT, R9, UR7, !P3 ;  /* 0x0000000709007c0c */ /* 0x000fe2000df01270 */
[----:B------:R-:W-:Y:S01]  /*6aad0*/  ULDC UR7, c[0x0][0x228] ;  /* 0x00008a0000077ab9 */ /* 0x000fe20000000800 */
[----:B------:R-:W-:Y:S02]  /*6aae0*/  LOP3.LUT R52, R52, 0xbfffffff, RZ, 0xc0, !PT ;  /* 0xbfffffff34347812 */ /* 0x000fe400078ec0ff */
[----:B------:R-:W-:Y:S02]  /*6aaf0*/  LOP3.LUT R12, R12, 0xfffeffff, RZ, 0xc0, !PT ;  /* 0xfffeffff0c0c7812 */ /* 0x000fe400078ec0ff */
[----:B------:R-:W-:-:S02]  /*6ab00*/  @P4 LOP3.LUT R52, R52, 0x40000000, RZ, 0xfc, !PT ;  /* 0x4000000034344812 */ /* 0x000fc400078efcff */
[----:B------:R-:W-:Y:S02]  /*6ab10*/  @P6 LOP3.LUT R12, R12, 0x10000, RZ, 0xfc, !PT ;  /* 0x000100000c0c6812 */ /* 0x000fe400078efcff */
[----:B------:R-:W-:Y:S02]  /*6ab20*/  LOP3.LUT R52, R52, 0xdfffffff, RZ, 0xc0, !PT ;  /* 0xdfffffff34347812 */ /* 0x000fe400078ec0ff */
[C---:B------:R-:W-:Y:S02]  /*6ab30*/  LOP3.LUT P2, RZ, R55.reuse, 0x40000, RZ, 0xc0, !PT ;  /* 0x0004000037ff7812 */ /* 0x040fe4000784c0ff */
[----:B------:R-:W-:Y:S02]  /*6ab40*/  LOP3.LUT P6, RZ, R55, 0x200, RZ, 0xc0, !PT ;  /* 0x0000020037ff7812 */ /* 0x000fe400078cc0ff */
[----:B------:R-:W-:Y:S02]  /*6ab50*/  @P0 LOP3.LUT R52, R52, 0x20000000, RZ, 0xfc, !PT ;  /* 0x2000000034340812 */ /* 0x000fe400078efcff */
[----:B------:R-:W-:Y:S01]  /*6ab60*/  ISETP.LT.AND P0, PT, R44, UR4, !P2 ;  /* 0x000000042c007c0c */ /* 0x000fe2000d701270 */
[----:B------:R-:W-:Y:S01]  /*6ab70*/  ULDC UR4, c[0x0][0x228] ;  /* 0x00008a0000047ab9 */ /* 0x000fe20000000800 */
[----:B------:R-:W-:-:S02]  /*6ab80*/  LOP3.LUT R12, R12, 0xfffdffff, RZ, 0xc0, !PT ;  /* 0xfffdffff0c0c7812 */ /* 0x000fc400078ec0ff */
[----:B------:R-:W-:Y:S01]  /*6ab90*/  ISETP.LT.AND P4, PT, R41, UR5, !P2 ;  /* 0x0000000529007c0c */ /* 0x000fe2000d781270 */
[----:B------:R-:W-:Y:S01]  /*6aba0*/  ULDC UR5, c[0x0][0x228] ;  /* 0x00008a0000057ab9 */ /* 0x000fe20000000800 */
[----:B------:R-:W-:-:S03]  /*6abb0*/  LOP3.LUT R52, R52, 0xefffffff, RZ, 0xc0, !PT ;  /* 0xefffffff34347812 */ /* 0x000fc600078ec0ff */
[----:B------:R-:W-:Y:S02]  /*6abc0*/  @P6 LOP3.LUT R12, R12, 0x20000, RZ, 0xfc, !PT ;  /* 0x000200000c0c6812 */ /* 0x000fe400078efcff */
[----:B------:R-:W-:Y:S02]  /*6abd0*/  LOP3.LUT P6, RZ, R55, 0x400, RZ, 0xc0, !PT ;  /* 0x0000040037ff7812 */ /* 0x000fe400078cc0ff */
[----:B------:R-:W-:Y:S02]  /*6abe0*/  @P0 LOP3.LUT R52, R52, 0x10000000, RZ, 0xfc, !PT ;  /* 0x1000000034340812 */ /* 0x000fe400078efcff */
[----:B------:R-:W-:Y:S01]  /*6abf0*/  ISETP.LT.AND P3, PT, R10, UR6, !P2 ;  /* 0x000000060a007c0c */ /* 0x000fe2000d761270 */
[----:B------:R-:W-:Y:S01]  /*6ac00*/  ULDC UR6, c[0x0][0x228] ;  /* 0x00008a0000067ab9 */ /* 0x000fe20000000800 */
[----:B------:R-:W-:Y:S02]  /*6ac10*/  LOP3.LUT R52, R52, 0xf7ffffff, RZ, 0xc0, !PT ;  /* 0xf7ffffff34347812 */ /* 0x000fe400078ec0ff */
[----:B------:R-:W-:-:S02]  /*6ac20*/  LOP3.LUT R12, R12, 0xfffbffff, RZ, 0xc0, !PT ;  /* 0xfffbffff0c0c7812 */ /* 0x000fc400078ec0ff */
[----:B------:R-:W-:Y:S02]  /*6ac30*/  @P4 LOP3.LUT R52, R52, 0x8000000, RZ, 0xfc, !PT ;  /* 0x0800000034344812 */ /* 0x000fe400078efcff */
[----:B------:R-:W-:Y:S01]  /*6ac40*/  ISETP.LT.AND P0, PT, R9, UR7, !P2 ;  /* 0x0000000709007c0c */ /* 0x000fe2000d701270 */
[----:B------:R-:W-:Y:S01]  /*6ac50*/  ULDC UR7, c[0x0][0x228] ;  /* 0x00008a0000077ab9 */ /* 0x000fe20000000800 */
[----:B------:R-:W-:Y:S02]  /*6ac60*/  @P6 LOP3.LUT R12, R12, 0x40000, RZ, 0xfc, !PT ;  /* 0x000400000c0c6812 */ /* 0x000fe400078efcff */
[----:B------:R-:W-:Y:S02]  /*6ac70*/  LOP3.LUT P6, RZ, R55, 0x800, RZ, 0xc0, !PT ;  /* 0x0000080037ff7812 */ /* 0x000fe400078cc0ff */
[----:B------:R-:W-:-:S04]  /*6ac80*/  LOP3.LUT R52, R52, 0xfbffffff, RZ, 0xc0, !PT ;  /* 0xfbffffff34347812 */ /* 0x000fc800078ec0ff */
[----:B------:R-:W-:Y:S02]  /*6ac90*/  @P3 LOP3.LUT R52, R52, 0x4000000, RZ, 0xfc, !PT ;  /* 0x0400000034343812 */ /* 0x000fe400078efcff */
[----:B------:R-:W-:Y:S02]  /*6aca0*/  LOP3.LUT R12, R12, 0xfff7ffff, RZ, 0xc0, !PT ;  /* 0xfff7ffff0c0c7812 */ /* 0x000fe400078ec0ff */
[----:B------:R-:W-:Y:S02]  /*6acb0*/  LOP3.LUT R52, R52, 0xfdffffff, RZ, 0xc0, !PT ;  /* 0xfdffffff34347812 */ /* 0x000fe400078ec0ff */
[----:B------:R-:W-:Y:S02]  /*6acc0*/  LOP3.LUT P1, RZ, R55, 0x20000, RZ, 0xc0, !PT ;  /* 0x0002000037ff7812 */ /* 0x000fe4000782c0ff */
[----:B------:R-:W-:Y:S02]  /*6acd0*/  @P0 LOP3.LUT R52, R52, 0x2000000, RZ, 0xfc, !PT ;  /* 0x0200000034340812 */ /* 0x000fe400078efcff */
[----:B------:R-:W-:-:S02]  /*6ace0*/  @P6 LOP3.LUT R12, R12, 0x80000, RZ, 0xfc, !PT ;  /* 0x000800000c0c6812 */ /* 0x000fc400078efcff */
[----:B------:R-:W-:Y:S01]  /*6acf0*/  ISETP.LT.AND P0, PT, R44, UR4, !P1 ;  /* 0x000000042c007c0c */ /* 0x000fe2000cf01270 */
[----:B------:R-:W-:Y:S01]  /*6ad00*/  ULDC UR4, c[0x0][0x228] ;  /* 0x00008a0000047ab9 */ /* 0x000fe20000000800 */
[----:B------:R-:W-:Y:S02]  /*6ad10*/  LOP3.LUT P6, RZ, R55, 0x1000, RZ, 0xc0, !PT ;  /* 0x0000100037ff7812 */ /* 0x000fe400078cc0ff */
[----:B------:R-:W-:Y:S01]  /*6ad20*/  ISETP.LT.AND P3, PT, R41, UR5, !P1 ;  /* 0x0000000529007c0c */ /* 0x000fe2000cf61270 */
[----:B------:R-:W-:Y:S01]  /*6ad30*/  ULDC UR5, c[0x0][0x228] ;  /* 0x00008a0000057ab9 */ /* 0x000fe20000000800 */
[----:B------:R-:W-:Y:S02]  /*6ad40*/  LOP3.LUT R52, R52, 0xfeffffff, RZ, 0xc0, !PT ;  /* 0xfeffffff34347812 */ /* 0x000fe400078ec0ff */
[----:B------:R-:W-:Y:S02]  /*6ad50*/  LOP3.LUT R12, R12, 0xffefffff, RZ, 0xc0, !PT ;  /* 0xffefffff0c0c7812 */ /* 0x000fe400078ec0ff */
[----:B------:R-:W-:Y:S01]  /*6ad60*/  ISETP.LT.AND P2, PT, R10, UR6, !P1 ;  /* 0x000000060a007c0c */ /* 0x000fe2000cf41270 */
[----:B------:R-:W-:-:S02]  /*6ad70*/  ULDC UR6, c[0x0][0x228] ;  /* 0x00008a0000067ab9 */ /* 0x000fc40000000800 */
[----:B------:R-:W-:Y:S02]  /*6ad80*/  @P0 LOP3.LUT R52, R52, 0x1000000, RZ, 0xfc, !PT ;  /* 0x0100000034340812 */ /* 0x000fe400078efcff */
[----:B------:R-:W-:Y:S02]  /*6ad90*/  @P6 LOP3.LUT R12, R12, 0x100000, RZ, 0xfc, !PT ;  /* 0x001000000c0c6812 */ /* 0x000fe400078efcff */
[----:B------:R-:W-:Y:S02]  /*6ada0*/  LOP3.LUT P6, RZ, R55, 0x2000, RZ, 0xc0, !PT ;  /* 0x0000200037ff7812 */ /* 0x000fe400078cc0ff */
[----:B------:R-:W-:Y:S02]  /*6adb0*/  LOP3.LUT R52, R52, 0xff7fffff, RZ, 0xc0, !PT ;  /* 0xff7fffff34347812 */ /* 0x000fe400078ec0ff */
[----:B------:R-:W-:Y:S02]  /*6adc0*/  LOP3.LUT R12, R12, 0xffdfffff, RZ, 0xc0, !PT ;  /* 0xffdfffff0c0c7812 */ /* 0x000fe400078ec0ff */
[----:B------:R-:W-:-:S02]  /*6add0*/  @P3 LOP3.LUT R52, R52, 0x800000, RZ, 0xfc, !PT ;  /* 0x0080000034343812 */ /* 0x000fc400078efcff */
[----:B------:R-:W-:Y:S01]  /*6ade0*/  ISETP.LT.AND P0, PT, R9, UR7, !P1 ;  /* 0x0000000709007c0c */ /* 0x000fe2000cf01270 */
[----:B------:R-:W-:Y:S01]  /*6adf0*/  ULDC UR7, c[0x0][0x228] ;  /* 0x00008a0000077ab9 */ /* 0x000fe20000000800 */
[----:B------:R-:W-:-:S03]  /*6ae00*/  LOP3.LUT R52, R52, 0xffbfffff, RZ, 0xc0, !PT ;  /* 0xffbfffff34347812 */ /* 0x000fc600078ec0ff */
[----:B------:R-:W-:Y:S02]  /*6ae10*/  @P6 LOP3.LUT R12, R12, 0x200000, RZ, 0xfc, !PT ;  /* 0x002000000c0c6812 */ /* 0x000fe400078efcff */
[C---:B------:R-:W-:Y:S02]  /*6ae20*/  LOP3.LUT P6, RZ, R55.reuse, 0x4000, RZ, 0xc0, !PT ;  /* 0x0000400037ff7812 */ /* 0x040fe400078cc0ff */
[----:B------:R-:W-:Y:S02]  /*6ae30*/  @P2 LOP3.LUT R52, R52, 0x400000, RZ, 0xfc, !PT ;  /* 0x0040000034342812 */ /* 0x000fe400078efcff */
[----:B------:R-:W-:Y:S02]  /*6ae40*/  LOP3.LUT P1, RZ, R55, 0x10000, RZ, 0xc0, !PT ;  /* 0x0001000037ff7812 */ /* 0x000fe4000782c0ff */
[----:B------:R-:W-:Y:S02]  /*6ae50*/  LOP3.LUT R52, R52, 0xffdfffff, RZ, 0xc0, !PT ;  /* 0xffdfffff34347812 */ /* 0x000fe400078ec0ff */
[----:B------:R-:W-:-:S02]  /*6ae60*/  LOP3.LUT R12, R12, 0xffbfffff, RZ, 0xc0, !PT ;  /* 0xffbfffff0c0c7812 */ /* 0x000fc400078ec0ff */
[----:B------:R-:W-:Y:S02]  /*6ae70*/  @P0 LOP3.LUT R52, R52, 0x200000, RZ, 0xfc, !PT ;  /* 0x0020000034340812 */ /* 0x000fe400078efcff */
[----:B------:R-:W-:Y:S01]  /*6ae80*/  ISETP.LT.AND P0, PT, R44, UR46, !P1 ;  /* 0x0000002e2c007c0c */ /* 0x000fe2000cf01270 */
        /* <DEDUP_REMOVED lines=9> */
[----:B------:R-:W-:-:S04]  /*6af20*/  LOP3.LUT P6, RZ, R12, 0x400000, RZ, 0xc0, !PT ;  /* 0x004000000cff7812 */ /* 0x000fc800078cc0ff */
[----:B------:R-:W-:Y:S02]  /*6af30*/  ISETP.LT.AND P6, PT, R44, UR44, !P6 ;  /* 0x0000002c2c007c0c */ /* 0x000fe4000f7c1270 */
[----:B----4-:R-:W-:Y:S02]  /*6af40*/  LOP3.LUT R14, R14, 0xfeffffff, RZ, 0xc0, !PT ;  /* 0xfeffffff0e0e7812 */ /* 0x010fe400078ec0ff */
[----:B------:R-:W-:Y:S01]  /*6af50*/  LOP3.LUT R15, R15, 0xfdffffff, RZ, 0xc0, !PT ;  /* 0xfdffffff0f0f7812 */ /* 0x000fe200078ec0ff */
[----:B------:R0:W-:Y:S01]  /*6af60*/  STL [R1+0x22c4], R2 ;  /* 0x0022c40201007387 */ /* 0x0001e20000100800 */
[----:B------:R-:W-:Y:S01]  /*6af70*/  LOP3.LUT R52, R52, 0xffffbfff, RZ, 0xc0, !PT ;  /* 0xffffbfff34347812 */ /* 0x000fe200078ec0ff */
[----:B------:R-:W-:-:S06]  /*6af80*/  ULDC UR44, c[0x0][0x228] ;  /* 0x00008a00002c7ab9 */ /* 0x000fcc0000000800 */
[----:B------:R-:W-:Y:S02]  /*6af90*/  @P6 LOP3.LUT R52, R52, 0x4000, RZ, 0xfc, !PT ;  /* 0x0000400034346812 */ /* 0x000fe400078efcff */
[----:B------:R-:W-:-:S04]  /*6afa0*/  LOP3.LUT P6, RZ, R12, 0x200000, RZ, 0xc0, !PT ;  /* 0x002000000cff7812 */ /* 0x000fc800078cc0ff */
[----:B------:R-:W-:Y:S01]  /*6afb0*/  ISETP.LT.AND P6, PT, R44, UR43, !P6 ;  /* 0x0000002b2c007c0c */ /* 0x000fe2000f7c1270 */
[----:B------:R-:W-:Y:S01]  /*6afc0*/  ULDC UR43, c[0x0][0x228] ;  /* 0x00008a00002b7ab9 */ /* 0x000fe20000000800 */
[----:B------:R-:W-:-:S11]  /*6afd0*/  LOP3.LUT R52, R52, 0xfffff7ff, RZ, 0xc0, !PT ;  /* 0xfffff7ff34347812 */ /* 0x000fd600078ec0ff */
        /* <DEDUP_REMOVED lines=12> */
[----:B------:R-:W-:Y:S02]  /*6b0a0*/  ISETP.LT.AND P6, PT, R44, UR40, !P6 ;  /* 0x000000282c007c0c */ /* 0x000fe4000f7c1270 */
[C---:B------:R-:W-:Y:S02]  /*6b0b0*/  LOP3.LUT P5, RZ, R55.reuse, 0x20, RZ, 0xc0, !PT ;  /* 0x0000002037ff7812 */ /* 0x040fe400078ac0ff */
[C---:B------:R-:W-:Y:S02]  /*6b0c0*/  LOP3.LUT P4, RZ, R55.reuse, 0x10, RZ, 0xc0, !PT ;  /* 0x0000001037ff7812 */ /* 0x040fe4000788c0ff */
[C---:B------:R-:W-:Y:S02]  /*6b0d0*/  LOP3.LUT P3, RZ, R55.reuse, 0x8, RZ, 0xc0, !PT ;  /* 0x0000000837ff7812 */ /* 0x040fe4000786c0ff */
[C---:B------:R-:W-:Y:S02]  /*6b0e0*/  LOP3.LUT P2, RZ, R55.reuse, 0x4, RZ, 0xc0, !PT ;  /* 0x0000000437ff7812 */ /* 0x040fe4000784c0ff */
[----:B------:R-:W-:-:S02]  /*6b0f0*/  LOP3.LUT P1, RZ, R55, 0x2, RZ, 0xc0, !PT ;  /* 0x0000000237ff7812 */ /* 0x000fc4000782c0ff */
[----:B------:R-:W-:Y:S02]  /*6b100*/  LOP3.LUT P0, RZ, R55, 0x1, RZ, 0xc0, !PT ;  /* 0x0000000137ff7812 */ /* 0x000fe4000780c0ff */
[----:B------:R-:W-:Y:S01]  /*6b110*/  LOP3.LUT R53, R53, 0xbfffffff, RZ, 0xc0, !PT ;  /* 0xbfffffff35357812 */ /* 0x000fe200078ec0ff */
[----:B------:R-:W-:Y:S01]  /*6b120*/  STL.64 [R1+0x22b8], R6 ;  /* 0x0022b80601007387 */ /* 0x000fe20000100a00 */
[----:B------:R-:W-:Y:S01]  /*6b130*/  LOP3.LUT R52, R52, 0xfffffffb, RZ, 0xc0, !PT ;  /* 0xfffffffb34347812 */ /* 0x000fe200078ec0ff */
[----:B------:R-:W-:-:S03]  /*6b140*/  ULDC UR40, c[0x0][0x228] ;  /* 0x00008a0000287ab9 */ /* 0x000fc60000000800 */
[----:B------:R-:W-:Y:S02]  /*6b150*/  @P6 LOP3.LUT R52, R52, 0x4, RZ, 0xfc, !PT ;  /* 0x0000000434346812 */ /* 0x000fe400078efcff */
[----:B------:R-:W-:-:S04]  /*6b160*/  LOP3.LUT P6, RZ, R12, 0x20000, RZ, 0xc0, !PT ;  /* 0x000200000cff7812 */ /* 0x000fc800078cc0ff */
[----:B------:R-:W-:Y:S01]  /*6b170*/  ISETP.LT.AND P6, PT, R44, UR39, !P6 ;  /* 0x000000272c007c0c */ /* 0x000fe2000f7c1270 */
[----:B------:R-:W-:-:S12]  /*6b180*/  ULDC UR39, c[0x0][0x228] ;  /* 0x00008a0000277ab9 */ /* 0x000fd80000000800 */
        /* <DEDUP_REMOVED lines=12> */
[C---:B------:R-:W-:Y:S01]  /*6b250*/  ISETP.LT.AND P6, PT, R44.reuse, UR36, !P6 ;  /* 0x000000242c007c0c */ /* 0x040fe2000f7c1270 */
        /* <DEDUP_REMOVED lines=31> */
[----:B------:R-:W-:-:S09]  /*6b450*/  LOP3.LUT P6, RZ, R12, 0x2000, RZ, 0xc0, !PT ;  /* 0x000020000cff7812 */ /* 0x000fd200078cc0ff */
[----:B------:R-:W-:Y:S02]  /*6b460*/  @P0 LOP3.LUT R54, R54, 0x2, RZ, 0xfc, !PT ;  /* 0x0000000236360812 */ /* 0x000fe400078efcff */
[----:B------:R-:W-:Y:S02]  /*6b470*/  LOP3.LUT P0, RZ, R59, 0x40000000, RZ, 0xc0, !PT ;  /* 0x400000003bff7812 */ /* 0x000fe4000780c0ff */
[C---:B------:R-:W-:Y:S02]  /*6b480*/  LOP3.LUT P5, RZ, R12.reuse, 0x1000, RZ, 0xc0, !PT ;  /* 0x000010000cff7812 */ /* 0x040fe400078ac0ff */
[C---:B------:R-:W-:Y:S02]  /*6b490*/  LOP3.LUT P4, RZ, R12.reuse, 0x800, RZ, 0xc0, !PT ;  /* 0x000008000cff7812 */ /* 0x040fe4000788c0ff */
[C---:B------:R-:W-:Y:S02]  /*6b4a0*/  LOP3.LUT P3, RZ, R12.reuse, 0x400, RZ, 0xc0, !PT ;  /* 0x000004000cff7812 */ /* 0x040fe4000786c0ff */
[----:B------:R-:W-:-:S02]  /*6b4b0*/  LOP3.LUT P2, RZ, R12, 0x200, RZ, 0xc0, !PT ;  /* 0x000002000cff7812 */ /* 0x000fc4000784c0ff */
[----:B------:R-:W-:-:S04]  /*6b4c0*/  LOP3.LUT R12, R12, 0xffffffdf, RZ, 0xc0, !PT ;  /* 0xffffffdf0c0c7812 */ /* 0x000fc800078ec0ff */
[----:B------:R-:W-:Y:S02]  /*6b4d0*/  @P0 LOP3.LUT R12, R12, 0x20, RZ, 0xfc, !PT ;  /* 0x000000200c0c0812 */ /* 0x000fe400078efcff */
[----:B------:R-:W-:Y:S02]  /*6b4e0*/  LOP3.LUT P0, RZ, R59, 0x2000000, RZ, 0xc0, !PT ;  /* 0x020000003bff7812 */ /* 0x000fe4000780c0ff */
[----:B------:R-:W-:Y:S02]  /*6b4f0*/  LOP3.LUT R12, R12, 0xffffffbf, RZ, 0xc0, !PT ;  /* 0xffffffbf0c0c7812 */ /* 0x000fe400078ec0ff */
[----:B------:R-:W-:Y:S02]  /*6b500*/  @P1 LOP3.LUT R13, R13, 0x100, RZ, 0xfc, !PT ;  /* 0x000001000d0d1812 */ /* 0x000fe400078efcff */
[----:B------:R-:W-:Y:S01]  /*6b510*/  ISETP.LT.AND P1, PT, R44, UR26, !P2 ;  /* 0x0000001a2c007c0c */ /* 0x000fe2000d721270 */
[----:B------:R-:W-:-:S06]  /*6b520*/  ULDC UR26, c[0x0][0x228] ;  /* 0x00008a00001a7ab9 */ /* 0x000fcc0000000800 */
[----:B------:R-:W-:Y:S02]  /*6b530*/  @P0 LOP3.LUT R12, R12, 0x40, RZ, 0xfc, !PT ;  /* 0x000000400c0c0812 */ /* 0x000fe400078efcff */
[----:B------:R-:W-:Y:S02]  /*6b540*/  LOP3.LUT P0, RZ, R59, 0x1000000, RZ, 0xc0, !PT ;  /* 0x010000003bff7812 */ /* 0x000fe4000780c0ff */
[----:B------:R-:W-:Y:S02]  /*6b550*/  LOP3.LUT R12, R12, 0xffffff7f, RZ, 0xc0, !PT ;  /* 0xffffff7f0c0c7812 */ /* 0x000fe400078ec0ff */
[----:B------:R-:W-:-:S09]  /*6b560*/  @P1 LOP3.LUT R56, R56, 0x40000000, RZ, 0xfc, !PT ;  /* 0x4000000038381812 */ /* 0x000fd200078efcff */
[----:B------:R-:W-:Y:S02]  /*6b570*/  @P0 LOP3.LUT R12, R12, 0x80, RZ, 0xfc, !PT ;  /* 0x000000800c0c0812 */ /* 0x000fe400078efcff */
[----:B------:R-:W-:Y:S01]  /*6b580*/  ISETP.LT.AND P0, PT, R44, UR25, !P3 ;  /* 0x000000192c007c0c */ /* 0x000fe2000df01270 */
[----:B------:R-:W-:Y:S01]  /*6b590*/  ULDC UR25, c[0x0][0x228] ;  /* 0x00008a0000197ab9 */ /* 0x000fe20000000800 */
[----:B------:R-:W-:-:S11]  /*6b5a0*/  LOP3.LUT R56, R56, 0xf7ffffff, RZ, 0xc0, !PT ;  /* 0xf7ffffff38387812 */ /* 0x000fd600078ec0ff */
        /* <DEDUP_REMOVED lines=17> */
[----:B------:R-:W-:Y:S02]  /*6b6c0*/  LOP3.LUT P0, RZ, R12, 0x80, RZ, 0xc0, !PT ;  /* 0x000000800cff7812 */ /* 0x000fe4000780c0ff */
[----:B------:R-:W-:Y:S02]  /*6b6d0*/  LOP3.LUT R13, R13, 0xfffff7ff, RZ, 0xc0, !PT ;  /* 0xfffff7ff0d0d7812 */ /* 0x000fe400078ec0ff */
[----:B------:R-:W-:Y:S01]  /*6b6e0*/  ISETP.LT.AND P0, PT, R44, UR21, !P0 ;  /* 0x000000152c007c0c */ /* 0x000fe2000c701270 */
[----:B------:R-:W-:Y:S01]  /*6b6f0*/  ULDC UR21, c[0x0][0x228] ;  /* 0x00008a0000157ab9 */ /* 0x000fe20000000800 */
[----:B------:R-:W-:Y:S02]  /*6b700*/  @P4 LOP3.LUT R13, R13, 0x800, RZ, 0xfc, !PT ;  /* 0x000008000d0d4812 */ /* 0x000fe400078efcff */
[----:B------:R-:W-:-:S02]  /*6b710*/  LOP3.LUT R56, R56, 0xffff7fff, RZ, 0xc0, !PT ;  /* 0xffff7fff38387812 */ /* 0x000fc400078ec0ff */
        /* <DEDUP_REMOVED lines=8> */
[----:B------:R-:W-:-:S02]  /*6b7a0*/  LOP3.LUT P6, RZ, R59, 0x4000000, RZ, 0xc0, !PT ;  /* 0x040000003bff7812 */ /* 0x000fc400078cc0ff */
[----:B------:R-:W-:Y:S02]  /*6b7b0*/  LOP3.LUT R56, R56, 0xffffefff, RZ, 0xc0, !PT ;  /* 0xffffefff38387812 */ /* 0x000fe400078ec0ff */
[----:B------:R-:W-:Y:S01]  /*6b7c0*/  ISETP.LT.AND P6, PT, R44, UR19, !P6 ;  /* 0x000000132c007c0c */ /* 0x000fe2000f7c1270 */
[----:B------:R-:W-:-:S04]  /*6b7d0*/  ULDC UR19, c[0x0][0x228] ;  /* 0x00008a0000137ab9 */ /* 0x000fc80000000800 */
[----:B------:R-:W-:Y:S02]  /*6b7e0*/  @P0 LOP3.LUT R56, R56, 0x1000, RZ, 0xfc, !PT ;  /* 0x0000100038380812 */ /* 0x000fe400078efcff */
[C---:B------:R-:W-:Y:S02]  /*6b7f0*/  LOP3.LUT P5, RZ, R59.reuse, 0x8000000, RZ, 0xc0, !PT ;  /* 0x080000003bff7812 */ /* 0x040fe400078ac0ff */
[----:B------:R-:W-:Y:S02]  /*6b800*/  LOP3.LUT R56, R56, 0xfffffdff, RZ, 0xc0, !PT ;  /* 0xfffffdff38387812 */ /* 0x000fe400078ec0ff */
[C---:B------:R-:W-:Y:S02]  /*6b810*/  LOP3.LUT P4, RZ, R59.reuse, 0x10000000, RZ, 0xc0, !PT ;  /* 0x100000003bff7812 */ /* 0x040fe4000788c0ff */
[----:B------:R-:W-:Y:S02]  /*6b820*/  LOP3.LUT P3, RZ, R59, 0x20000000, RZ, 0xc0, !PT ;  /* 0x200000003bff7812 */ /* 0x000fe4000786c0ff */
[----:B------:R-:W-:-:S02]  /*6b830*/  LOP3.LUT P0, RZ, R12, 0x20, RZ, 0xc0, !PT ;  /* 0x000000200cff7812 */ /* 0x000fc4000780c0ff */
[----:B------:R-:W-:Y:S02]  /*6b840*/  @P6 LOP3.LUT R56, R56, 0x200, RZ, 0xfc, !PT ;  /* 0x0000020038386812 */ /* 0x000fe400078efcff */
[C---:B------:R-:W-:Y:S01]  /*6b850*/  ISETP.LT.AND P6, PT, R44.reuse, UR18, !P5 ;  /* 0x000000122c007c0c */ /* 0x040fe2000efc1270 */
[----:B------:R-:W-:Y:S01]  /*6b860*/  ULDC UR18, c[0x0][0x228] ;  /* 0x00008a0000127ab9 */ /* 0x000fe20000000800 */
[C---:B------:R-:W-:Y:S01]  /*6b870*/  ISETP.LT.AND P5, PT, R44.reuse, UR17, !P4 ;  /* 0x000000112c007c0c */ /* 0x040fe2000e7a1270 */
[----:B------:R-:W-:Y:S01]  /*6b880*/  ULDC UR17, c[0x0][0x228] ;  /* 0x00008a0000117ab9 */ /* 0x000fe20000000800 */
[C---:B------:R-:W-:Y:S01]  /*6b890*/  ISETP.LT.AND P4, PT, R44.reuse, UR16, !P3 ;  /* 0x000000102c007c0c */ /* 0x040fe2000df81270 */
[----:B------:R-:W-:Y:S01]  /*6b8a0*/  ULDC UR16, c[0x0][0x228] ;  /* 0x00008a0000107ab9 */ /* 0x000fe20000000800 */
[----:B------:R-:W-:Y:S01]  /*6b8b0*/  ISETP.LT.AND P3, PT, R44, UR15, !P0 ;  /* 0x0000000f2c007c0c */ /* 0x000fe2000c761270 */
[----:B------:R-:W-:Y:S01]  /*6b8c0*/  ULDC UR15, c[0x0][0x228] ;  /* 0x00008a00000f7ab9 */ /* 0x000fe20000000800 */
[----:B------:R-:W-:-:S02]  /*6b8d0*/  LOP3.LUT P0, RZ, R58, 0x20000, RZ, 0xc0, !PT ;  /* 0x000200003aff7812 */ /* 0x000fc4000780c0ff */
[----:B------:R-:W-:Y:S02]  /*6b8e0*/  LOP3.LUT R13, R13, 0xff7fffff, RZ, 0xc0, !PT ;  /* 0xff7fffff0d0d7812 */ /* 0x000fe400078ec0ff */
[----:B------:R-:W-:-:S09]  /*6b8f0*/  LOP3.LUT P2, RZ, R59, 0x80000000, RZ, 0xc0, !PT ;  /* 0x800000003bff7812 */ /* 0x000fd2000784c0ff */
[----:B------:R-:W-:Y:S02]  /*6b900*/  @P0 LOP3.LUT R13, R13, 0x800000, RZ, 0xfc, !PT ;  /* 0x008000000d0d0812 */ /* 0x000fe400078efcff */
[----:B------:R-:W-:Y:S01]  /*6b910*/  ISETP.LT.AND P0, PT, R44, UR14, !P2 ;  /* 0x0000000e2c007c0c */ /* 0x000fe2000d701270 */
[----:B------:R-:W-:Y:S01]  /*6b920*/  ULDC UR14, c[0x0][0x228] ;  /* 0x00008a00000e7ab9 */ /* 0x000fe20000000800 */
[----:B------:R-:W-:-:S04]  /*6b930*/  @P3 LOP3.LUT R57, R57, 0x20000000, RZ, 0xfc, !PT ;  /* 0x2000000039393812 */ /* 0x000fc800078efcff */
[----:B------:R-:W-:-:S07]  /*6b940*/  LOP3.LUT R57, R57, 0xfbffffff, RZ, 0xc0, !PT ;  /* 0xfbffffff39397812 */ /* 0x000fce00078ec0ff */
[----:B------:R-:W-:Y:S02]  /*6b950*/  @P0 LOP3.LUT R57, R57, 0x4000000, RZ, 0xfc, !PT ;  /* 0x0400000039390812 */ /* 0x000fe400078efcff */
[----:B------:R-:W-:Y:S02]  /*6b960*/  LOP3.LUT P0, RZ, R58, 0x8000, RZ, 0xc0, !PT ;  /* 0x000080003aff7812 */ /* 0x000fe4000780c0ff */
[----:B------:R-:W-:-:S11]  /*6b970*/  LOP3.LUT R13, R13, 0xfeffffff, RZ, 0xc0, !PT ;  /* 0xfeffffff0d0d7812 */ /* 0x000fd600078ec0ff */
        /* <DEDUP_REMOVED lines=32> */
[----:B------:R-:W-:Y:S02]  /*6bb80*/  LOP3.LUT R12, R12, 0xfffffff7, RZ, 0xc0, !PT ;  /* 0xfffffff70c0c7812 */ /* 0x000fe400078ec0ff */
[----:B------:R-:W-:-:S04]  /*6bb90*/  LOP3.LUT P1, RZ, R58, 0x1, RZ, 0xc0, !PT ;  /* 0x000000013aff7812 */ /* 0x000fc8000782c0ff */
[----:B------:R-:W-:Y:S01]  /*6bba0*/  ISETP.LT.AND P2, PT, R44, UR13, !P1 ;  /* 0x0000000d2c007c0c */ /* 0x000fe2000cf41270 */
[----:B------:R-:W-:-:S04]  /*6bbb0*/  ULDC UR13, c[0x0][0x228] ;  /* 0x00008a00000d7ab9 */ /* 0x000fc80000000800 */
[----:B------:R-:W-:Y:S02]  /*6bbc0*/  @P0 LOP3.LUT R12, R12, 0x8, RZ, 0xfc, !PT ;  /* 0x000000080c0c0812 */ /* 0x000fe400078efcff */
[C---:B------:R-:W-:Y:S02]  /*6bbd0*/  LOP3.LUT P0, RZ, R58.reuse, 0x8, RZ, 0xc0, !PT ;  /* 0x000000083aff7812 */ /* 0x040fe4000780c0ff */
[----:B------:R-:W-:Y:S02]  /*6bbe0*/  LOP3.LUT P1, RZ, R58, 0x2, RZ, 0xc0, !PT ;  /* 0x000000023aff7812 */ /* 0x000fe4000782c0ff */
[----:B------:R-:W-:Y:S02]  /*6bbf0*/  LOP3.LUT R12, R12, 0xffffffef, RZ, 0xc0, !PT ;  /* 0xffffffef0c0c7812 */ /* 0x000fe400078ec0ff */
[----:B------:R-:W-:Y:S01]  /*6bc00*/  ISETP.LT.AND P1, PT, R44, UR12, !P1 ;  /* 0x0000000c2c007c0c */ /* 0x000fe2000cf21270 */
[----:B------:R-:W-:Y:S01]  /*6bc10*/  ULDC UR12, c[0x0][0x228] ;  /* 0x00008a00000c7ab9 */ /* 0x000fe20000000800 */
[----:B------:R-:W-:-:S05]  /*6bc20*/  LOP3.LUT R57, R57, 0xff7fffff, RZ, 0xc0, !PT ;  /* 0xff7fffff39397812 */ /* 0x000fca00078ec0ff */
[----:B------:R-:W-:Y:S02]  /*6bc30*/  @P0 LOP3.LUT R12, R12, 0x10, RZ, 0xfc, !PT ;  /* 0x000000100c0c0812 */ /* 0x000fe400078efcff */
[----:B------:R-:W-:Y:S02]  /*6bc40*/  LOP3.LUT P0, RZ, R58, 0x4, RZ, 0xc0, !PT ;  /* 0x000000043aff7812 */ /* 0x000fe4000780c0ff */
[----:B------:R-:W-:Y:S02]  /*6bc50*/  @P2 LOP3.LUT R57, R57, 0x800000, RZ, 0xfc, !PT ;  /* 0x0080000039392812 */ /* 0x000fe400078efcff */
[----:B------:R-:W-:Y:S01]  /*6bc60*/  ISETP.LT.AND P0, PT, R44, UR11, !P0 ;  /* 0x0000000b2c007c0c */ /* 0x000fe2000c701270 */
[----:B------:R-:W-:Y:S01]  /*6bc70*/  ULDC UR11, c[0x0][0x228] ;  /* 0x00008a00000b7ab9 */ /* 0x000fe20000000800 */
[----:B------:R-:W-:-:S04]  /*6bc80*/  LOP3.LUT R57, R57, 0xffefffff, RZ, 0xc0, !PT ;  /* 0xffefffff39397812 */ /* 0x000fc800078ec0ff */
[----:B------:R-:W-:-:S04]  /*6bc90*/  @P1 LOP3.LUT R57, R57, 0x100000, RZ, 0xfc, !PT ;  /* 0x0010000039391812 */ /* 0x000fc800078efcff */
[----:B------:R-:W-:-:S04]  /*6bca0*/  LOP3.LUT R57, R57, 0xfffdffff, RZ, 0xc0, !PT ;  /* 0xfffdffff39397812 */ /* 0x000fc800078ec0ff */
        /* <DEDUP_REMOVED lines=24> */
[----:B------:R-:W-:Y:S02]  /*6be30*/  LOP3.LUT R56, R56, 0xffffffbf, RZ, 0xc0, !PT ;  /* 0xffffffbf38387812 */ /* 0x000fe400078ec0ff */
[----:B------:R-:W-:Y:S02]  /*6be40*/  LOP3.LUT R57, R57, 0xfffffffb, RZ, 0xc0, !PT ;  /* 0xfffffffb39397812 */ /* 0x000fe400078ec0ff */
[----:B------:R-:W-:-:S04]  /*6be50*/  @P6 LOP3.LUT R56, R56, 0x40, RZ, 0xfc, !PT ;  /* 0x0000004038386812 */ /* 0x000fc800078efcff */
[----:B------:R-:W-:-:S03]  /*6be60*/  LOP3.LUT R56, R56, 0xfffffff7, RZ, 0xc0, !PT ;  /* 0xfffffff738387812 */ /* 0x000fc600078ec0ff */
[----:B------:R-:W-:Y:S02]  /*6be70*/  @P0 LOP3.LUT R57, R57, 0x4, RZ, 0xfc, !PT ;  /* 0x0000000439390812 */ /* 0x000fe400078efcff */
[----:B------:R-:W-:Y:S02]  /*6be80*/  LOP3.LUT P0, RZ, R13, 0x80000000, RZ, 0xc0, !PT ;  /* 0x800000000dff7812 */ /* 0x000fe4000780c0ff */
[----:B------:R-:W-:Y:S02]  /*6be90*/  @P5 LOP3.LUT R56, R56, 0x8, RZ, 0xfc, !PT ;  /* 0x0000000838385812 */ /* 0x000fe400078efcff */
[----:B------:R-:W-:Y:S01]  /*6bea0*/  ISETP.LT.AND P0, PT, R44, UR5, !P0 ;  /* 0x000000052c007c0c */ /* 0x000fe2000c701270 */
[----:B------:R-:W-:Y:S01]  /*6beb0*/  ULDC UR5, c[0x0][0x228] ;  /* 0x00008a0000057ab9 */ /* 0x000fe20000000800 */
[----:B------:R-:W-:Y:S02]  /*6bec0*/  LOP3.LUT R56, R56, 0xfffffffe, RZ, 0xc0, !PT ;  /* 0xfffffffe38387812 */ /* 0x000fe400078ec0ff */
[----:B------:R-:W-:-:S02]  /*6bed0*/  LOP3.LUT P6, RZ, R58, 0x10000, RZ, 0xc0, !PT ;  /* 0x000100003aff7812 */ /* 0x000fc400078cc0ff */
[----:B------:R-:W-:Y:S02]  /*6bee0*/  @P4 LOP3.LUT R56, R56, 0x1, RZ, 0xfc, !PT ;  /* 0x0000000138384812 */ /* 0x000fe400078efcff */
[C---:B------:R-:W-:Y:S02]  /*6bef0*/  LOP3.LUT P5, RZ, R58.reuse, 0x40000, RZ, 0xc0, !PT ;  /* 0x000400003aff7812 */ /* 0x040fe400078ac0ff */
[C---:B------:R-:W-:Y:S02]  /*6bf00*/  LOP3.LUT P4, RZ, R58.reuse, 0x80000, RZ, 0xc0, !PT ;  /* 0x000800003aff7812 */ /* 0x040fe4000788c0ff */
[C---:B------:R-:W-:Y:S02]  /*6bf10*/  LOP3.LUT P3, RZ, R58.reuse, 0x100000, RZ, 0xc0, !PT ;  /* 0x001000003aff7812 */ /* 0x040fe4000786c0ff */
[C---:B------:R-:W-:Y:S02]  /*6bf20*/  LOP3.LUT P2, RZ, R58.reuse, 0x200000, RZ, 0xc0, !PT ;  /* 0x002000003aff7812 */ /* 0x040fe4000784c0ff */
[----:B------:R-:W-:-:S02]  /*6bf30*/  LOP3.LUT P1, RZ, R58, 0x400000, RZ, 0xc0, !PT ;  /* 0x004000003aff7812 */ /* 0x000fc4000782c0ff */
        /* <DEDUP_REMOVED lines=33> */
[C---:B------:R-:W-:Y:S02]  /*6c150*/  ISETP.LT.AND P0, PT, R44.reuse, UR27, !P0 ;  /* 0x0000001b2c007c0c */ /* 0x040fe4000c701270 */
[----:B------:R-:W-:Y:S02]  /*6c160*/  ISETP.LT.AND P6, PT, R44, UR31, !P6 ;  /* 0x0000001f2c007c0c */ /* 0x000fe4000f7c1270 */
[----:B------:R-:W-:-:S09]  /*6c170*/  LOP3.LUT R59, R59, 0xfffffbff, RZ, 0xc0, !PT ;  /* 0xfffffbff3b3b7812 */ /* 0x000fd200078ec0ff */
[----:B------:R-:W-:Y:S02]  /*6c180*/  @P0 LOP3.LUT R59, R59, 0x400, RZ, 0xfc, !PT ;  /* 0x000004003b3b0812 */ /* 0x000fe400078efcff */
[----:B------:R-:W-:Y:S02]  /*6c190*/  LOP3.LUT P0, RZ, R13, 0x800000, RZ, 0xc0, !PT ;  /* 0x008000000dff7812 */ /* 0x000fe4000780c0ff */
[----:B------:R-:W-:-:S04]  /*6c1a0*/  LOP3.LUT R59, R59, 0xffffff7f, RZ, 0xc0, !PT ;  /* 0xffffff7f3b3b7812 */ /* 0x000fc800078ec0ff */
[----:B------:R-:W-:Y:S02]  /*6c1b0*/  @P6 LOP3.LUT R59, R59, 0x80, RZ, 0xfc, !PT ;  /* 0x000000803b3b6812 */ /* 0x000fe400078efcff */
[C---:B------:R-:W-:Y:S02]  /*6c1c0*/  ISETP.LT.AND P6, PT, R44.reuse, UR37, !P0 ;  /* 0x000000252c007c0c */ /* 0x040fe4000c7c1270 */
[----:B------:R-:W-:-:S03]  /*6c1d0*/  ISETP.LT.AND P4, PT, R44, UR45, !P4 ;  /* 0x0000002d2c007c0c */ /* 0x000fc6000e781270 */
[----:B------:R-:W-:Y:S02]  /*6c1e0*/  @P0 LOP3.LUT R14, R14, 0x1000000, RZ, 0xfc, !PT ;  /* 0x010000000e0e0812 */ /* 0x000fe400078efcff */
[C---:B------:R-:W-:Y:S02]  /*6c1f0*/  ISETP.LT.AND P0, PT, R44.reuse, UR41, !P5 ;  /* 0x000000292c007c0c */ /* 0x040fe4000ef01270 */
[----:B------:R-:W-:Y:S02]  /*6c200*/  LOP3.LUT R59, R59, 0xffffffef, RZ, 0xc0, !PT ;  /* 0xffffffef3b3b7812 */ /* 0x000fe400078ec0ff */
[----:B------:R-:W-:Y:S02]  /*6c210*/  ISETP.LT.AND P3, PT, R44, UR49, !P3 ;  /* 0x000000312c007c0c */ /* 0x000fe4000df61270 */
[----:B------:R-:W-:Y:S02]  /*6c220*/  @P6 LOP3.LUT R59, R59, 0x10, RZ, 0xfc, !PT ;  /* 0x000000103b3b6812 */ /* 0x000fe400078efcff */
[----:B------:R-:W-:-:S02]  /*6c230*/  @P4 LOP3.LUT R53, R53, 0x40000000, RZ, 0xfc, !PT ;  /* 0x4000000035354812 */ /* 0x000fc400078efcff */
[----:B------:R-:W-:Y:S02]  /*6c240*/  LOP3.LUT R59, R59, 0xfffffffd, RZ, 0xc0, !PT ;  /* 0xfffffffd3b3b7812 */ /* 0x000fe400078ec0ff */
[----:B------:R-:W-:Y:S02]  /*6c250*/  LOP3.LUT R53, R53, 0xf7ffffff, RZ, 0xc0, !PT ;  /* 0xf7ffffff35357812 */ /* 0x000fe400078ec0ff */
[----:B------:R-:W-:Y:S02]  /*6c260*/  @P0 LOP3.LUT R59, R59, 0x2, RZ, 0xfc, !PT ;  /* 0x000000023b3b0812 */ /* 0x000fe400078efcff */
[----:B------:R-:W-:Y:S02]  /*6c270*/  ISETP.LT.AND P0, PT, R44, UR53, !P2 ;  /* 0x000000352c007c0c */ /* 0x000fe4000d701270 */
[----:B------:R-:W-:-:S04]  /*6c280*/  @P3 LOP3.LUT R53, R53, 0x8000000, RZ, 0xfc, !PT ;  /* 0x0800000035353812 */ /* 0x000fc800078efcff */
[----:B------:R-:W-:-:S07]  /*6c290*/  LOP3.LUT R53, R53, 0xfeffffff, RZ, 0xc0, !PT ;  /* 0xfeffffff35357812 */ /* 0x000fce00078ec0ff */
[----:B------:R-:W-:Y:S02]  /*6c2a0*/  @P0 LOP3.LUT R53, R53, 0x1000000, RZ, 0xfc, !PT ;  /* 0x0100000035350812 */ /* 0x000fe400078efcff */
[C---:B------:R-:W-:Y:S02]  /*6c2b0*/  LOP3.LUT P0, RZ, R55.reuse, 0x8000, RZ, 0xc0, !PT ;  /* 0x0000800037ff7812 */ /* 0x040fe4000780c0ff */
[----:B------:R-:W-:Y:S02]  /*6c2c0*/  LOP3.LUT P6, RZ, R55, 0x40, RZ, 0xc0, !PT ;  /* 0x0000004037ff7812 */ /* 0x000fe400078cc0ff */
[----:B------:R-:W-:-:S09]  /*6c2d0*/  LOP3.LUT R13, R13, 0xffbfffff, RZ, 0xc0, !PT ;  /* 0xffbfffff0d0d7812 */ /* 0x000fd200078ec0ff */
[----:B------:R-:W-:-:S04]  /*6c2e0*/  @P0 LOP3.LUT R13, R13, 0x400000, RZ, 0xfc, !PT ;  /* 0x004000000d0d0812 */ /* 0x000fc800078efcff */
[----:B------:R-:W-:-:S04]  /*6c2f0*/  LOP3.LUT R13, R13, 0xffffbfff, RZ, 0xc0, !PT ;  /* 0xffffbfff0d0d7812 */ /* 0x000fc800078ec0ff */
        /* <DEDUP_REMOVED lines=22> */
[----:B------:R-:W-:Y:S02]  /*6c460*/  LOP3.LUT P6, RZ, R55, 0x2000, RZ, 0xc0, !PT ;  /* 0x0000200037ff7812 */ /* 0x000fe400078cc0ff */
[----:B------:R-:W-:Y:S02]  /*6c470*/  LOP3.LUT R13, R13, 0xffdfffff, RZ, 0xc0, !PT ;  /* 0xffdfffff0d0d7812 */ /* 0x000fe400078ec0ff */
[----:B------:R-:W-:-:S04]  /*6c480*/  LOP3.LUT R52, R52, 0xfff7ffff, RZ, 0xc0, !PT ;  /* 0xfff7ffff34347812 */ /* 0x000fc800078ec0ff */
[----:B------:R-:W-:-:S05]  /*6c490*/  @P0 LOP3.LUT R52, R52, 0x80000, RZ, 0xfc, !PT ;  /* 0x0008000034340812 */ /* 0x000fca00078efcff */
[----:B------:R-:W-:-:S04]  /*6c4a0*/  @P6 LOP3.LUT R13, R13, 0x200000, RZ, 0xfc, !PT ;  /* 0x002000000d0d6812 */ /* 0x000fc800078efcff */
[----:B------:R-:W-:-:S04]  /*6c4b0*/  LOP3.LUT P0, RZ, R13, 0x400000, RZ, 0xc0, !PT ;  /* 0x004000000dff7812 */ /* 0x000fc8000780c0ff */
[----:B------:R-:W-:Y:S01]  /*6c4c0*/  ISETP.LT.AND P0, PT, R41, UR19, !P0 ;  /* 0x0000001329007c0c */ /* 0x000fe2000c701270 */
[----:B------:R-:W-:Y:S01]  /*6c4d0*/  ULDC UR19, c[0x0][0x228] ;  /* 0x00008a0000137ab9 */ /* 0x000fe20000000800 */
[----:B------:R-:W-:Y:S02]  /*6c4e0*/  LOP3.LUT P6, RZ, R55, 0x4000, RZ, 0xc0, !PT ;  /* 0x0000400037ff7812 */ /* 0x000fe400078cc0ff */
[----:B------:R-:W-:Y:S02]  /*6c4f0*/  LOP3.LUT R52, R52, 0xfffeffff, RZ, 0xc0, !PT ;  /* 0xfffeffff34347812 */ /* 0x000fe400078ec0ff */
[----:B------:R-:W-:Y:S01]  /*6c500*/  ISETP.LT.AND P6, PT, R41, UR15, !P6 ;  /* 0x0000000f29007c0c */ /* 0x000fe2000f7c1270 */
[----:B------:R-:W-:-:S06]  /*6c510*/  ULDC UR15, c[0x0][0x228] ;  /* 0x00008a00000f7ab9 */ /* 0x000fcc0000000800 */
        /* <DEDUP_REMOVED lines=37> */
[----:B------:R-:W-:-:S09]  /*6c770*/  LOP3.LUT P5, RZ, R55, 0x20, RZ, 0xc0, !PT ;  /* 0x0000002037ff7812 */ /* 0x000fd200078ac0ff */
[----:B------:R-:W-:Y:S02]  /*6c780*/  @P6 LOP3.LUT R54, R54, 0x1000000, RZ, 0xfc, !PT ;  /* 0x0100000036366812 */ /* 0x000fe400078efcff */
[----:B------:R-:W-:-:S04]  /*6c790*/  LOP3.LUT P6, RZ, R13, 0x4000, RZ, 0xc0, !PT ;  /* 0x000040000dff7812 */ /* 0x000fc800078cc0ff */
[C---:B------:R-:W-:Y:S01]  /*6c7a0*/  ISETP.LT.AND P6, PT, R41.reuse, UR15, !P6 ;  /* 0x0000000f29007c0c */ /* 0x040fe2000f7c1270 */
[----:B------:R-:W-:Y:S01]  /*6c7b0*/  ULDC UR15, c[0x0][0x228] ;  /* 0x00008a00000f7ab9 */ /* 0x000fe20000000800 */
[----:B------:R-:W-:Y:S01]  /*6c7c0*/  ISETP.LT.AND P5, PT, R41, UR11, !P5 ;  /* 0x0000000b29007c0c */ /* 0x000fe2000efa1270 */
[----:B------:R-:W-:Y:S01]  /*6c7d0*/  ULDC UR11, c[0x0][0x228] ;  /* 0x00008a00000b7ab9 */ /* 0x000fe20000000800 */
[----:B------:R-:W-:Y:S02]  /*6c7e0*/  LOP3.LUT R54, R54, 0xffdfffff, RZ, 0xc0, !PT ;  /* 0xffdfffff36367812 */ /* 0x000fe400078ec0ff */
[----:B------:R-:W-:Y:S02]  /*6c7f0*/  LOP3.LUT P4, RZ, R55, 0x10, RZ, 0xc0, !PT ;  /* 0x0000001037ff7812 */ /* 0x000fe4000788c0ff */
[----:B------:R-:W-:Y:S02]  /*6c800*/  ISETP.LT.AND P2, PT, R44, UR57, !P1 ;  /* 0x000000392c007c0c */ /* 0x000fe4000cf41270 */
[----:B------:R-:W-:Y:S01]  /*6c810*/  ISETP.LT.AND P4, PT, R41, UR23, !P4 ;  /* 0x0000001729007c0c */ /* 0x000fe2000e781270 */
[----:B------:R-:W-:-:S02]  /*6c820*/  ULDC UR23, c[0x0][0x228] ;  /* 0x00008a0000177ab9 */ /* 0x000fc40000000800 */
[----:B------:R-:W-:Y:S02]  /*6c830*/  @P6 LOP3.LUT R54, R54, 0x200000, RZ, 0xfc, !PT ;  /* 0x0020000036366812 */ /* 0x000fe400078efcff */
[----:B------:R-:W-:Y:S02]  /*6c840*/  LOP3.LUT P1, RZ, R58, 0x800000, RZ, 0xc0, !PT ;  /* 0x008000003aff7812 */ /* 0x000fe4000782c0ff */
[----:B------:R-:W-:Y:S02]  /*6c850*/  LOP3.LUT R54, R54, 0xfffbffff, RZ, 0xc0, !PT ;  /* 0xfffbffff36367812 */ /* 0x000fe400078ec0ff */
[----:B------:R-:W-:Y:S02]  /*6c860*/  LOP3.LUT P3, RZ, R55, 0x8, RZ, 0xc0, !PT ;  /* 0x0000000837ff7812 */ /* 0x000fe4000786c0ff */
[----:B------:R-:W-:Y:S02]  /*6c870*/  @P5 LOP3.LUT R54, R54, 0x40000, RZ, 0xfc, !PT ;  /* 0x0004000036365812 */ /* 0x000fe400078efcff */
[----:B------:R-:W-:-:S02]  /*6c880*/  ISETP.LT.AND P1, PT, R44, UR61, !P1 ;  /* 0x0000003d2c007c0c */ /* 0x000fc4000cf21270 */
[----:B------:R-:W-:Y:S02]  /*6c890*/  LOP3.LUT R53, R53, 0xffdfffff, RZ, 0xc0, !PT ;  /* 0xffdfffff35357812 */ /* 0x000fe400078ec0ff */
[----:B------:R-:W-:Y:S01]  /*6c8a0*/  ISETP.LT.AND P3, PT, R41, UR19, !P3 ;  /* 0x0000001329007c0c */ /* 0x000fe2000df61270 */
[----:B------:R-:W-:Y:S01]  /*6c8b0*/  ULDC UR19, c[0x0][0x228] ;  /* 0x00008a0000137ab9 */ /* 0x000fe20000000800 */
[----:B------:R-:W-:Y:S02]  /*6c8c0*/  LOP3.LUT R54, R54, 0xffff7fff, RZ, 0xc0, !PT ;  /* 0xffff7fff36367812 */ /* 0x000fe400078ec0ff */
[----:B------:R-:W-:Y:S02]  /*6c8d0*/  @P2 LOP3.LUT R53, R53, 0x200000, RZ, 0xfc, !PT ;  /* 0x0020000035352812 */ /* 0x000fe400078efcff */
[----:B------:R-:W-:Y:S02]  /*6c8e0*/  LOP3.LUT P2, RZ, R55, 0x4, RZ, 0xc0, !PT ;  /* 0x0000000437ff7812 */ /* 0x000fe4000784c0ff */
[----:B------:R-:W-:-:S02]  /*6c8f0*/  @P4 LOP3.LUT R54, R54, 0x8000, RZ, 0xfc, !PT ;  /* 0x0000800036364812 */ /* 0x000fc400078efcff */
[----:B------:R-:W-:Y:S02]  /*6c900*/  LOP3.LUT R53, R53, 0xfffbffff, RZ, 0xc0, !PT ;  /* 0xfffbffff35357812 */ /* 0x000fe400078ec0ff */
[----:B------:R-:W-:Y:S01]  /*6c910*/  ISETP.LT.AND P2, PT, R41, UR15, !P2 ;  /* 0x0000000f29007c0c */ /* 0x000fe2000d741270 */
[----:B------:R-:W-:Y:S01]  /*6c920*/  ULDC UR15, c[0x0][0x228] ;  /* 0x00008a00000f7ab9 */ /* 0x000fe20000000800 */
[----:B------:R-:W-:Y:S02]  /*6c930*/  LOP3.LUT R54, R54, 0xffffefff, RZ, 0xc0, !PT ;  /* 0xffffefff36367812 */ /* 0x000fe400078ec0ff */
[----:B------:R-:W-:Y:S02]  /*6c940*/  @P1 LOP3.LUT R53, R53, 0x40000, RZ, 0xfc, !PT ;  /* 0x0004000035351812 */ /* 0x000fe400078efcff */
[----:B------:R-:W-:Y:S02]  /*6c950*/  LOP3.LUT P1, RZ, R55, 0x2, RZ, 0xc0, !PT ;  /* 0x0000000237ff7812 */ /* 0x000fe4000782c0ff */
[----:B------:R-:W-:-:S02]  /*6c960*/  @P3 LOP3.LUT R54, R54, 0x1000, RZ, 0xfc, !PT ;  /* 0x0000100036363812 */ /* 0x000fc400078efcff */
        /* <DEDUP_REMOVED lines=15> */
[----:B------:R-:W-:Y:S02]  /*6ca60*/  LOP3.LUT R54, R54, 0xfffffffe, RZ, 0xc0, !PT ;  /* 0xfffffffe36367812 */ /* 0x000fe400078ec0ff */
[----:B------:R-:W-:Y:S02]  /*6ca70*/  @P1 LOP3.LUT R14, R14, 0x200, RZ, 0xfc, !PT ;  /* 0x000002000e0e1812 */ /* 0x000fe400078efcff */
[----:B------:R-:W-:-:S02]  /*6ca80*/  LOP3.LUT P1, RZ, R59, 0x20000000, RZ, 0xc0, !PT ;  /* 0x200000003bff7812 */ /* 0x000fc4000782c0ff */
[----:B------:R-:W-:-:S03]  /*6ca90*/  LOP3.LUT P2, RZ, R13, 0x200, RZ, 0xc0, !PT ;  /* 0x000002000dff7812 */ /* 0x000fc6000784c0ff */
[----:B------:R-:W-:Y:S02]  /*6caa0*/  @P0 LOP3.LUT R54, R54, 0x1, RZ, 0xfc, !PT ;  /* 0x0000000136360812 */ /* 0x000fe400078efcff */
[----:B------:R-:W-:Y:S01]  /*6cab0*/  ISETP.LT.AND P0, PT, R41, UR15, !P2 ;  /* 0x0000000f29007c0c */ /* 0x000fe2000d701270 */
[----:B------:R-:W-:Y:S01]  /*6cac0*/  ULDC UR15, c[0x0][0x228] ;  /* 0x00008a00000f7ab9 */ /* 0x000fe20000000800 */
[C---:B------:R-:W-:Y:S02]  /*6cad0*/  LOP3.LUT P6, RZ, R13.reuse, 0x2000, RZ, 0xc0, !PT ;  /* 0x000020000dff7812 */ /* 0x040fe400078cc0ff */
[C---:B------:R-:W-:Y:S02]  /*6cae0*/  LOP3.LUT P5, RZ, R13.reuse, 0x1000, RZ, 0xc0, !PT ;  /* 0x000010000dff7812 */ /* 0x040fe400078ac0ff */
[C---:B------:R-:W-:Y:S02]  /*6caf0*/  LOP3.LUT P4, RZ, R13.reuse, 0x800, RZ, 0xc0, !PT ;  /* 0x000008000dff7812 */ /* 0x040fe4000788c0ff */
[----:B------:R-:W-:-:S02]  /*6cb00*/  LOP3.LUT P3, RZ, R13, 0x400, RZ, 0xc0, !PT ;  /* 0x000004000dff7812 */ /* 0x000fc4000786c0ff */
[----:B------:R-:W-:Y:S02]  /*6cb10*/  LOP3.LUT R13, R13, 0xffffff7f, RZ, 0xc0, !PT ;  /* 0xffffff7f0d0d7812 */ /* 0x000fe400078ec0ff */
[----:B------:R-:W-:Y:S02]  /*6cb20*/  LOP3.LUT R56, R56, 0xdfffffff, RZ, 0xc0, !PT ;  /* 0xdfffffff38387812 */ /* 0x000fe400078ec0ff */
[----:B------:R-:W-:Y:S02]  /*6cb30*/  @P1 LOP3.LUT R13, R13, 0x80, RZ, 0xfc, !PT ;  /* 0x000000800d0d1812 */ /* 0x000fe400078efcff */
[----:B------:R-:W-:Y:S01]  /*6cb40*/  ISETP.LT.AND P1, PT, R41, UR11, !P3 ;  /* 0x0000000b29007c0c */ /* 0x000fe2000df21270 */
[----:B------:R-:W-:Y:S01]  /*6cb50*/  ULDC UR11, c[0x0][0x228] ;  /* 0x00008a00000b7ab9 */ /* 0x000fe20000000800 */
[----:B------:R-:W-:-:S04]  /*6cb60*/  @P0 LOP3.LUT R56, R56, 0x20000000, RZ, 0xfc, !PT ;  /* 0x2000000038380812 */ /* 0x000fc800078efcff */
[----:B------:R-:W-:-:S07]  /*6cb70*/  LOP3.LUT R56, R56, 0xfbffffff, RZ, 0xc0, !PT ;  /* 0xfbffffff38387812 */ /* 0x000fce00078ec0ff */
[----:B------:R-:W-:Y:S02]  /*6cb80*/  @P1 LOP3.LUT R56, R56, 0x4000000, RZ, 0xfc, !PT ;  /* 0x0400000038381812 */ /* 0x000fe400078efcff */
[----:B------:R-:W-:Y:S01]  /*6cb90*/  ISETP.LT.AND P1, PT, R41, UR23, !P4 ;  /* 0x0000001729007c0c */ /* 0x000fe2000e721270 */
[----:B------:R-:W-:Y:S01]  /*6cba0*/  ULDC UR23, c[0x0][0x228] ;  /* 0x00008a0000177ab9 */ /* 0x000fe20000000800 */
[----:B------:R-:W-:Y:S02]  /*6cbb0*/  LOP3.LUT R56, R56, 0xff7fffff, RZ, 0xc0, !PT ;  /* 0xff7fffff38387812 */ /* 0x000fe400078ec0ff */
[----:B------:R-:W-:-:S04]  /*6cbc0*/  LOP3.LUT R14, R14, 0xfffffbff, RZ, 0xc0, !PT ;  /* 0xfffffbff0e0e7812 */ /* 0x000fc800078ec0ff */
[----:B------:R-:W-:-:S05]  /*6cbd0*/  @P2 LOP3.LUT R14, R14, 0x400, RZ, 0xfc, !PT ;  /* 0x000004000e0e2812 */ /* 0x000fca00078efcff */
[----:B------:R-:W-:Y:S02]  /*6cbe0*/  @P1 LOP3.LUT R56, R56, 0x800000, RZ, 0xfc, !PT ;  /* 0x0080000038381812 */ /* 0x000fe400078efcff */
[----:B------:R-:W-:Y:S01]  /*6cbf0*/  ISETP.LT.AND P1, PT, R41, UR19, !P5 ;  /* 0x0000001329007c0c */ /* 0x000fe2000ef21270 */
[----:B------:R-:W-:Y:S01]  /*6cc00*/  ULDC UR19, c[0x0][0x228] ;  /* 0x00008a0000137ab9 */ /* 0x000fe20000000800 */
[----:B------:R-:W-:Y:S02]  /*6cc10*/  LOP3.LUT R14, R14, 0xfffff7ff, RZ, 0xc0, !PT ;  /* 0xfffff7ff0e0e7812 */ /* 0x000fe400078ec0ff */
[----:B------:R-:W-:Y:S02]  /*6cc20*/  LOP3.LUT R56, R56, 0xffefffff, RZ, 0xc0, !PT ;  /* 0xffefffff38387812 */ /* 0x000fe400078ec0ff */
[----:B------:R-:W-:-:S04]  /*6cc30*/  @P3 LOP3.LUT R14, R14, 0x800, RZ, 0xfc, !PT ;  /* 0x000008000e0e3812 */ /* 0x000fc800078efcff */
[----:B------:R-:W-:-:S03]  /*6cc40*/  LOP3.LUT R14, R14, 0xffffefff, RZ, 0xc0, !PT ;  /* 0xffffefff0e0e7812 */ /* 0x000fc600078ec0ff */
[----:B------:R-:W-:Y:S02]  /*6cc50*/  @P1 LOP3.LUT R56, R56, 0x100000, RZ, 0xfc, !PT ;  /* 0x0010000038381812 */ /* 0x000fe400078efcff */
[----:B------:R-:W-:Y:S01]  /*6cc60*/  ISETP.LT.AND P1, PT, R41, UR15, !P6 ;  /* 0x0000000f29007c0c */ /* 0x000fe2000f721270 */
[----:B------:R-:W-:Y:S01]  /*6cc70*/  ULDC UR15, c[0x0][0x228] ;  /* 0x00008a00000f7ab9 */ /* 0x000fe20000000800 */
[----:B------:R-:W-:-:S04]  /*6cc80*/  @P4 LOP3.LUT R14, R14, 0x1000, RZ, 0xfc, !PT ;  /* 0x000010000e0e4812 */ /* 0x000fc800078efcff */
[----:B------:R-:W-:Y:S02]  /*6cc90*/  LOP3.LUT R14, R14, 0xffffdfff, RZ, 0xc0, !PT ;  /* 0xffffdfff0e0e7812 */ /* 0x000fe400078ec0ff */
[----:B------:R-:W-:Y:S02]  /*6cca0*/  LOP3.LUT R56, R56, 0xfffdffff, RZ, 0xc0, !PT ;  /* 0xfffdffff38387812 */ /* 0x000fe400078ec0ff */
[----:B------:R-:W-:Y:S02]  /*6ccb0*/  @P5 LOP3.LUT R14, R14, 0x2000, RZ, 0xfc, !PT ;  /* 0x000020000e0e5812 */ /* 0x000fe400078efcff */
[----:B------:R-:W-:Y:S02]  /*6ccc0*/  LOP3.LUT P5, RZ, R59, 0x2000000, RZ, 0xc0, !PT ;  /* 0x020000003bff7812 */ /* 0x000fe400078ac0ff */
[----:B------:R-:W-:Y:S02]  /*6ccd0*/  @P1 LOP3.LUT R56, R56, 0x20000, RZ, 0xfc, !PT ;  /* 0x0002000038381812 */ /* 0x000fe400078efcff */
[----:B------:R-:W-:-:S02]  /*6cce0*/  LOP3.LUT P1, RZ, R13, 0x80, RZ, 0xc0, !PT ;  /* 0x000000800dff7812 */ /* 0x000fc4000782c0ff */
[----:B------:R-:W-:Y:S01]  /*6ccf0*/  ISETP.LT.AND P5, PT, R41, UR23, !P5 ;  /* 0x0000001729007c0c */ /* 0x000fe2000efa1270 */
[----:B------:R-:W-:Y:S01]  /*6cd00*/  ULDC UR23, c[0x0][0x228] ;  /* 0x00008a0000177ab9 */ /* 0x000fe20000000800 */
[----:B------:R-:W-:Y:S02]  /*6cd10*/  LOP3.LUT P4, RZ, R59, 0x4000000, RZ, 0xc0, !PT ;  /* 0x040000003bff7812 */ /* 0x000fe4000788c0ff */
[----:B------:R-:W-:Y:S01]  /*6cd20*/  ISETP.LT.AND P1, PT, R41, UR23, !P1 ;  /* 0x0000001729007c0c */ /* 0x000fe2000cf21270 */
[----:B------:R-:W-:Y:S01]  /*6cd30*/  ULDC UR23, c[0x0][0x228] ;  /* 0x00008a0000177ab9 */ /* 0x000fe20000000800 */
[----:B------:R-:W-:Y:S02]  /*6cd40*/  LOP3.LUT P0, RZ, R59, 0x40000000, RZ, 0xc0, !PT ;  /* 0x400000003bff7812 */ /* 0x000fe4000780c0ff */
[----:B------:R-:W-:Y:S01]  /*6cd50*/  ISETP.LT.AND P4, PT, R41, UR19, !P4 ;  /* 0x0000001329007c0c */ /* 0x000fe2000e781270 */
[----:B------:R-:W-:Y:S01]  /*6cd60*/  ULDC UR19, c[0x0][0x228] ;  /* 0x00008a0000137ab9 */ /* 0x000fe20000000800 */
[----:B------:R-:W-:-:S02]  /*6cd70*/  LOP3.LUT R57, R57, 0x7fffffff, RZ, 0xc0, !PT ;  /* 0x7fffffff39397812 */ /* 0x000fc400078ec0ff */
[----:B------:R-:W-:Y:S01]  /*6cd80*/  ISETP.LT.AND P0, PT, R41, UR19, !P0 ;  /* 0x0000001329007c0c */ /* 0x000fe2000c701270 */
[----:B------:R-:W-:-:S04]  /*6cd90*/  ULDC UR19, c[0x0][0x228] ;  /* 0x00008a0000137ab9 */ /* 0x000fc80000000800 */
[----:B------:R-:W-:-:S04]  /*6cda0*/  @P1 LOP3.LUT R57, R57, 0x80000000, RZ, 0xfc, !PT ;  /* 0x8000000039391812 */ /* 0x000fc800078efcff */
[----:B------:R-:W-:Y:S02]  /*6cdb0*/  LOP3.LUT R57, R57, 0xefffffff, RZ, 0xc0, !PT ;  /* 0xefffffff39397812 */ /* 0x000fe400078ec0ff */
[----:B------:R-:W-:Y:S02]  /*6cdc0*/  LOP3.LUT R14, R14, 0xffffbfff, RZ, 0xc0, !PT ;  /* 0xffffbfff0e0e7812 */ /* 0x000fe400078ec0ff */
[----:B------:R-:W-:Y:S02]  /*6cdd0*/  @P0 LOP3.LUT R57, R57, 0x10000000, RZ, 0xfc, !PT ;  /* 0x1000000039390812 */ /* 0x000fe400078efcff */
[----:B------:R-:W-:Y:S02]  /*6cde0*/  LOP3.LUT P0, RZ, R58, 0x8000, RZ, 0xc0, !PT ;  /* 0x000080003aff7812 */ /* 0x000fe4000780c0ff */
        /* <DEDUP_REMOVED lines=26> */
[----:B------:R-:W-:-:S09]  /*6cf90*/  LOP3.LUT P6, RZ, R59, 0x1000000, RZ, 0xc0, !PT ;  /* 0x010000003bff7812 */ /* 0x000fd200078cc0ff */
[----:B------:R-:W-:Y:S02]  /*6cfa0*/  @P0 LOP3.LUT R13, R13, 0x2, RZ, 0xfc, !PT ;  /* 0x000000020d0d0812 */ /* 0x000fe400078efcff */
[----:B------:R-:W-:Y:S02]  /*6cfb0*/  LOP3.LUT P0, RZ, R58, 0x40, RZ, 0xc0, !PT ;  /* 0x000000403aff7812 */ /* 0x000fe4000780c0ff */
[----:B------:R-:W-:Y:S01]  /*6cfc0*/  ISETP.LT.AND P6, PT, R41, UR11, !P6 ;  /* 0x0000000b29007c0c */ /* 0x000fe2000f7c1270 */
[----:B------:R-:W-:Y:S01]  /*6cfd0*/  ULDC UR11, c[0x0][0x228] ;  /* 0x00008a00000b7ab9 */ /* 0x000fe20000000800 */
[----:B------:R-:W-:Y:S02]  /*6cfe0*/  LOP3.LUT R13, R13, 0xfffffffb, RZ, 0xc0, !PT ;  /* 0xfffffffb0d0d7812 */ /* 0x000fe400078ec0ff */
[----:B------:R-:W-:-:S07]  /*6cff0*/  LOP3.LUT R56, R56, 0xffffbfff, RZ, 0xc0, !PT ;  /* 0xffffbfff38387812 */ /* 0x000fce00078ec0ff */
[----:B------:R-:W-:Y:S02]  /*6d000*/  @P0 LOP3.LUT R13, R13, 0x4, RZ, 0xfc, !PT ;  /* 0x000000040d0d0812 */ /* 0x000fe400078efcff */
[----:B------:R-:W-:Y:S02]  /*6d010*/  LOP3.LUT P0, RZ, R58, 0x20, RZ, 0xc0, !PT ;  /* 0x000000203aff7812 */ /* 0x000fe4000780c0ff */
[----:B------:R-:W-:Y:S02]  /*6d020*/  @P6 LOP3.LUT R56, R56, 0x4000, RZ, 0xfc, !PT ;  /* 0x0000400038386812 */ /* 0x000fe400078efcff */
[----:B------:R-:W-:Y:S02]  /*6d030*/  LOP3.LUT R13, R13, 0xfffffff7, RZ, 0xc0, !PT ;  /* 0xfffffff70d0d7812 */ /* 0x000fe400078ec0ff */
[----:B------:R-:W-:Y:S02]  /*6d040*/  LOP3.LUT R56, R56, 0xfffff7ff, RZ, 0xc0, !PT ;  /* 0xfffff7ff38387812 */ /* 0x000fe400078ec0ff */
[----:B------:R-:W-:-:S02]  /*6d050*/  LOP3.LUT P3, RZ, R59, 0x8000000, RZ, 0xc0, !PT ;  /* 0x080000003bff7812 */ /* 0x000fc4000786c0ff */
[----:B------:R-:W-:-:S03]  /*6d060*/  @P5 LOP3.LUT R56, R56, 0x800, RZ, 0xfc, !PT ;  /* 0x0000080038385812 */ /* 0x000fc600078efcff */
[----:B------:R-:W-:Y:S02]  /*6d070*/  @P0 LOP3.LUT R13, R13, 0x8, RZ, 0xfc, !PT ;  /* 0x000000080d0d0812 */ /* 0x000fe400078efcff */
[----:B------:R-:W-:Y:S02]  /*6d080*/  LOP3.LUT P0, RZ, R58, 0x10, RZ, 0xc0, !PT ;  /* 0x000000103aff7812 */ /* 0x000fe4000780c0ff */
[----:B------:R-:W-:Y:S01]  /*6d090*/  ISETP.LT.AND P3, PT, R41, UR15, !P3 ;  /* 0x0000000f29007c0c */ /* 0x000fe2000df61270 */
[----:B------:R-:W-:Y:S01]  /*6d0a0*/  ULDC UR15, c[0x0][0x228] ;  /* 0x00008a00000f7ab9 */ /* 0x000fe20000000800 */
[----:B------:R-:W-:Y:S02]  /*6d0b0*/  LOP3.LUT R56, R56, 0xfffffeff, RZ, 0xc0, !PT ;  /* 0xfffffeff38387812 */ /* 0x000fe400078ec0ff */
        /* <DEDUP_REMOVED lines=10> */
[----:B------:R-:W-:-:S04]  /*6d160*/  LOP3.LUT R56, R56, 0xfffffffb, RZ, 0xc0, !PT ;  /* 0xfffffffb38387812 */ /* 0x000fc800078ec0ff */
[----:B------:R-:W-:Y:S02]  /*6d170*/  @P2 LOP3.LUT R56, R56, 0x4, RZ, 0xfc, !PT ;  /* 0x0000000438382812 */ /* 0x000fe400078efcff */
[----:B------:R-:W-:Y:S02]  /*6d180*/  LOP3.LUT P2, RZ, R59, 0x80000000, RZ, 0xc0, !PT ;  /* 0x800000003bff7812 */ /* 0x000fe4000784c0ff */
[----:B------:R-:W-:Y:S02]  /*6d190*/  @P0 LOP3.LUT R13, R13, 0x20, RZ, 0xfc, !PT ;  /* 0x000000200d0d0812 */ /* 0x000fe400078efcff */
[C---:B------:R-:W-:Y:S02]  /*6d1a0*/  LOP3.LUT P0, RZ, R58.reuse, 0x4, RZ, 0xc0, !PT ;  /* 0x000000043aff7812 */ /* 0x040fe4000780c0ff */
[----:B------:R-:W-:Y:S01]  /*6d1b0*/  ISETP.LT.AND P2, PT, R41, UR15, !P2 ;  /* 0x0000000f29007c0c */ /* 0x000fe2000d741270 */
[----:B------:R-:W-:Y:S01]  /*6d1c0*/  ULDC UR15, c[0x0][0x228] ;  /* 0x00008a00000f7ab9 */ /* 0x000fe20000000800 */
[----:B------:R-:W-:-:S02]  /*6d1d0*/  LOP3.LUT P1, RZ, R58, 0x1, RZ, 0xc0, !PT ;  /* 0x000000013aff7812 */ /* 0x000fc4000782c0ff */
[----:B------:R-:W-:Y:S02]  /*6d1e0*/  LOP3.LUT R13, R13, 0xffffffbf, RZ, 0xc0, !PT ;  /* 0xffffffbf0d0d7812 */ /* 0x000fe400078ec0ff */
        /* <DEDUP_REMOVED lines=45> */
[C---:B------:R-:W-:Y:S02]  /*6d4c0*/  LOP3.LUT P6, RZ, R58.reuse, 0x10000, RZ, 0xc0, !PT ;  /* 0x000100003aff7812 */ /* 0x040fe400078cc0ff */
[C---:B------:R-:W-:Y:S02]  /*6d4d0*/  LOP3.LUT P5, RZ, R58.reuse, 0x40000, RZ, 0xc0, !PT ;  /* 0x000400003aff7812 */ /* 0x040fe400078ac0ff */
[C---:B------:R-:W-:Y:S02]  /*6d4e0*/  LOP3.LUT P4, RZ, R58.reuse, 0x80000, RZ, 0xc0, !PT ;  /* 0x000800003aff7812 */ /* 0x040fe4000788c0ff */
[C---:B------:R-:W-:Y:S02]  /*6d4f0*/  LOP3.LUT P3, RZ, R58.reuse, 0x100000, RZ, 0xc0, !PT ;  /* 0x001000003aff7812 */ /* 0x040fe4000786c0ff */
[----:B------:R-:W-:-:S02]  /*6d500*/  LOP3.LUT P2, RZ, R58, 0x200000, RZ, 0xc0, !PT ;  /* 0x002000003aff7812 */ /* 0x000fc4000784c0ff */
[C---:B------:R-:W-:Y:S02]  /*6d510*/  LOP3.LUT P1, RZ, R58.reuse, 0x400000, RZ, 0xc0, !PT ;  /* 0x004000003aff7812 */ /* 0x040fe4000782c0ff */
        /* <DEDUP_REMOVED lines=38> */
[----:B------:R-:W-:Y:S02]  /*6d780*/  ISETP.LT.AND P0, PT, R41, UR42, !P5 ;  /* 0x0000002a29007c0c */ /* 0x000fe4000ef01270 */
[----:B------:R-:W-:Y:S02]  /*6d790*/  LOP3.LUT R59, R59, 0xfffffff7, RZ, 0xc0, !PT ;  /* 0xfffffff73b3b7812 */ /* 0x000fe400078ec0ff */
[----:B------:R-:W-:Y:S02]  /*6d7a0*/  ISETP.LT.AND P3, PT, R41, UR50, !P3 ;  /* 0x0000003229007c0c */ /* 0x000fe4000df61270 */
[----:B------:R-:W-:Y:S02]  /*6d7b0*/  @P6 LOP3.LUT R59, R59, 0x8, RZ, 0xfc, !PT ;  /* 0x000000083b3b6812 */ /* 0x000fe400078efcff */
[----:B------:R-:W-:-:S02]  /*6d7c0*/  LOP3.LUT R53, R53, 0xdfffffff, RZ, 0xc0, !PT ;  /* 0xdfffffff35357812 */ /* 0x000fc400078ec0ff */
[----:B------:R-:W-:Y:S02]  /*6d7d0*/  LOP3.LUT R59, R59, 0xfffffffe, RZ, 0xc0, !PT ;  /* 0xfffffffe3b3b7812 */ /* 0x000fe400078ec0ff */
[----:B------:R-:W-:Y:S02]  /*6d7e0*/  @P4 LOP3.LUT R53, R53, 0x20000000, RZ, 0xfc, !PT ;  /* 0x2000000035354812 */ /* 0x000fe400078efcff */
[----:B------:R-:W-:Y:S02]  /*6d7f0*/  @P0 LOP3.LUT R59, R59, 0x1, RZ, 0xfc, !PT ;  /* 0x000000013b3b0812 */ /* 0x000fe400078efcff */
[----:B------:R-:W-:Y:S02]  /*6d800*/  ISETP.LT.AND P0, PT, R41, UR54, !P2 ;  /* 0x0000003629007c0c */ /* 0x000fe4000d701270 */
[----:B------:R-:W-:-:S04]  /*6d810*/  LOP3.LUT R53, R53, 0xfbffffff, RZ, 0xc0, !PT ;  /* 0xfbffffff35357812 */ /* 0x000fc800078ec0ff */
[----:B------:R-:W-:-:S04]  /*6d820*/  @P3 LOP3.LUT R53, R53, 0x4000000, RZ, 0xfc, !PT ;  /* 0x0400000035353812 */ /* 0x000fc800078efcff */
[----:B------:R-:W-:-:S04]  /*6d830*/  LOP3.LUT R53, R53, 0xff7fffff, RZ, 0xc0, !PT ;  /* 0xff7fffff35357812 */ /* 0x000fc800078ec0ff */
        /* <DEDUP_REMOVED lines=22> */
[C---:B------:R-:W-:Y:S02]  /*6d9a0*/  LOP3.LUT P6, RZ, R55.reuse, 0x1000, RZ, 0xc0, !PT ;  /* 0x0000100037ff7812 */ /* 0x040fe400078cc0ff */
        /* <DEDUP_REMOVED lines=142> */
[C---:B------:R-:W-:Y:S01]  /*6e290*/  ISETP.LT.AND P5, PT, R10.reuse, UR23, !P5 ;  /* 0x000000170a007c0c */ /* 0x040fe2000efa1270 */
[----:B------:R-:W-:Y:S01]  /*6e2a0*/  ULDC UR23, c[0x0][0x228] ;  /* 0x00008a0000177ab9 */ /* 0x000fe20000000800 */
[C---:B------:R-:W-:Y:S02]  /*6e2b0*/  LOP3.LUT P4, RZ, R59.reuse, 0x4000000, RZ, 0xc0, !PT ;  /* 0x040000003bff7812 */ /* 0x040fe4000788c0ff */
[C---:B------:R-:W-:Y:S01]  /*6e2c0*/  ISETP.LT.AND P1, PT, R10.reuse, UR23, !P1 ;  /* 0x000000170a007c0c */ /* 0x040fe2000cf21270 */
        /* <DEDUP_REMOVED lines=71> */
[----:B------:R-:W-:Y:S02]  /*6e740*/  LOP3.LUT P0, RZ, R58, 0x4, RZ, 0xc0, !PT ;  /* 0x000000043aff7812 */ /* 0x000fe4000780c0ff */
        /* <DEDUP_REMOVED lines=83> */
[----:B------:R-:W-:Y:S02]  /*6ec80*/  LOP3.LUT R59, R59, 0xfffffeff, RZ, 0xc0, !PT ;  /* 0xfffffeff3b3b7812 */ /* 0x000fe400078ec0ff */
[C---:B------:R-:W-:Y:S02]  /*6ec90*/  ISETP.LT.AND P6, PT, R10.reuse, UR35, !P6 ;  /* 0x000000230a007c0c */ /* 0x040fe4000f7c1270 */
[----:B------:R-:W-:-:S07]  /*6eca0*/  ISETP.LT.AND P5, PT, R10, UR43, !P5 ;  /* 0x0000002b0a007c0c */ /* 0x000fce000efa1270 */
[----:B------:R-:W-:Y:S02]  /*6ecb0*/  @P0 LOP3.LUT R59, R59, 0x100, RZ, 0xfc, !PT ;  /* 0x000001003b3b0812 */ /* 0x000fe400078efcff */
[----:B------:R-:W-:Y:S02]  /*6ecc0*/  LOP3.LUT P0, RZ, R15, 0x2000000, RZ, 0xc0, !PT ;  /* 0x020000000fff7812 */ /* 0x000fe4000780c0ff */
[----:B------:R-:W-:-:S04]  /*6ecd0*/  LOP3.LUT R59, R59, 0xffffffdf, RZ, 0xc0, !PT ;  /* 0xffffffdf3b3b7812 */ /* 0x000fc800078ec0ff */
[----:B------:R-:W-:Y:S02]  /*6ece0*/  @P6 LOP3.LUT R59, R59, 0x20, RZ, 0xfc, !PT ;  /* 0x000000203b3b6812 */ /* 0x000fe400078efcff */
[----:B------:R-:W-:Y:S02]  /*6ecf0*/  ISETP.LT.AND P6, PT, R10, UR39, !P0 ;  /* 0x000000270a007c0c */ /* 0x000fe4000c7c1270 */
[----:B------:R-:W-:-:S03]  /*6ed00*/  LOP3.LUT R53, R53, 0x7fffffff, RZ, 0xc0, !PT ;  /* 0x7fffffff35357812 */ /* 0x000fc600078ec0ff */
[----:B------:R-:W-:Y:S02]  /*6ed10*/  @P0 LOP3.LUT R3, R3, 0x2000000, RZ, 0xfc, !PT ;  /* 0x0200000003030812 */ /* 0x000fe400078efcff */
[----:B------:R-:W-:Y:S02]  /*6ed20*/  ISETP.LT.AND P0, PT, R10, UR47, !P4 ;  /* 0x0000002f0a007c0c */ /* 0x000fe4000e701270 */
[----:B------:R-:W-:-:S04]  /*6ed30*/  @P5 LOP3.LUT R53, R53, 0x80000000, RZ, 0xfc, !PT ;  /* 0x8000000035355812 */ /* 0x000fc800078efcff */
[----:B------:R-:W-:-:S07]  /*6ed40*/  LOP3.LUT R53, R53, 0xefffffff, RZ, 0xc0, !PT ;  /* 0xefffffff35357812 */ /* 0x000fce00078ec0ff */
[----:B------:R-:W-:Y:S02]  /*6ed50*/  @P0 LOP3.LUT R53, R53, 0x10000000, RZ, 0xfc, !PT ;  /* 0x1000000035350812 */ /* 0x000fe400078efcff */
[----:B------:R-:W-:Y:S02]  /*6ed60*/  ISETP.LT.AND P0, PT, R10, UR59, !P1 ;  /* 0x0000003b0a007c0c */ /* 0x000fe4000cf01270 */
[----:B------:R-:W-:Y:S02]  /*6ed70*/  LOP3.LUT P1, RZ, R55, 0x2000, RZ, 0xc0, !PT ;  /* 0x0000200037ff7812 */ /* 0x000fe4000782c0ff */
[----:B------:R-:W-:-:S11]  /*6ed80*/  LOP3.LUT R15, R15, 0xffbfffff, RZ, 0xc0, !PT ;  /* 0xffbfffff0f0f7812 */ /* 0x000fd600078ec0ff */
[----:B------:R-:W-:Y:S02]  /*6ed90*/  @P1 LOP3.LUT R15, R15, 0x400000, RZ, 0xfc, !PT ;  /* 0x004000000f0f1812 */ /* 0x000fe400078efcff */
[----:B------:R-:W-:Y:S02]  /*6eda0*/  LOP3.LUT P1, RZ, R55, 0x4000, RZ, 0xc0, !PT ;  /* 0x0000400037ff7812 */ /* 0x000fe4000782c0ff */
[----:B------:R-:W-:Y:S02]  /*6edb0*/  LOP3.LUT R15, R15, 0xff7fffff, RZ, 0xc0, !PT ;  /* 0xff7fffff0f0f7812 */ /* 0x000fe400078ec0ff */
[----:B------:R-:W-:-:S09]  /*6edc0*/  LOP3.LUT R59, R59, 0xfffffffb, RZ, 0xc0, !PT ;  /* 0xfffffffb3b3b7812 */ /* 0x000fd200078ec0ff */
[----:B------:R-:W-:Y:S02]  /*6edd0*/  @P1 LOP3.LUT R15, R15, 0x800000, RZ, 0xfc, !PT ;  /* 0x008000000f0f1812 */ /* 0x000fe400078efcff */
[----:B------:R-:W-:Y:S02]  /*6ede0*/  LOP3.LUT P1, RZ, R55, 0x8000, RZ, 0xc0, !PT ;  /* 0x0000800037ff7812 */ /* 0x000fe4000782c0ff */
[----:B------:R-:W-:Y:S02]  /*6edf0*/  @P6 LOP3.LUT R59, R59, 0x4, RZ, 0xfc, !PT ;  /* 0x000000043b3b6812 */ /* 0x000fe400078efcff */
[----:B------:R-:W-:Y:S02]  /*6ee00*/  LOP3.LUT P6, RZ, R55, 0x40, RZ, 0xc0, !PT ;  /* 0x0000004037ff7812 */ /* 0x000fe400078cc0ff */
[----:B------:R-:W-:-:S07]  /*6ee10*/  LOP3.LUT R15, R15, 0xfeffffff, RZ, 0xc0, !PT ;  /* 0xfeffffff0f0f7812 */ /* 0x000fce00078ec0ff */
[----:B------:R-:W-:-:S04]  /*6ee20*/  @P1 LOP3.LUT R15, R15, 0x1000000, RZ, 0xfc, !PT ;  /* 0x010000000f0f1812 */ /* 0x000fc800078efcff */
[----:B------:R-:W-:-:S04]  /*6ee30*/  LOP3.LUT R15, R15, 0xfffeffff, RZ, 0xc0, !PT ;  /* 0xfffeffff0f0f7812 */ /* 0x000fc800078ec0ff */
[----:B------:R-:W-:Y:S02]  /*6ee40*/  @P6 LOP3.LUT R15, R15, 0x10000, RZ, 0xfc, !PT ;  /* 0x000100000f0f6812 */ /* 0x000fe400078efcff */
[----:B------:R-:W-:Y:S02]  /*6ee50*/  LOP3.LUT P6, RZ, R55, 0x80, RZ, 0xc0, !PT ;  /* 0x0000008037ff7812 */ /* 0x000fe400078cc0ff */
[----:B------:R-:W-:Y:S02]  /*6ee60*/  LOP3.LUT R15, R15, 0xfffdffff, RZ, 0xc0, !PT ;  /* 0xfffdffff0f0f7812 */ /* 0x000fe400078ec0ff */
[----:B------:R-:W-:-:S09]  /*6ee70*/  ISETP.LT.AND P4, PT, R10, UR51, !P3 ;  /* 0x000000330a007c0c */ /* 0x000fd2000df81270 */
[----:B------:R-:W-:Y:S02]  /*6ee80*/  @P6 LOP3.LUT R15, R15, 0x20000, RZ, 0xfc, !PT ;  /* 0x000200000f0f6812 */ /* 0x000fe400078efcff */
[----:B------:R-:W-:Y:S02]  /*6ee90*/  LOP3.LUT P6, RZ, R55, 0x100, RZ, 0xc0, !PT ;  /* 0x0000010037ff7812 */ /* 0x000fe400078cc0ff */
[----:B------:R-:W-:Y:S02]  /*6eea0*/  LOP3.LUT R15, R15, 0xfffbffff, RZ, 0xc0, !PT ;  /* 0xfffbffff0f0f7812 */ /* 0x000fe400078ec0ff */
[----:B------:R-:W-:Y:S02]  /*6eeb0*/  ISETP.LT.AND P3, PT, R10, UR55, !P2 ;  /* 0x000000370a007c0c */ /* 0x000fe4000d761270 */
[----:B------:R-:W-:-:S07]  /*6eec0*/  LOP3.LUT R53, R53, 0xfdffffff, RZ, 0xc0, !PT ;  /* 0xfdffffff35357812 */ /* 0x000fce00078ec0ff */
[----:B------:R-:W-:Y:S02]  /*6eed0*/  @P6 LOP3.LUT R15, R15, 0x40000, RZ, 0xfc, !PT ;  /* 0x000400000f0f6812 */ /* 0x000fe400078efcff */
[----:B------:R-:W-:Y:S02]  /*6eee0*/  LOP3.LUT P6, RZ, R55, 0x200, RZ, 0xc0, !PT ;  /* 0x0000020037ff7812 */ /* 0x000fe400078cc0ff */
[----:B------:R-:W-:Y:S02]  /*6eef0*/  @P4 LOP3.LUT R53, R53, 0x2000000, RZ, 0xfc, !PT ;  /* 0x0200000035354812 */ /* 0x000fe400078efcff */
[----:B------:R-:W-:Y:S02]  /*6ef00*/  LOP3.LUT R15, R15, 0xfff7ffff, RZ, 0xc0, !PT ;  /* 0xfff7ffff0f0f7812 */ /* 0x000fe400078ec0ff */
[----:B------:R-:W-:-:S04]  /*6ef10*/  LOP3.LUT R53, R53, 0xffbfffff, RZ, 0xc0, !PT ;  /* 0xffbfffff35357812 */ /* 0x000fc800078ec0ff */
[----:B------:R-:W-:-:S03]  /*6ef20*/  @P3 LOP3.LUT R53, R53, 0x400000, RZ, 0xfc, !PT ;  /* 0x0040000035353812 */ /* 0x000fc600078efcff */
[----:B------:R-:W-:Y:S02]  /*6ef30*/  @P6 LOP3.LUT R15, R15, 0x80000, RZ, 0xfc, !PT ;  /* 0x000800000f0f6812 */ /* 0x000fe400078efcff */
[----:B------:R-:W-:Y:S02]  /*6ef40*/  LOP3.LUT P6, RZ, R55, 0x400, RZ, 0xc0, !PT ;  /* 0x0000040037ff7812 */ /* 0x000fe400078cc0ff */
[----:B------:R-:W-:Y:S02]  /*6ef50*/  LOP3.LUT R53, R53, 0xfff7ffff, RZ, 0xc0, !PT ;  /* 0xfff7ffff35357812 */ /* 0x000fe400078ec0ff */
[----:B------:R-:W-:Y:S02]  /*6ef60*/  LOP3.LUT P2, RZ, R58, 0x800000, RZ, 0xc0, !PT ;  /* 0x008000003aff7812 */ /* 0x000fe4000784c0ff */
[----:B------:R-:W-:Y:S02]  /*6ef70*/  @P0 LOP3.LUT R53, R53, 0x80000, RZ, 0xfc, !PT ;  /* 0x0008000035350812 */ /* 0x000fe400078efcff */
[----:B------:R-:W-:-:S02]  /*6ef80*/  LOP3.LUT R15, R15, 0xffefffff, RZ, 0xc0, !PT ;  /* 0xffefffff0f0f7812 */ /* 0x000fc400078ec0ff */
[----:B------:R-:W-:Y:S01]  /*6ef90*/  ISETP.LT.AND P0, PT, R10, UR4, !P2 ;  /* 0x000000040a007c0c */ /* 0x000fe2000d701270 */
[----:B------:R-:W-:Y:S01]  /*6efa0*/  IMAD.MOV.U32 R41, RZ, RZ, R33 ;  /* 0x000000ffff297224 */ /* 0x000fe200078e0021 */
[----:B------:R-:W-:Y:S01]  /*6efb0*/  LOP3.LUT P1, RZ, R55, 0x10000, RZ, 0xc0, !PT ;  /* 0x0001000037ff7812 */ /* 0x000fe2000782c0ff */
[----:B------:R-:W-:Y:S01]  /*6efc0*/  STL.64 [R1+0x22b0], R4 ;  /* 0x0022b00401007387 */ /* 0x000fe20000100a00 */
[----:B------:R-:W-:Y:S01]  /*6efd0*/  @P6 LOP3.LUT R15, R15, 0x100000, RZ, 0xfc, !PT ;  /* 0x001000000f0f6812 */ /* 0x000fe200078efcff */
[----:B------:R-:W-:Y:S01]  /*6efe0*/  ULDC UR4, c[0x0][0x228] ;  /* 0x00008a0000047ab9 */ /* 0x000fe20000000800 */
[----:B------:R-:W-:Y:S02]  /*6eff0*/  LOP3.LUT P6, RZ, R55, 0x800, RZ, 0xc0, !PT ;  /* 0x0000080037ff7812 */ /* 0x000fe400078cc0ff */
[----:B------:R-:W-:Y:S01]  /*6f000*/  ISETP.LT.AND P1, PT, R9, UR23, !P1 ;  /* 0x0000001709007c0c */ /* 0x000fe2000cf21270 */
[----:B------:R-:W-:Y:S01]  /*6f010*/  ULDC UR23, c[0x0][0x228] ;  /* 0x00008a0000177ab9 */ /* 0x000fe20000000800 */
[----:B------:R-:W-:-:S02]  /*6f020*/  LOP3.LUT R53, R53, 0xfffeffff, RZ, 0xc0, !PT ;  /* 0xfffeffff35357812 */ /* 0x000fc400078ec0ff */
[----:B------:R-:W-:Y:S02]  /*6f030*/  LOP3.LUT R15, R15, 0xffdfffff, RZ, 0xc0, !PT ;  /* 0xffdfffff0f0f7812 */ /* 0x000fe400078ec0ff */
[----:B------:R-:W-:-:S04]  /*6f040*/  @P0 LOP3.LUT R53, R53, 0x10000, RZ, 0xfc, !PT ;  /* 0x0001000035350812 */ /* 0x000fc800078efcff */
[----:B------:R-:W-:Y:S02]  /*6f050*/  LOP3.LUT R53, R53, 0xffff7fff, RZ, 0xc0, !PT ;  /* 0xffff7fff35357812 */ /* 0x000fe400078ec0ff */
[----:B------:R-:W-:Y:S02]  /*6f060*/  @P6 LOP3.LUT R15, R15, 0x200000, RZ, 0xfc, !PT ;  /* 0x002000000f0f6812 */ /* 0x000fe400078efcff */
        /* <DEDUP_REMOVED lines=17> */
[----:B------:R-:W-:-:S09]  /*6f180*/  LOP3.LUT R53, R53, 0xffffefff, RZ, 0xc0, !PT ;  /* 0xffffefff35357812 */ /* 0x000fd200078ec0ff */
        /* <DEDUP_REMOVED lines=35> */
[----:B------:R-:W-:-:S04]  /*6f3c0*/  LOP3.LUT P4, RZ, R55, 0x10, RZ, 0xc0, !PT ;  /* 0x0000001037ff7812 */ /* 0x000fc8000788c0ff */
[----:B------:R-:W-:Y:S01]  /*6f3d0*/  ISETP.LT.AND P4, PT, R9, UR23, !P4 ;  /* 0x0000001709007c0c */ /* 0x000fe2000e781270 */
[----:B------:R-:W-:Y:S02]  /*6f3e0*/  ULDC UR23, c[0x0][0x228] ;  /* 0x00008a0000177ab9 */ /* 0x000fe40000000800 */
[----:B------:R-:W-:-:S04]  /*6f3f0*/  @P6 LOP3.LUT R53, R53, 0x20, RZ, 0xfc, !PT ;  /* 0x0000002035356812 */ /* 0x000fc800078efcff */
[----:B------:R-:W-:Y:S02]  /*6f400*/  LOP3.LUT R53, R53, 0xffffffef, RZ, 0xc0, !PT ;  /* 0xffffffef35357812 */ /* 0x000fe400078ec0ff */
[----:B------:R-:W-:Y:S02]  /*6f410*/  LOP3.LUT P3, RZ, R55, 0x8, RZ, 0xc0, !PT ;  /* 0x0000000837ff7812 */ /* 0x000fe4000786c0ff */
[----:B------:R-:W-:Y:S02]  /*6f420*/  @P5 LOP3.LUT R53, R53, 0x10, RZ, 0xfc, !PT ;  /* 0x0000001035355812 */ /* 0x000fe400078efcff */
[----:B------:R-:W-:Y:S01]  /*6f430*/  ISETP.LT.AND P3, PT, R9, UR19, !P3 ;  /* 0x0000001309007c0c */ /* 0x000fe2000df61270 */
[----:B------:R-:W-:Y:S01]  /*6f440*/  ULDC UR19, c[0x0][0x228] ;  /* 0x00008a0000137ab9 */ /* 0x000fe20000000800 */
[----:B------:R-:W-:Y:S02]  /*6f450*/  LOP3.LUT R53, R53, 0xfffffff7, RZ, 0xc0, !PT ;  /* 0xfffffff735357812 */ /* 0x000fe400078ec0ff */
[----:B------:R-:W-:-:S02]  /*6f460*/  LOP3.LUT P2, RZ, R55, 0x4, RZ, 0xc0, !PT ;  /* 0x0000000437ff7812 */ /* 0x000fc4000784c0ff */
        /* <DEDUP_REMOVED lines=9> */
[----:B------:R-:W-:-:S04]  /*6f500*/  @P2 LOP3.LUT R53, R53, 0x2, RZ, 0xfc, !PT ;  /* 0x0000000235352812 */ /* 0x000fc800078efcff */
[----:B------:R-:W-:Y:S02]  /*6f510*/  LOP3.LUT R53, R53, 0xfffffffe, RZ, 0xc0, !PT ;  /* 0xfffffffe35357812 */ /* 0x000fe400078ec0ff */
[----:B------:R-:W-:Y:S02]  /*6f520*/  LOP3.LUT P1, RZ, R55, 0x1, RZ, 0xc0, !PT ;  /* 0x0000000137ff7812 */ /* 0x000fe4000782c0ff */
[----:B------:R-:W-:Y:S02]  /*6f530*/  @P0 LOP3.LUT R53, R53, 0x1, RZ, 0xfc, !PT ;  /* 0x0000000135350812 */ /* 0x000fe400078efcff */
[----:B------:R-:W-:Y:S02]  /*6f540*/  LOP3.LUT P0, RZ, R59, 0x80000000, RZ, 0xc0, !PT ;  /* 0x800000003bff7812 */ /* 0x000fe4000780c0ff */
[----:B------:R-:W-:Y:S01]  /*6f550*/  ISETP.LT.AND P1, PT, R9, UR23, !P1 ;  /* 0x0000001709007c0c */ /* 0x000fe2000cf21270 */
[----:B------:R-:W-:Y:S01]  /*6f560*/  ULDC UR23, c[0x0][0x228] ;  /* 0x00008a0000177ab9 */ /* 0x000fe20000000800 */
[----:B------:R-:W-:-:S02]  /*6f570*/  LOP3.LUT P6, RZ, R15, 0x8000, RZ, 0xc0, !PT ;  /* 0x000080000fff7812 */ /* 0x000fc400078cc0ff */
[C---:B------:R-:W-:Y:S02]  /*6f580*/  LOP3.LUT P5, RZ, R15.reuse, 0x4000, RZ, 0xc0, !PT ;  /* 0x000040000fff7812 */ /* 0x040fe400078ac0ff */
[C---:B------:R-:W-:Y:S02]  /*6f590*/  LOP3.LUT P4, RZ, R15.reuse, 0x2000, RZ, 0xc0, !PT ;  /* 0x000020000fff7812 */ /* 0x040fe4000788c0ff */
[C---:B------:R-:W-:Y:S02]  /*6f5a0*/  LOP3.LUT P3, RZ, R15.reuse, 0x1000, RZ, 0xc0, !PT ;  /* 0x000010000fff7812 */ /* 0x040fe4000786c0ff */
[C---:B------:R-:W-:Y:S02]  /*6f5b0*/  LOP3.LUT P2, RZ, R15.reuse, 0x800, RZ, 0xc0, !PT ;  /* 0x000008000fff7812 */ /* 0x040fe4000784c0ff */
[----:B------:R-:W-:Y:S02]  /*6f5c0*/  LOP3.LUT R15, R15, 0xfffffdff, RZ, 0xc0, !PT ;  /* 0xfffffdff0f0f7812 */ /* 0x000fe400078ec0ff */
[----:B------:R-:W-:-:S02]  /*6f5d0*/  LOP3.LUT R55, R55, 0x7fffffff, RZ, 0xc0, !PT ;  /* 0x7fffffff37377812 */ /* 0x000fc400078ec0ff */
[----:B------:R-:W-:Y:S02]  /*6f5e0*/  @P0 LOP3.LUT R15, R15, 0x200, RZ, 0xfc, !PT ;  /* 0x000002000f0f0812 */ /* 0x000fe400078efcff */
        /* <DEDUP_REMOVED lines=33> */
[----:B------:R-:W-:Y:S02]  /*6f800*/  LOP3.LUT P5, RZ, R59, 0x4000000, RZ, 0xc0, !PT ;  /* 0x040000003bff7812 */ /* 0x000fe400078ac0ff */
[----:B------:R-:W-:-:S02]  /*6f810*/  @P0 LOP3.LUT R55, R55, 0x1000000, RZ, 0xfc, !PT ;  /* 0x0100000037370812 */ /* 0x000fc400078efcff */
[----:B------:R-:W-:Y:S01]  /*6f820*/  ISETP.LT.AND P5, PT, R9, UR19, !P5 ;  /* 0x0000001309007c0c */ /* 0x000fe2000efa1270 */
[----:B------:R-:W-:Y:S01]  /*6f830*/  ULDC UR19, c[0x0][0x228] ;  /* 0x00008a0000137ab9 */ /* 0x000fe20000000800 */
[----:B------:R-:W-:Y:S02]  /*6f840*/  LOP3.LUT R55, R55, 0xff7fffff, RZ, 0xc0, !PT ;  /* 0xff7fffff37377812 */ /* 0x000fe400078ec0ff */
[----:B------:R-:W-:-:S03]  /*6f850*/  LOP3.LUT P4, RZ, R59, 0x8000000, RZ, 0xc0, !PT ;  /* 0x080000003bff7812 */ /* 0x000fc6000788c0ff */
[----:B------:R-:W-:Y:S02]  /*6f860*/  @P6 LOP3.LUT R55, R55, 0x800000, RZ, 0xfc, !PT ;  /* 0x0080000037376812 */ /* 0x000fe400078efcff */
[----:B------:R-:W-:Y:S01]  /*6f870*/  ISETP.LT.AND P4, PT, R9, UR15, !P4 ;  /* 0x0000000f09007c0c */ /* 0x000fe2000e781270 */
[----:B------:R-:W-:Y:S01]  /*6f880*/  ULDC UR15, c[0x0][0x228] ;  /* 0x00008a00000f7ab9 */ /* 0x000fe20000000800 */
[----:B------:R-:W-:-:S04]  /*6f890*/  LOP3.LUT R55, R55, 0xffbfffff, RZ, 0xc0, !PT ;  /* 0xffbfffff37377812 */ /* 0x000fc800078ec0ff */
[----:B------:R-:W-:Y:S02]  /*6f8a0*/  @P5 LOP3.LUT R55, R55, 0x400000, RZ, 0xfc, !PT ;  /* 0x0040000037375812 */ /* 0x000fe400078efcff */
[----:B------:R-:W-:Y:S02]  /*6f8b0*/  LOP3.LUT P2, RZ, R59, 0x20000000, RZ, 0xc0, !PT ;  /* 0x200000003bff7812 */ /* 0x000fe4000784c0ff */
[----:B------:R-:W-:Y:S02]  /*6f8c0*/  LOP3.LUT R55, R55, 0xffdfffff, RZ, 0xc0, !PT ;  /* 0xffdfffff37377812 */ /* 0x000fe400078ec0ff */
[----:B------:R-:W-:Y:S02]  /*6f8d0*/  LOP3.LUT P0, RZ, R15, 0x200, RZ, 0xc0, !PT ;  /* 0x000002000fff7812 */ /* 0x000fe4000780c0ff */
[----:B------:R-:W-:Y:S02]  /*6f8e0*/  @P4 LOP3.LUT R55, R55, 0x200000, RZ, 0xfc, !PT ;  /* 0x0020000037374812 */ /* 0x000fe400078efcff */
[C---:B------:R-:W-:Y:S01]  /*6f8f0*/  ISETP.LT.AND P4, PT, R9.reuse, UR23, !P2 ;  /* 0x0000001709007c0c */ /* 0x040fe2000d781270 */
[----:B------:R-:W-:Y:S01]  /*6f900*/  ULDC UR23, c[0x0][0x228] ;  /* 0x00008a0000177ab9 */ /* 0x000fe20000000800 */
[----:B------:R-:W-:Y:S01]  /*6f910*/  ISETP.LT.AND P2, PT, R9, UR15, !P0 ;  /* 0x0000000f09007c0c */ /* 0x000fe2000c741270 */
[----:B------:R-:W-:Y:S01]  /*6f920*/  ULDC UR15, c[0x0][0x228] ;  /* 0x00008a00000f7ab9 */ /* 0x000fe20000000800 */
[----:B------:R-:W-:-:S02]  /*6f930*/  LOP3.LUT P0, RZ, R58, 0x10000, RZ, 0xc0, !PT ;  /* 0x000100003aff7812 */ /* 0x000fc4000780c0ff */
        /* <DEDUP_REMOVED lines=40> */
[----:B------:R-:W-:Y:S02]  /*6fbc0*/  LOP3.LUT R55, R55, 0xffefffff, RZ, 0xc0, !PT ;  /* 0xffefffff37377812 */ /* 0x000fe400078ec0ff */
[----:B------:R-:W-:-:S05]  /*6fbd0*/  LOP3.LUT P1, RZ, R59, 0x40000000, RZ, 0xc0, !PT ;  /* 0x400000003bff7812 */ /* 0x000fca000782c0ff */
[----:B------:R-:W-:Y:S02]  /*6fbe0*/  @P0 LOP3.LUT R15, R15, 0x40, RZ, 0xfc, !PT ;  /* 0x000000400f0f0812 */ /* 0x000fe400078efcff */
[----:B------:R-:W-:Y:S02]  /*6fbf0*/  LOP3.LUT P0, RZ, R58, 0x8, RZ, 0xc0, !PT ;  /* 0x000000083aff7812 */ /* 0x000fe4000780c0ff */
[----:B------:R-:W-:Y:S02]  /*6fc00*/  @P3 LOP3.LUT R55, R55, 0x100000, RZ, 0xfc, !PT ;  /* 0x0010000037373812 */ /* 0x000fe400078efcff */
[----:B------:R-:W-:Y:S01]  /*6fc10*/  ISETP.LT.AND P3, PT, R9, UR19, !P1 ;  /* 0x0000001309007c0c */ /* 0x000fe2000cf61270 */
[----:B------:R-:W-:Y:S01]  /*6fc20*/  ULDC UR19, c[0x0][0x228] ;  /* 0x00008a0000137ab9 */ /* 0x000fe20000000800 */
[----:B------:R-:W-:Y:S02]  /*6fc30*/  LOP3.LUT R55, R55, 0xfff7ffff, RZ, 0xc0, !PT ;  /* 0xfff7ffff37377812 */ /* 0x000fe400078ec0ff */
[----:B------:R-:W-:-:S02]  /*6fc40*/  LOP3.LUT R15, R15, 0xffffff7f, RZ, 0xc0, !PT ;  /* 0xffffff7f0f0f7812 */ /* 0x000fc400078ec0ff */
[----:B------:R-:W-:-:S03]  /*6fc50*/  @P4 LOP3.LUT R55, R55, 0x80000, RZ, 0xfc, !PT ;  /* 0x0008000037374812 */ /* 0x000fc600078efcff */
[----:B------:R-:W-:Y:S02]  /*6fc60*/  @P0 LOP3.LUT R15, R15, 0x80, RZ, 0xfc, !PT ;  /* 0x000000800f0f0812 */ /* 0x000fe400078efcff */
[C---:B------:R-:W-:Y:S02]  /*6fc70*/  LOP3.LUT P0, RZ, R58.reuse, 0x4, RZ, 0xc0, !PT ;  /* 0x000000043aff7812 */ /* 0x040fe4000780c0ff */
[----:B------:R-:W-:Y:S02]  /*6fc80*/  LOP3.LUT R55, R55, 0xfffbffff, RZ, 0xc0, !PT ;  /* 0xfffbffff37377812 */ /* 0x000fe400078ec0ff */
[----:B------:R-:W-:Y:S02]  /*6fc90*/  LOP3.LUT P1, RZ, R58, 0x1, RZ, 0xc0, !PT ;  /* 0x000000013aff7812 */ /* 0x000fe4000782c0ff */
[----:B------:R-:W-:Y:S02]  /*6fca0*/  @P3 LOP3.LUT R55, R55, 0x40000, RZ, 0xfc, !PT ;  /* 0x0004000037373812 */ /* 0x000fe400078efcff */
[----:B------:R-:W-:-:S02]  /*6fcb0*/  LOP3.LUT R15, R15, 0xfffffeff, RZ, 0xc0, !PT ;  /* 0xfffffeff0f0f7812 */ /* 0x000fc400078ec0ff */
[----:B------:R-:W-:Y:S01]  /*6fcc0*/  ISETP.LT.AND P3, PT, R9, UR11, !P1 ;  /* 0x0000000b09007c0c */ /* 0x000fe2000cf61270 */
[----:B------:R-:W-:Y:S01]  /*6fcd0*/  ULDC UR11, c[0x0][0x228] ;  /* 0x00008a00000b7ab9 */ /* 0x000fe20000000800 */
[----:B------:R-:W-:Y:S02]  /*6fce0*/  LOP3.LUT R55, R55, 0xfffdffff, RZ, 0xc0, !PT ;  /* 0xfffdffff37377812 */ /* 0x000fe400078ec0ff */
        /* <DEDUP_REMOVED lines=70> */
[----:B------:R-:W-:Y:S01]  /*70150*/  LOP3.LUT R55, R55, 0xfffffffe, RZ, 0xc0, !PT ;  /* 0xfffffffe37377812 */ /* 0x000fe200078ec0ff */
[----:B------:R-:W-:Y:S01]  /*70160*/  STL [R1+0x22c8], R48 ;  /* 0x0022c83001007387 */ /* 0x000fe20000100800 */
[C---:B------:R-:W-:Y:S02]  /*70170*/  LOP3.LUT P1, RZ, R58.reuse, 0x40000, RZ, 0xc0, !PT ;  /* 0x000400003aff7812 */ /* 0x040fe4000782c0ff */
[C---:B------:R-:W-:Y:S02]  /*70180*/  LOP3.LUT P2, RZ, R58.reuse, 0x80000, RZ, 0xc0, !PT ;  /* 0x000800003aff7812 */ /* 0x040fe4000784c0ff */
[C---:B------:R-:W-:Y:S02]  /*70190*/  LOP3.LUT P3, RZ, R58.reuse, 0x100000, RZ, 0xc0, !PT ;  /* 0x001000003aff7812 */ /* 0x040fe4000786c0ff */
[----:B------:R-:W-:-:S02]  /*701a0*/  LOP3.LUT P4, RZ, R58, 0x200000, RZ, 0xc0, !PT ;  /* 0x002000003aff7812 */ /* 0x000fc4000788c0ff */
[C---:B------:R-:W-:Y:S02]  /*701b0*/  LOP3.LUT P5, RZ, R58.reuse, 0x400000, RZ, 0xc0, !PT ;  /* 0x004000003aff7812 */ /* 0x040fe400078ac0ff */
[----:B------:R-:W-:Y:S02]  /*701c0*/  @P0 LOP3.LUT R55, R55, 0x1, RZ, 0xfc, !PT ;  /* 0x0000000137370812 */ /* 0x000fe400078efcff */
[----:B------:R-:W-:Y:S02]  /*701d0*/  LOP3.LUT P6, RZ, R58, 0x800000, RZ, 0xc0, !PT ;  /* 0x008000003aff7812 */ /* 0x000fe400078cc0ff */
[----:B------:R-:W-:Y:S01]  /*701e0*/  LOP3.LUT P0, RZ, R3, 0x2000000, RZ, 0xc0, !PT ;  /* 0x0200000003ff7812 */ /* 0x000fe2000780c0ff */
[----:B------:R-:W-:Y:S01]  /*701f0*/  STL [R1+0x22cc], R49 ;  /* 0x0022cc3101007387 */ /* 0x000fe20000100800 */
[----:B------:R-:W-:Y:S02]  /*70200*/  LOP3.LUT R10, R41, 0xffff, RZ, 0xc0, !PT ;  /* 0x0000ffff290a7812 */ /* 0x000fe400078ec0ff */
[----:B------:R-:W-:Y:S01]  /*70210*/  LOP3.LUT R18, R39, 0xffff, RZ, 0xc0, !PT ;  /* 0x0000ffff27127812 */ /* 0x000fe200078ec0ff */
[----:B------:R-:W-:Y:S01]  /*70220*/  STL [R1+0x22d0], R50 ;  /* 0x0022d03201007387 */ /* 0x000fe20000100800 */
[----:B------:R-:W-:-:S02]  /*70230*/  ISETP.LT.AND P0, PT, R9, UR40, !P0 ;  /* 0x0000002809007c0c */ /* 0x000fc4000c701270 */
[C---:B------:R-:W-:Y:S01]  /*70240*/  ISETP.LT.AND P1, PT, R9.reuse, UR44, !P1 ;  /* 0x0000002c09007c0c */ /* 0x040fe2000cf21270 */
[----:B------:R-:W-:Y:S01]  /*70250*/  STL [R1+0x22d4], R51 ;  /* 0x0022d43301007387 */ /* 0x000fe20000100800 */
[C---:B------:R-:W-:Y:S02]  /*70260*/  ISETP.LT.AND P2, PT, R9.reuse, UR48, !P2 ;  /* 0x0000003009007c0c */ /* 0x040fe4000d741270 */
[C---:B------:R-:W-:Y:S01]  /*70270*/  ISETP.LT.AND P3, PT, R9.reuse, UR52, !P3 ;  /* 0x0000003409007c0c */ /* 0x040fe2000df61270 */
[----:B------:R-:W-:Y:S01]  /*70280*/  STL [R1+0x22d8], R52 ;  /* 0x0022d83401007387 */ /* 0x000fe20000100800 */
[C---:B------:R-:W-:Y:S02]  /*70290*/  ISETP.LT.AND P4, PT, R9.reuse, UR56, !P4 ;  /* 0x0000003809007c0c */ /* 0x040fe4000e781270 */
[C---:B------:R-:W-:Y:S02]  /*702a0*/  ISETP.LT.AND P5, PT, R9.reuse, UR60, !P5 ;  /* 0x0000003c09007c0c */ /* 0x040fe4000efa1270 */
[----:B------:R-:W-:Y:S01]  /*702b0*/  ISETP.LT.AND P6, PT, R9, UR4, !P6 ;  /* 0x0000000409007c0c */ /* 0x000fe2000f7c1270 */
[----:B------:R-:W-:Y:S01]  /*702c0*/  STL [R1+0x22dc], R54 ;  /* 0x0022dc3601007387 */ /* 0x000fe20000100800 */
[----:B------:R-:W-:-:S02]  /*702d0*/  SHF.R.U32.HI R9, RZ, 0x8, R10 ;  /* 0x00000008ff097819 */ /* 0x000fc4000001160a */
[----:B------:R-:W-:Y:S01]  /*702e0*/  SHF.R.U32.HI R8, RZ, 0x8, R18 ;  /* 0x00000008ff087819 */ /* 0x000fe20000011612 */
[----:B------:R-:W2:Y:S01]  /*702f0*/  LDL.LU R33, [R1+0x1198] ;  /* 0x0011980001217983 */ /* 0x000ea20000300800 */
[----:B------:R-:W-:Y:S02]  /*70300*/  LOP3.LUT R9, R9, 0xffff, RZ, 0xc0, !PT ;  /* 0x0000ffff09097812 */ /* 0x000fe400078ec0ff */
[----:B------:R-:W-:-:S04]  /*70310*/  LOP3.LUT R8, R8, 0xffff, RZ, 0xc0, !PT ;  /* 0x0000ffff08087812 */ /* 0x000fc800078ec0ff */
[----:B0-----:R-:W-:Y:S02]  /*70320*/  PRMT R2, R9, 0x3340, R8 ;  /* 0x0000334009027816 */ /* 0x001fe40000000008 */
[----:B------:R-:W-:-:S03]  /*70330*/  PRMT R9, R34, 0x3340, R1 ;  /* 0x0000334022097816 */ /* 0x000fc60000000001 */
[----:B------:R0:W-:Y:S04]  /*70340*/  STL [R1+0x68], R2 ;  /* 0x0000680201007387 */ /* 0x0001e80000100800 */
[----:B------:R-:W3:Y:S04]  /*70350*/  LDL.LU R44, [R1+0x1194] ;  /* 0x00119400012c7983 */ /* 0x000ee80000300800 */
[----:B------:R-:W4:Y:S01]  /*70360*/  LDL.LU R34, [R1+0x12b0] ;  /* 0x0012b00001227983 */ /* 0x000f220000300800 */
[----:B------:R-:W-:Y:S02]  /*70370*/  PRMT R16, R45, 0x3340, R37 ;  /* 0x000033402d107816 */ /* 0x000fe40000000025 */
[----:B------:R-:W-:Y:S01]  /*70380*/  PRMT R17, R0, 0x3340, R36 ;  /* 0x0000334000117816 */ /* 0x000fe20000000024 */
[----:B------:R-:W3:Y:S04]  /*70390*/  LDL.LU R37, [R1+0x144] ;  /* 0x0001440001257983 */ /* 0x000ee80000300800 */
[----:B------:R-:W3:Y:S04]  /*703a0*/  LDL.LU R45, [R1+0x1190] ;  /* 0x00119000012d7983 */ /* 0x000ee80000300800 */
[----:B------:R-:W3:Y:S01]  /*703b0*/  LDL.LU R0, [R1+0x1404] ;  /* 0x0014040001007983 */ /* 0x000ee20000300800 */
[----:B------:R-:W-:-:S02]  /*703c0*/  PRMT R15, R40, 0x3340, R42 ;  /* 0x00003340280f7816 */ /* 0x000fc4000000002a */
[----:B------:R-:W-:Y:S01]  /*703d0*/  PRMT R18, R10, 0x3340, R18 ;  /* 0x000033400a127816 */ /* 0x000fe20000000012 */
[----:B------:R-:W3:Y:S01]  /*703e0*/  LDL.LU R42, [R1+0x118c] ;  /* 0x00118c00012a7983 */ /* 0x000ee20000300800 */
[----:B------:R-:W-:-:S03]  /*703f0*/  PRMT R10, R38, 0x3340, R1 ;  /* 0x00003340260a7816 */ /* 0x000fc60000000001 */
[----:B------:R-:W3:Y:S01]  /*70400*/  LDL.LU R40, [R1+0x148] ;  /* 0x0001480001287983 */ /* 0x000ee20000300800 */
[----:B0-----:R-:W-:Y:S02]  /*70410*/  PRMT R2, R15, 0x5410, R10 ;  /* 0x000054100f027816 */ /* 0x001fe4000000000a */
[----:B------:R-:W-:Y:S01]  /*70420*/  PRMT R8, R35, 0x3340, R1 ;  /* 0x0000334023087816 */ /* 0x000fe20000000001 */
[----:B------:R-:W3:Y:S01]  /*70430*/  LDL.LU R38, [R1+0x1424] ;  /* 0x0014240001267983 */ /* 0x000ee20000300800 */
[----:B------:R-:W-:-:S03]  /*70440*/  PRMT R4, R16, 0x5410, R9 ;  /* 0x0000541010047816 */ /* 0x000fc60000000009 */
[----:B------:R-:W3:Y:S04]  /*70450*/  LDL.LU R36, [R1+0x154] ;  /* 0x0001540001247983 */ /* 0x000ee80000300800 */
[----:B------:R0:W-:Y:S04]  /*70460*/  STL [R1+0x98], R2 ;  /* 0x0000980201007387 */ /* 0x0001e80000100800 */
[----:B------:R1:W-:Y:S04]  /*70470*/  STL [R1+0x94], R4 ;  /* 0x0000940401007387 */ /* 0x0003e80000100800 */
[----:B------:R-:W3:Y:S01]  /*70480*/  LDL.LU R47, [R1+0x1430] ;  /* 0x00143000012f7983 */ /* 0x000ee20000300800 */
[----:B0-----:R-:W-:-:S03]  /*70490*/  PRMT R2, R17, 0x5410, R8 ;  /* 0x0000541011027816 */ /* 0x001fc60000000008 */
[----:B------:R-:W3:Y:S04]  /*704a0*/  LDL.LU R43, [R1+0x1184] ;  /* 0x00118400012b7983 */ /* 0x000ee80000300800 */
[----:B------:R4:W-:Y:S01]  /*704b0*/  STL [R1+0x90], R2 ;  /* 0x0000900201007387 */ /* 0x0009e20000100800 */
[----:B------:R-:W-:-:S03]  /*704c0*/  PRMT R12, R29, 0x3340, R1 ;  /* 0x000033401d0c7816 */ /* 0x000fc60000000001 */
[----:B------:R-:W3:Y:S01]  /*704d0*/  LDL.LU R35, [R1+0x128c] ;  /* 0x00128c0001237983 */ /* 0x000ee20000300800 */
[----:B------:R-:W-:-:S03]  /*704e0*/  PRMT R11, R30, 0x3340, R1 ;  /* 0x000033401e0b7816 */ /* 0x000fc60000000001 */
[----:B------:R-:W3:Y:S01]  /*704f0*/  LDL.LU R41, [R1+0x117c] ;  /* 0x00117c0001297983 */ /* 0x000ee20000300800 */
[----:B------:R-:W-:-:S03]  /*70500*/  PRMT R14, R31, 0x3340, R1 ;  /* 0x000033401f0e7816 */ /* 0x000fc60000000001 */
[----:B------:R-:W3:Y:S04]  /*70510*/  LDL.LU R29, [R1+0x1284] ;  /* 0x00128400011d7983 */ /* 0x000ee80000300800 */
[----:B------:R-:W3:Y:S04]  /*70520*/  LDL.LU R30, [R1+0x9a4] ;  /* 0x0009a400011e7983 */ /* 0x000ee80000300800 */
[----:B------:R-:W3:Y:S01]  /*70530*/  LDL.LU R31, [R1+0x1264] ;  /* 0x00126400011f7983 */ /* 0x000ee20000300800 */
[----:B------:R-:W-:-:S03]  /*70540*/  PRMT R13, R32, 0x3340, R1 ;  /* 0x00003340200d7816 */ /* 0x000fc60000000001 */
[----:B------:R-:W3:Y:S01]  /*70550*/  LDL.LU R32, [R1+0x1354] ;  /* 0x0013540001207983 */ /* 0x000ee20000300800 */
[----:B--2---:R-:W-:-:S03]  /*70560*/  LOP3.LUT R39, R33, 0xffff, RZ, 0xc0, !PT ;  /* 0x0000ffff21277812 */ /* 0x004fc600078ec0ff */
[----:B------:R-:W2:Y:S01]  /*70570*/  LDL.LU R33, [R1+0x1234] ;  /* 0x0012340001217983 */ /* 0x000ea20000300800 */
[----:B------:R-:W-:-:S04]  /*70580*/  PRMT R8, R39, 0x3340, R1 ;  /* 0x0000334027087816 */ /* 0x000fc80000000001 */
[----:B-1----:R-:W-:-:S05]  /*70590*/  PRMT R4, R18, 0x5410, R8 ;  /* 0x0000541012047816 */ /* 0x002fca0000000008 */
[----:B------:R0:W-:Y:S01]  /*705a0*/  STL [R1+0x9c], R4 ;  /* 0x00009c0401007387 */ /* 0x0001e20000100800 */
[----:B----4-:R-:W-:-:S03]  /*705b0*/  PRMT R2, R34, 0x5410, R12 ;  /* 0x0000541022027816 */ /* 0x010fc6000000000c */
[----:B------:R-:W4:Y:S01]  /*705c0*/  LDL.LU R34, [R1+0x12ac] ;  /* 0x0012ac0001227983 */ /* 0x000f220000300800 */
[----:B---3--:R-:W-:-:S04]  /*705d0*/  LOP3.LUT R51, R44, 0xffff, RZ, 0xc0, !PT ;  /* 0x0000ffff2c337812 */ /* 0x008fc800078ec0ff */
[--C-:B------:R-:W-:Y:S01]  /*705e0*/  PRMT R8, R51, 0x3340, R1.reuse ;  /* 0x0000334033087816 */ /* 0x100fe20000000001 */
[----:B------:R1:W-:Y:S01]  /*705f0*/  STL [R1+0xa0], R2 ;  /* 0x0000a00201007387 */ /* 0x0003e20000100800 */
[----:B------:R-:W-:Y:S02]  /*70600*/  LOP3.LUT R50, R45, 0xffff, RZ, 0xc0, !PT ;  /* 0x0000ffff2d327812 */ /* 0x000fe400078ec0ff */
[----:B0-----:R-:W-:Y:S02]  /*70610*/  PRMT R4, R37, 0x5410, R8 ;  /* 0x0000541025047816 */ /* 0x001fe40000000008 */
[----:B------:R-:W-:Y:S02]  /*70620*/  PRMT R8, R50, 0x3340, R1 ;  /* 0x0000334032087816 */ /* 0x000fe40000000001 */
[----:B-1----:R-:W-:Y:S01]  /*70630*/  PRMT R2, R0, 0x5410, R11 ;  /* 0x0000541000027816 */ /* 0x002fe2000000000b */
[----:B------:R0:W-:Y:S04]  /*70640*/  STL [R1+0x119c], R4 ;  /* 0x00119c0401007387 */ /* 0x0001e80000100800 */
[----:B------:R-:W3:Y:S04]  /*70650*/  LDL.LU R0, [R1+0x11b4] ;  /* 0x0011b40001007983 */ /* 0x000ee80000300800 */
[----:B------:R1:W-:Y:S01]  /*70660*/  STL [R1+0x11a0], R2 ;  /* 0x0011a00201007387 */ /* 0x0003e20000100800 */
[----:B0-----:R-:W-:-:S02]  /*70670*/  PRMT R4, R40, 0x5410, R8 ;  /* 0x0000541028047816 */ /* 0x001fc40000000008 */
[----:B------:R-:W-:Y:S02]  /*70680*/  PRMT R5, R38, 0x5410, R14 ;  /* 0x0000541026057816 */ /* 0x000fe4000000000e */
[----:B-1----:R-:W-:Y:S01]  /*70690*/  LOP3.LUT R2, R42, 0xffff, RZ, 0xc0, !PT ;  /* 0x0000ffff2a027812 */ /* 0x002fe200078ec0ff */
[----:B------:R0:W-:Y:S03]  /*706a0*/  STL [R1+0x11a4], R4 ;  /* 0x0011a40401007387 */ /* 0x0001e60000100800 */
[----:B------:R-:W-:Y:S01]  /*706b0*/  PRMT R8, R2, 0x3340, R1 ;  /* 0x0000334002087816 */ /* 0x000fe20000000001 */
[----:B------:R-:W3:Y:S03]  /*706c0*/  LDL.LU R60, [R1+0x124c] ;  /* 0x00124c00013c7983 */ /* 0x000ee60000300800 */
[----:B0-----:R-:W-:Y:S01]  /*706d0*/  PRMT R4, R36, 0x5410, R8 ;  /* 0x0000541024047816 */ /* 0x001fe20000000008 */
[----:B------:R0:W-:Y:S04]  /*706e0*/  STL [R1+0x11a8], R5 ;  /* 0x0011a80501007387 */ /* 0x0001e80000100800 */
[----:B------:R-:W3:Y:S04]  /*706f0*/  LDL.LU R44, [R1+0x1178] ;  /* 0x00117800012c7983 */ /* 0x000ee80000300800 */
[----:B------:R1:W-:Y:S01]  /*70700*/  STL [R1+0x11ac], R4 ;  /* 0x0011ac0401007387 */ /* 0x0003e20000100800 */
[----:B0-----:R-:W-:-:S03]  /*70710*/  PRMT R5, R47, 0x5410, R13 ;  /* 0x000054102f057816 */ /* 0x001fc6000000000d */
[----:B------:R-:W3:Y:S04]  /*70720*/  LDL.LU R37, [R1+0x1278] ;  /* 0x0012780001257983 */ /* 0x000ee80000300800 */
[----:B------:R-:W3:Y:S01]  /*70730*/  LDL.LU R45, [R1+0x13d0] ;  /* 0x0013d000012d7983 */ /* 0x000ee20000300800 */
[----:B-1----:R-:W-:-:S03]  /*70740*/  PRMT R4, R35, 0x5410, R43 ;  /* 0x0000541023047816 */ /* 0x002fc6000000002b */
[----:B------:R-:W3:Y:S04]  /*70750*/  LDL.LU R42, [R1+0x126c] ;  /* 0x00126c00012a7983 */ /* 0x000ee80000300800 */
[----:B------:R-:W3:Y:S04]  /*70760*/  LDL.LU R40, [R1+0x1328] ;  /* 0x0013280001287983 */ /* 0x000ee80000300800 */
[----:B------:R-:W3:Y:S04]  /*70770*/  LDL.LU R38, [R1+0x13d8] ;  /* 0x0013d80001267983 */ /* 0x000ee80000300800 */
[----:B------:R-:W3:Y:S04]  /*70780*/  LDL.LU R36, [R1+0x1274] ;  /* 0x0012740001247983 */ /* 0x000ee80000300800 */
[----:B------:R-:W3:Y:S04]  /*70790*/  LDL.LU R35, [R1+0x1334] ;  /* 0x0013340001237983 */ /* 0x000ee80000300800 */
[----:B------:R0:W-:Y:S04]  /*707a0*/  STL [R1+0x11b0], R5 ;  /* 0x0011b00501007387 */ /* 0x0001e80000100800 */
[----:B------:R1:W-:Y:S01]  /*707b0*/  STL [R1+0x1194], R4 ;  /* 0x0011940401007387 */ /* 0x0003e20000100800 */
[----:B0-----:R-:W-:-:S02]  /*707c0*/  PRMT R5, R29, 0x5410, R41 ;  /* 0x000054101d057816 */ /* 0x001fc40000000029 */
[----:B-1----:R-:W-:-:S03]  /*707d0*/  PRMT R4, R31, 0x5410, R30 ;  /* 0x000054101f047816 */ /* 0x002fc6000000001e */
[----:B------:R-:W-:Y:S01]  /*707e0*/  STL [R1+0x1198], R5 ;  /* 0x0011980501007387 */ /* 0x000fe20000100800 */
[----:B------:R-:W-:-:S03]  /*707f0*/  LOP3.LUT R11, R32, 0xffff, RZ, 0xc0, !PT ;  /* 0x0000ffff200b7812 */ /* 0x000fc600078ec0ff */
[----:B------:R0:W-:Y:S04]  /*70800*/  STL [R1+0x1190], R4 ;  /* 0x0011900401007387 */ /* 0x0001e80000100800 */
[----:B------:R-:W3:Y:S04]  /*70810*/  LDL.LU R29, [R1+0x138c] ;  /* 0x00138c00011d7983 */ /* 0x000ee80000300800 */
[----:B------:R-:W3:Y:S04]  /*70820*/  LDL.LU R30, [R1+0x123c] ;  /* 0x00123c00011e7983 */ /* 0x000ee80000300800 */
[----:B------:R-:W3:Y:S04]  /*70830*/  LDL.LU R31, [R1+0x12dc] ;  /* 0x0012dc00011f7983 */ /* 0x000ee80000300800 */
[----:B------:R-:W3:Y:S01]  /*70840*/  LDL.LU R32, [R1+0x1394] ;  /* 0x0013940001207983 */ /* 0x000ee20000300800 */
[----:B--2---:R-:W-:-:S03]  /*70850*/  LOP3.LUT R17, R33, 0xffff, RZ, 0xc0, !PT ;  /* 0x0000ffff21117812 */ /* 0x004fc600078ec0ff */
[----:B------:R-:W2:Y:S01]  /*70860*/  LDL.LU R33, [R1+0x1240] ;  /* 0x0012400001217983 */ /* 0x000ea20000300800 */
[----:B----4-:R-:W-:-:S03]  /*70870*/  LOP3.LUT R10, R34, 0xffff, RZ, 0xc0, !PT ;  /* 0x0000ffff220a7812 */ /* 0x010fc600078ec0ff */
[----:B------:R-:W4:Y:S01]  /*70880*/  LDL.LU R34, [R1+0x12e4] ;  /* 0x0012e40001227983 */ /* 0x000f220000300800 */
[----:B------:R-:W-:Y:S02]  /*70890*/  PRMT R8, R17, 0x3340, R1 ;  /* 0x0000334011087816 */ /* 0x000fe40000000001 */
[----:B------:R-:W-:-:S04]  /*708a0*/  PRMT R9, R11, 0x3340, R10 ;  /* 0x000033400b097816 */ /* 0x000fc8000000000a */
[----:B0-----:R-:W-:Y:S02]  /*708b0*/  PRMT R4, R9, 0x5410, R8 ;  /* 0x0000541009047816 */ /* 0x001fe40000000008 */
[----:B---3--:R-:W-:-:S04]  /*708c0*/  LOP3.LUT R0, R0, 0xffff, RZ, 0xc0, !PT ;  /* 0x0000ffff00007812 */ /* 0x008fc800078ec0ff */
[----:B------:R-:W-:Y:S01]  /*708d0*/  PRMT R8, R0, 0x3340, R1 ;  /* 0x0000334000087816 */ /* 0x000fe20000000001 */
[----:B------:R0:W-:Y:S01]  /*708e0*/  STL [R1+0x8c], R4 ;  /* 0x00008c0401007387 */ /* 0x0001e20000100800 */
[----:B------:R-:W-:Y:S02]  /*708f0*/  SHF.R.U32.HI R9, RZ, 0x8, R11 ;  /* 0x00000008ff097819 */ /* 0x000fe4000001160b */
[----:B------:R-:W-:Y:S02]  /*70900*/  SHF.R.U32.HI R41, RZ, 0x8, R10 ;  /* 0x00000008ff297819 */ /* 0x000fe4000001160a */
[----:B------:R-:W-:-:S05]  /*70910*/  PRMT R5, R60, 0x5410, R8 ;  /* 0x000054103c057816 */ /* 0x000fca0000000008 */
[----:B------:R-:W-:Y:S01]  /*70920*/  STL [R1+0x11b4], R5 ;  /* 0x0011b40501007387 */ /* 0x000fe20000100800 */
[----:B0-----:R-:W-:Y:S02]  /*70930*/  PRMT R4, R37, 0x5410, R44 ;  /* 0x0000541025047816 */ /* 0x001fe4000000002c */
[----:B------:R-:W-:-:S03]  /*70940*/  LOP3.LUT R11, R45, 0xffff, RZ, 0xc0, !PT ;  /* 0x0000ffff2d0b7812 */ /* 0x000fc600078ec0ff */
[----:B------:R0:W-:Y:S01]  /*70950*/  STL [R1+0x118c], R4 ;  /* 0x00118c0401007387 */ /* 0x0001e20000100800 */
[----:B------:R-:W-:-:S03]  /*70960*/  LOP3.LUT R18, R42, 0xffff, RZ, 0xc0, !PT ;  /* 0x0000ffff2a127812 */ /* 0x000fc600078ec0ff */
[----:B------:R-:W3:Y:S01]  /*70970*/  LDL.LU R45, [R1+0x11f8] ;  /* 0x0011f800012d7983 */ /* 0x000ee20000300800 */
[----:B------:R-:W-:-:S03]  /*70980*/  LOP3.LUT R10, R40, 0xffff, RZ, 0xc0, !PT ;  /* 0x0000ffff280a7812 */ /* 0x000fc600078ec0ff */
[----:B------:R-:W3:Y:S01]  /*70990*/  LDL.LU R42, [R1+0x12cc] ;  /* 0x0012cc00012a7983 */ /* 0x000ee20000300800 */
[----:B------:R-:W-:-:S03]  /*709a0*/  LOP3.LUT R14, R38, 0xffff, RZ, 0xc0, !PT ;  /* 0x0000ffff260e7812 */ /* 0x000fc600078ec0ff */
[----:B------:R-:W3:Y:S01]  /*709b0*/  LDL.LU R40, [R1+0x1188] ;  /* 0x0011880001287983 */ /* 0x000ee20000300800 */
[----:B------:R-:W-:-:S03]  /*709c0*/  LOP3.LUT R12, R36, 0xffff, RZ, 0xc0, !PT ;  /* 0x0000ffff240c7812 */ /* 0x000fc600078ec0ff */
[----:B------:R-:W3:Y:S04]  /*709d0*/  LDL.LU R38, [R1+0x12b8] ;  /* 0x0012b80001267983 */ /* 0x000ee80000300800 */
[----:B------:R-:W3:Y:S01]  /*709e0*/  LDL.LU R36, [R1+0x13fc] ;  /* 0x0013fc0001247983 */ /* 0x000ee20000300800 */
[----:B--2---:R-:W-:-:S03]  /*709f0*/  LOP3.LUT R19, R33, 0xffff, RZ, 0xc0, !PT ;  /* 0x0000ffff21137812 */ /* 0x004fc600078ec0ff */
[----:B------:R-:W2:Y:S01]  /*70a00*/  LDL.LU R33, [R1+0x12bc] ;  /* 0x0012bc0001217983 */ /* 0x000ea20000300800 */
[----:B----4-:R-:W-:-:S03]  /*70a10*/  LOP3.LUT R20, R34, 0xffff, RZ, 0xc0, !PT ;  /* 0x0000ffff22147812 */ /* 0x010fc600078ec0ff */
[----:B------:R-:W4:Y:S01]  /*70a20*/  LDL.LU R34, [R1+0x136c] ;  /* 0x00136c0001227983 */ /* 0x000f220000300800 */
[----:B------:R-:W-:Y:S02]  /*70a30*/  LOP3.LUT R9, R9, 0xffff, RZ, 0xc0, !PT ;  /* 0x0000ffff09097812 */ /* 0x000fe400078ec0ff */
[----:B------:R-:W-:Y:S01]  /*70a40*/  LOP3.LUT R41, R41, 0xffff, RZ, 0xc0, !PT ;  /* 0x0000ffff29297812 */ /* 0x000fe200078ec0ff */
[----:B------:R-:W4:Y:S01]  /*70a50*/  LDL.LU R52, [R1+0x11f4] ;  /* 0x0011f40001347983 */ /* 0x000f220000300800 */
[----:B------:R-:W-:Y:S02]  /*70a60*/  PRMT R8, R18, 0x3340, R1 ;  /* 0x0000334012087816 */ /* 0x000fe40000000001 */
[----:B------:R-:W-:Y:S01]  /*70a70*/  PRMT R41, R9, 0x3340, R41 ;  /* 0x0000334009297816 */ /* 0x000fe20000000029 */
[----:B------:R-:W4:Y:S01]  /*70a80*/  LDL.LU R49, [R1+0x12c8] ;  /* 0x0012c80001317983 */ /* 0x000f220000300800 */
[----:B------:R-:W-:Y:S02]  /*70a90*/  PRMT R9, R11, 0x3340, R10 ;  /* 0x000033400b097816 */ /* 0x000fe4000000000a */
[----:B------:R-:W-:Y:S01]  /*70aa0*/  LOP3.LUT R13, R35, 0xffff, RZ, 0xc0, !PT ;  /* 0x0000ffff230d7812 */ /* 0x000fe200078ec0ff */
[----:B------:R-:W4:Y:S01]  /*70ab0*/  LDL.LU R48, [R1+0x11f0] ;  /* 0x0011f00001307983 */ /* 0x000f220000300800 */
[----:B------:R-:W-:-:S02]  /*70ac0*/  PRMT R6, R9, 0x5410, R8 ;  /* 0x0000541009067816 */ /* 0x000fc40000000008 */
[----:B------:R-:W-:Y:S01]  /*70ad0*/  PRMT R8, R12, 0x3340, R1 ;  /* 0x000033400c087816 */ /* 0x000fe20000000001 */
[----:B------:R-:W4:Y:S01]  /*70ae0*/  LDL.LU R23, [R1+0x12b4] ;  /* 0x0012b40001177983 */ /* 0x000f220000300800 */
[----:B------:R-:W-:Y:S02]  /*70af0*/  PRMT R9, R14, 0x3340, R13 ;  /* 0x000033400e097816 */ /* 0x000fe4000000000d */
[----:B------:R-:W-:Y:S01]  /*70b00*/  LOP3.LUT R16, R29, 0xffff, RZ, 0xc0, !PT ;  /* 0x0000ffff1d107812 */ /* 0x000fe200078ec0ff */
[----:B------:R-:W4:Y:S01]  /*70b10*/  LDL.LU R27, [R1+0x11e8] ;  /* 0x0011e800011b7983 */ /* 0x000f220000300800 */
[----:B------:R-:W-:Y:S02]  /*70b20*/  LOP3.LUT R22, R30, 0xffff, RZ, 0xc0, !PT ;  /* 0x0000ffff1e167812 */ /* 0x000fe400078ec0ff */
        /* <DEDUP_REMOVED lines=8> */
[----:B0-----:R-:W-:Y:S02]  /*70bb0*/  PRMT R4, R9, 0x5410, R8 ;  /* 0x0000541009047816 */ /* 0x001fe40000000008 */
[----:B------:R-:W-:Y:S01]  /*70bc0*/  PRMT R8, R19, 0x3340, R1 ;  /* 0x0000334013087816 */ /* 0x000fe20000000001 */
[----:B------:R-:W4:Y:S01]  /*70bd0*/  LDL.LU R43, [R1+0x137c] ;  /* 0x00137c00012b7983 */ /* 0x000f220000300800 */
[----:B------:R-:W-:-:S02]  /*70be0*/  PRMT R9, R21, 0x3340, R20 ;  /* 0x0000334015097816 */ /* 0x000fc40000000014 */
[----:B------:R-:W-:Y:S02]  /*70bf0*/  SHF.R.U32.HI R31, RZ, 0x8, R10 ;  /* 0x00000008ff1f7819 */ /* 0x000fe4000001160a */
[----:B------:R-:W-:Y:S02]  /*70c00*/  PRMT R5, R9, 0x5410, R8 ;  /* 0x0000541009057816 */ /* 0x000fe40000000008 */
[----:B------:R-:W-:Y:S02]  /*70c10*/  SHF.R.U32.HI R8, RZ, 0x8, R11 ;  /* 0x00000008ff087819 */ /* 0x000fe4000001160b */
[----:B------:R-:W-:Y:S02]  /*70c20*/  LOP3.LUT R31, R31, 0xffff, RZ, 0xc0, !PT ;  /* 0x0000ffff1f1f7812 */ /* 0x000fe400078ec0ff */
[----:B------:R-:W-:Y:S02]  /*70c30*/  LOP3.LUT R8, R8, 0xffff, RZ, 0xc0, !PT ;  /* 0x0000ffff08087812 */ /* 0x000fe400078ec0ff */
[----:B------:R-:W-:-:S02]  /*70c40*/  SHF.R.U32.HI R32, RZ, 0x8, R13 ;  /* 0x00000008ff207819 */ /* 0x000fc4000001160d */
[----:B------:R-:W-:Y:S02]  /*70c50*/  PRMT R31, R8, 0x3340, R31 ;  /* 0x00003340081f7816 */ /* 0x000fe4000000001f */
[----:B------:R-:W-:Y:S02]  /*70c60*/  SHF.R.U32.HI R8, RZ, 0x8, R14 ;  /* 0x00000008ff087819 */ /* 0x000fe4000001160e */
[----:B------:R-:W-:Y:S02]  /*70c70*/  LOP3.LUT R32, R32, 0xffff, RZ, 0xc0, !PT ;  /* 0x0000ffff20207812 */ /* 0x000fe400078ec0ff */
[----:B------:R-:W-:Y:S02]  /*70c80*/  LOP3.LUT R8, R8, 0xffff, RZ, 0xc0, !PT ;  /* 0x0000ffff08087812 */ /* 0x000fe400078ec0ff */
[----:B------:R-:W-:Y:S02]  /*70c90*/  SHF.R.U32.HI R35, RZ, 0x8, R15 ;  /* 0x00000008ff237819 */ /* 0x000fe4000001160f */
[----:B------:R-:W-:-:S02]  /*70ca0*/  PRMT R32, R8, 0x3340, R32 ;  /* 0x0000334008207816 */ /* 0x000fc40000000020 */
[----:B------:R-:W-:Y:S02]  /*70cb0*/  SHF.R.U32.HI R8, RZ, 0x8, R16 ;  /* 0x00000008ff087819 */ /* 0x000fe40000011610 */
[----:B------:R-:W-:Y:S02]  /*70cc0*/  LOP3.LUT R35, R35, 0xffff, RZ, 0xc0, !PT ;  /* 0x0000ffff23237812 */ /* 0x000fe400078ec0ff */
[----:B------:R-:W-:Y:S02]  /*70cd0*/  LOP3.LUT R8, R8, 0xffff, RZ, 0xc0, !PT ;  /* 0x0000ffff08087812 */ /* 0x000fe400078ec0ff */
[----:B------:R-:W-:Y:S02]  /*70ce0*/  SHF.R.U32.HI R30, RZ, 0x8, R20 ;  /* 0x00000008ff1e7819 */ /* 0x000fe40000011614 */
[----:B------:R-:W-:Y:S02]  /*70cf0*/  PRMT R35, R8, 0x3340, R35 ;  /* 0x0000334008237816 */ /* 0x000fe40000000023 */
[----:B------:R-:W-:-:S02]  /*70d00*/  SHF.R.U32.HI R8, RZ, 0x8, R21 ;  /* 0x00000008ff087819 */ /* 0x000fc40000011615 */
[----:B------:R-:W-:Y:S02]  /*70d10*/  LOP3.LUT R30, R30, 0xffff, RZ, 0xc0, !PT ;  /* 0x0000ffff1e1e7812 */ /* 0x000fe400078ec0ff */
[----:B------:R-:W-:Y:S02]  /*70d20*/  LOP3.LUT R8, R8, 0xffff, RZ, 0xc0, !PT ;  /* 0x0000ffff08087812 */ /* 0x000fe400078ec0ff */
[----:B---3--:R-:W-:Y:S02]  /*70d30*/  PRMT R9, R42, 0x5410, R45 ;  /* 0x000054102a097816 */ /* 0x008fe4000000002d */
[----:B------:R-:W-:Y:S02]  /*70d40*/  PRMT R30, R8, 0x3340, R30 ;  /* 0x00003340081e7816 */ /* 0x000fe4000000001e */
[----:B------:R-:W-:Y:S02]  /*70d50*/  PRMT R8, R38, 0x5410, R40 ;  /* 0x0000541026087816 */ /* 0x000fe40000000028 */
[----:B------:R-:W-:-:S02]  /*70d60*/  SHF.R.U32.HI R28, RZ, 0x8, R12 ;  /* 0x00000008ff1c7819 */ /* 0x000fc4000001160c */
[----:B------:R-:W-:Y:S01]  /*70d70*/  LOP3.LUT R11, R36, 0xffff, RZ, 0xc0, !PT ;  /* 0x0000ffff240b7812 */ /* 0x000fe200078ec0ff */
[----:B------:R-:W-:Y:S04]  /*70d80*/  STL [R1+0x1184], R9 ;  /* 0x0011840901007387 */ /* 0x000fe80000100800 */
[----:B------:R0:W-:Y:S04]  /*70d90*/  STL [R1+0x1188], R8 ;  /* 0x0011880801007387 */ /* 0x0001e80000100800 */
[----:B------:R-:W3:Y:S04]  /*70da0*/  LDL.LU R60, [R1+0x11ec] ;  /* 0x0011ec00013c7983 */ /* 0x000ee80000300800 */
[----:B------:R-:W3:Y:S01]  /*70db0*/  LDL.LU R44, [R1+0x12a8] ;  /* 0x0012a800012c7983 */ /* 0x000ee20000300800 */
[----:B--2---:R-:W-:-:S04]  /*70dc0*/  LOP3.LUT R12, R33, 0xffff, RZ, 0xc0, !PT ;  /* 0x0000ffff210c7812 */ /* 0x004fc800078ec0ff */
[----:B0-----:R-:W-:Y:S02]  /*70dd0*/  PRMT R8, R12, 0x3340, R1 ;  /* 0x000033400c087816 */ /* 0x001fe40000000001 */
[----:B----4-:R-:W-:-:S04]  /*70de0*/  LOP3.LUT R10, R34, 0xffff, RZ, 0xc0, !PT ;  /* 0x0000ffff220a7812 */ /* 0x010fc800078ec0ff */
[----:B------:R-:W-:-:S04]  /*70df0*/  PRMT R9, R11, 0x3340, R10 ;  /* 0x000033400b097816 */ /* 0x000fc8000000000a */
[----:B------:R-:W-:-:S05]  /*70e00*/  PRMT R8, R9, 0x5410, R8 ;  /* 0x0000541009087816 */ /* 0x000fca0000000008 */
[----:B------:R0:W-:Y:S04]  /*70e10*/  STL [R1+0x88], R8 ;  /* 0x0000880801007387 */ /* 0x0001e80000100800 */
[----:B------:R-:W2:Y:S04]  /*70e20*/  LDL.LU R37, [R1+0x11e0] ;  /* 0x0011e00001257983 */ /* 0x000ea80000300800 */
[----:B------:R-:W2:Y:S04]  /*70e30*/  LDL.LU R45, [R1+0x129c] ;  /* 0x00129c00012d7983 */ /* 0x000ea80000300800 */
[----:B------:R-:W4:Y:S04]  /*70e40*/  LDL.LU R42, [R1+0x11d8] ;  /* 0x0011d800012a7983 */ /* 0x000f280000300800 */
[----:B------:R-:W4:Y:S04]  /*70e50*/  LDL.LU R40, [R1+0x1290] ;  /* 0x0012900001287983 */ /* 0x000f280000300800 */
[----:B------:R-:W4:Y:S04]  /*70e60*/  LDL.LU R38, [R1+0x13e4] ;  /* 0x0013e40001267983 */ /* 0x000f280000300800 */
[----:B------:R-:W4:Y:S04]  /*70e70*/  LDL.LU R33, [R1+0x1294] ;  /* 0x0012940001217983 */ /* 0x000f280000300800 */
[----:B------:R-:W4:Y:S01]  /*70e80*/  LDL.LU R34, [R1+0x1348] ;  /* 0x0013480001227983 */ /* 0x000f220000300800 */
[----:B0-----:R-:W-:-:S02]  /*70e90*/  SHF.R.U32.HI R8, RZ, 0x8, R11 ;  /* 0x00000008ff087819 */ /* 0x001fc4000001160b */
[----:B------:R-:W-:Y:S02]  /*70ea0*/  SHF.R.U32.HI R36, RZ, 0x8, R10 ;  /* 0x00000008ff247819 */ /* 0x000fe4000001160a */
[----:B------:R-:W-:Y:S02]  /*70eb0*/  LOP3.LUT R8, R8, 0xffff, RZ, 0xc0, !PT ;  /* 0x0000ffff08087812 */ /* 0x000fe400078ec0ff */
[----:B------:R-:W-:Y:S02]  /*70ec0*/  LOP3.LUT R36, R36, 0xffff, RZ, 0xc0, !PT ;  /* 0x0000ffff24247812 */ /* 0x000fe400078ec0ff */
[----:B------:R-:W-:Y:S02]  /*70ed0*/  PRMT R10, R49, 0x5410, R52 ;  /* 0x00005410310a7816 */ /* 0x000fe40000000034 */
[----:B------:R-:W-:Y:S02]  /*70ee0*/  PRMT R36, R8, 0x3340, R36 ;  /* 0x0000334008247816 */ /* 0x000fe40000000024 */
[----:B------:R-:W-:Y:S01]  /*70ef0*/  PRMT R9, R23, 0x5410, R48 ;  /* 0x0000541017097816 */ /* 0x000fe20000000030 */
[----:B------:R0:W-:Y:S01]  /*70f00*/  STL [R1+0xf2c], R10 ;  /* 0x000f2c0a01007387 */ /* 0x0001e20000100800 */
[----:B------:R-:W-:-:S02]  /*70f10*/  PRMT R8, R61, 0x5410, R27 ;  /* 0x000054103d087816 */ /* 0x000fc4000000001b */
[----:B------:R-:W-:Y:S02]  /*70f20*/  LOP3.LUT R11, R46, 0xffff, RZ, 0xc0, !PT ;  /* 0x0000ffff2e0b7812 */ /* 0x000fe400078ec0ff */
[----:B------:R-:W-:Y:S01]  /*70f30*/  LOP3.LUT R13, R47, 0xffff, RZ, 0xc0, !PT ;  /* 0x0000ffff2f0d7812 */ /* 0x000fe200078ec0ff */
[----:B------:R1:W-:Y:S01]  /*70f40*/  STL [R1+0x1178], R9 ;  /* 0x0011780901007387 */ /* 0x0003e20000100800 */
[----:B0-----:R-:W-:-:S03]  /*70f50*/  LOP3.LUT R10, R43, 0xffff, RZ, 0xc0, !PT ;  /* 0x0000ffff2b0a7812 */ /* 0x001fc600078ec0ff */
[----:B------:R0:W-:Y:S01]  /*70f60*/  STL [R1+0x117c], R8 ;  /* 0x00117c0801007387 */ /* 0x0001e20000100800 */
[----:B-1----:R-:W-:Y:S02]  /*70f70*/  PRMT R9, R11, 0x3340, R10 ;  /* 0x000033400b097816 */ /* 0x002fe4000000000a */
[----:B0-----:R-:W-:-:S04]  /*70f80*/  PRMT R8, R13, 0x3340, R1 ;  /* 0x000033400d087816 */ /* 0x001fc80000000001 */
[----:B------:R-:W-:Y:S02]  /*70f90*/  PRMT R8, R9, 0x5410, R8 ;  /* 0x0000541009087816 */ /* 0x000fe40000000008 */
[----:B------:R-:W-:-:S03]  /*70fa0*/  SHF.R.U32.HI R9, RZ, 0x8, R11 ;  /* 0x00000008ff097819 */ /* 0x000fc6000001160b */
[----:B------:R0:W-:Y:S01]  /*70fb0*/  STL [R1+0x84], R8 ;  /* 0x0000840801007387 */ /* 0x0001e20000100800 */
[----:B------:R-:W-:Y:S02]  /*70fc0*/  LOP3.LUT R9, R9, 0xffff, RZ, 0xc0, !PT ;  /* 0x0000ffff09097812 */ /* 0x000fe400078ec0ff */
[----:B0-----:R-:W-:-:S04]  /*70fd0*/  SHF.R.U32.HI R8, RZ, 0x8, R10 ;  /* 0x00000008ff087819 */ /* 0x001fc8000001160a */
[----:B------:R-:W-:Y:S02]  /*70fe0*/  LOP3.LUT R8, R8, 0xffff, RZ, 0xc0, !PT ;  /* 0x0000ffff08087812 */ /* 0x000fe400078ec0ff */
[----:B---3--:R-:W-:Y:S02]  /*70ff0*/  PRMT R10, R44, 0x5410, R60 ;  /* 0x000054102c0a7816 */ /* 0x008fe4000000003c */
[----:B------:R-:W-:-:S03]  /*71000*/  PRMT R49, R9, 0x3340, R8 ;  /* 0x0000334009317816 */ /* 0x000fc60000000008 */
[----:B------:R0:W-:Y:S01]  /*71010*/  STL [R1+0x9a4], R10 ;  /* 0x0009a40a01007387 */ /* 0x0001e20000100800 */
[----:B--2---:R-:W-:Y:S02]  /*71020*/  PRMT R9, R45, 0x5410, R37 ;  /* 0x000054102d097816 */ /* 0x004fe40000000025 */
[----:B----4-:R-:W-:-:S03]  /*71030*/  PRMT R8, R40, 0x5410, R42 ;  /* 0x0000541028087816 */ /* 0x010fc6000000002a */
[----:B------:R1:W-:Y:S04]  /*71040*/  STL [R1+0xf20], R9 ;  /* 0x000f200901007387 */ /* 0x0003e80000100800 */
[----:B------:R2:W-:Y:S04]  /*71050*/  STL [R1+0xf28], R8 ;  /* 0x000f280801007387 */ /* 0x0005e80000100800 */
[----:B------:R-:W3:Y:S01]  /*71060*/  LDL.LU R20, [R1+0x11dc] ;  /* 0x0011dc0001147983 */ /* 0x000ee20000300800 */
[----:B------:R-:W-:-:S03]  /*71070*/  LOP3.LUT R11, R34, 0xffff, RZ, 0xc0, !PT ;  /* 0x0000ffff220b7812 */ /* 0x000fc600078ec0ff */
[----:B------:R-:W3:Y:S01]  /*71080*/  LDL.LU R34, [R1+0x1288] ;  /* 0x0012880001227983 */ /* 0x000ee20000300800 */
[----:B------:R-:W-:-:S03]  /*71090*/  SHF.R.U32.HI R26, RZ, 0x8, R18 ;  /* 0x00000008ff1a7819 */ /* 0x000fc60000011612 */
[----:B------:R-:W4:Y:S01]  /*710a0*/  LDL.LU R15, [R1+0x11d4] ;  /* 0x0011d400010f7983 */ /* 0x000f220000300800 */
[----:B------:R-:W-:-:S03]  /*710b0*/  SHF.R.U32.HI R29, RZ, 0x8, R17 ;  /* 0x00000008ff1d7819 */ /* 0x000fc60000011611 */
[----:B------:R-:W4:Y:S04]  /*710c0*/  LDL.LU R16, [R1+0x1280] ;  /* 0x0012800001107983 */ /* 0x000f280000300800 */
[----:B------:R-:W4:Y:S04]  /*710d0*/  LDL.LU R18, [R1+0x11d0] ;  /* 0x0011d00001127983 */ /* 0x000f280000300800 */
[----:B------:R-:W4:Y:S04]  /*710e0*/  LDL.LU R14, [R1+0x1260] ;  /* 0x00126000010e7983 */ /* 0x000f280000300800 */
[----:B------:R-:W4:Y:S04]  /*710f0*/  LDL.LU R17, [R1+0x13f0] ;  /* 0x0013f00001117983 */ /* 0x000f280000300800 */
[----:B------:R-:W4:Y:S04]  /*71100*/  LDL.LU R27, [R1+0x12a4] ;  /* 0x0012a400011b7983 */ /* 0x000f280000300800 */
[----:B------:R-:W4:Y:S01]  /*71110*/  LDL.LU R48, [R1+0x1360] ;  /* 0x0013600001307983 */ /* 0x000f220000300800 */
[----:B------:R-:W-:-:S02]  /*71120*/  SHF.R.U32.HI R23, RZ, 0x8, R12 ;  /* 0x00000008ff177819 */ /* 0x000fc4000001160c */
[----:B------:R-:W-:Y:S01]  /*71130*/  LOP3.LUT R12, R38, 0xffff, RZ, 0xc0, !PT ;  /* 0x0000ffff260c7812 */ /* 0x000fe200078ec0ff */
[----:B------:R-:W4:Y:S01]  /*71140*/  LDL.LU R54, [R1+0x11cc] ;  /* 0x0011cc0001367983 */ /* 0x000f220000300800 */
[----:B0-----:R-:W-:Y:S02]  /*71150*/  LOP3.LUT R10, R33, 0xffff, RZ, 0xc0, !PT ;  /* 0x0000ffff210a7812 */ /* 0x001fe400078ec0ff */
[----:B-1----:R-:W-:Y:S01]  /*71160*/  PRMT R9, R12, 0x3340, R11 ;  /* 0x000033400c097816 */ /* 0x002fe2000000000b */
[----:B------:R-:W4:Y:S01]  /*71170*/  LDL.LU R52, [R1+0x1270] ;  /* 0x0012700001347983 */ /* 0x000f220000300800 */
[----:B--2---:R-:W-:-:S04]  /*71180*/  PRMT R8, R10, 0x3340, R1 ;  /* 0x000033400a087816 */ /* 0x004fc80000000001 */
[----:B------:R-:W-:-:S05]  /*71190*/  PRMT R8, R9, 0x5410, R8 ;  /* 0x0000541009087816 */ /* 0x000fca0000000008 */
[----:B------:R0:W-:Y:S04]  /*711a0*/  STL [R1+0x80], R8 ;  /* 0x0000800801007387 */ /* 0x0001e80000100800 */
[----:B------:R-:W2:Y:S04]  /*711b0*/  LDL.LU R61, [R1+0x11c8] ;  /* 0x0011c800013d7983 */ /* 0x000ea80000300800 */
[----:B------:R-:W2:Y:S04]  /*711c0*/  LDL.LU R46, [R1+0x125c] ;  /* 0x00125c00012e7983 */ /* 0x000ea80000300800 */
[----:B------:R-:W2:Y:S04]  /*711d0*/  LDL.LU R47, [R1+0x14c] ;  /* 0x00014c00012f7983 */ /* 0x000ea80000300800 */
[----:B------:R-:W2:Y:S04]  /*711e0*/  LDL.LU R43, [R1+0x1254] ;  /* 0x00125400012b7983 */ /* 0x000ea80000300800 */
[----:B------:R-:W2:Y:S04]  /*711f0*/  LDL.LU R60, [R1+0x150] ;  /* 0x00015000013c7983 */ /* 0x000ea80000300800 */
[----:B------:R-:W2:Y:S04]  /*71200*/  LDL.LU R44, [R1+0x1244] ;  /* 0x00124400012c7983 */ /* 0x000ea80000300800 */
[----:B------:R-:W2:Y:S01]  /*71210*/  LDL.LU R45, [R1+0x1410] ;  /* 0x00141000012d7983 */ /* 0x000ea20000300800 */
[----:B0-----:R-:W-:-:S03]  /*71220*/  SHF.R.U32.HI R8, RZ, 0x8, R12 ;  /* 0x00000008ff087819 */ /* 0x001fc6000001160c */
[----:B------:R-:W2:Y:S01]  /*71230*/  LDL.LU R42, [R1+0x1320] ;  /* 0x00132000012a7983 */ /* 0x000ea20000300800 */
[----:B------:R-:W-:-:S03]  /*71240*/  SHF.R.U32.HI R37, RZ, 0x8, R11 ;  /* 0x00000008ff257819 */ /* 0x000fc6000001160b */
[----:B------:R-:W2:Y:S01]  /*71250*/  LDL.LU R40, [R1+0x13cc] ;  /* 0x0013cc0001287983 */ /* 0x000ea20000300800 */
[----:B------:R-:W-:Y:S02]  /*71260*/  LOP3.LUT R8, R8, 0xffff, RZ, 0xc0, !PT ;  /* 0x0000ffff08087812 */ /* 0x000fe400078ec0ff */
[----:B------:R-:W-:Y:S01]  /*71270*/  LOP3.LUT R37, R37, 0xffff, RZ, 0xc0, !PT ;  /* 0x0000ffff25257812 */ /* 0x000fe200078ec0ff */
[----:B------:R-:W2:Y:S03]  /*71280*/  LDL.LU R38, [R1+0x1414] ;  /* 0x0014140001267983 */ /* 0x000ea60000300800 */
[----:B------:R-:W-:Y:S01]  /*71290*/  PRMT R37, R8, 0x3340, R37 ;  /* 0x0000334008257816 */ /* 0x000fe20000000025 */
[----:B------:R-:W2:Y:S01]  /*712a0*/  LDL.LU R33, [R1+0x1324] ;  /* 0x0013240001217983 */ /* 0x000ea20000300800 */
[----:B---3--:R-:W-:-:S03]  /*712b0*/  PRMT R8, R34, 0x5410, R20 ;  /* 0x0000541022087816 */ /* 0x008fc60000000014 */
[----:B------:R-:W3:Y:S01]  /*712c0*/  LDL.LU R34, [R1+0x13d4] ;  /* 0x0013d40001227983 */ /* 0x000ee20000300800 */
[----:B------:R-:W-:-:S03]  /*712d0*/  SHF.R.U32.HI R21, RZ, 0x8, R10 ;  /* 0x00000008ff157819 */ /* 0x000fc6000001160a */
[----:B------:R0:W-:Y:S01]  /*712e0*/  STL [R1+0xf24], R8 ;  /* 0x000f240801007387 */ /* 0x0001e20000100800 */
[----:B----4-:R-:W-:Y:S02]  /*712f0*/  PRMT R9, R16, 0x5410, R15 ;  /* 0x0000541010097816 */ /* 0x010fe4000000000f */
[----:B0-----:R-:W-:-:S03]  /*71300*/  PRMT R8, R14, 0x5410, R18 ;  /* 0x000054100e087816 */ /* 0x001fc60000000012 */
[----:B------:R-:W-:Y:S01]  /*71310*/  STL [R1+0x154], R9 ;  /* 0x0001540901007387 */ /* 0x000fe20000100800 */
[----:B------:R-:W-:-:S03]  /*71320*/  LOP3.LUT R11, R17, 0xffff, RZ, 0xc0, !PT ;  /* 0x0000ffff110b7812 */ /* 0x000fc600078ec0ff */
[----:B------:R0:W-:Y:S01]  /*71330*/  STL [R1+0x15c], R8 ;  /* 0x00015c0801007387 */ /* 0x0001e20000100800 */
[----:B------:R-:W-:Y:S02]  /*71340*/  LOP3.LUT R27, R27, 0xffff, RZ, 0xc0, !PT ;  /* 0x0000ffff1b1b7812 */ /* 0x000fe400078ec0ff */
[----:B------:R-:W-:Y:S02]  /*71350*/  LOP3.LUT R10, R48, 0xffff, RZ, 0xc0, !PT ;  /* 0x0000ffff300a7812 */ /* 0x000fe400078ec0ff */
[----:B0-----:R-:W-:Y:S02]  /*71360*/  PRMT R8, R27, 0x3340, R1 ;  /* 0x000033401b087816 */ /* 0x001fe40000000001 */
[----:B------:R-:W-:-:S04]  /*71370*/  PRMT R9, R11, 0x3340, R10 ;  /* 0x000033400b097816 */ /* 0x000fc8000000000a */
[----:B------:R-:W-:Y:S02]  /*71380*/  PRMT R8, R9, 0x5410, R8 ;  /* 0x0000541009087816 */ /* 0x000fe40000000008 */
[----:B------:R-:W-:-:S03]  /*71390*/  SHF.R.U32.HI R9, RZ, 0x8, R11 ;  /* 0x00000008ff097819 */ /* 0x000fc6000001160b */
[----:B------:R0:W-:Y:S01]  /*713a0*/  STL [R1+0x7c], R8 ;  /* 0x00007c0801007387 */ /* 0x0001e20000100800 */
[----:B------:R-:W-:Y:S02]  /*713b0*/  LOP3.LUT R9, R9, 0xffff, RZ, 0xc0, !PT ;  /* 0x0000ffff09097812 */ /* 0x000fe400078ec0ff */
[----:B0-----:R-:W-:-:S04]  /*713c0*/  SHF.R.U32.HI R8, RZ, 0x8, R10 ;  /* 0x00000008ff087819 */ /* 0x001fc8000001160a */
[----:B------:R-:W-:-:S04]  /*713d0*/  LOP3.LUT R8, R8, 0xffff, RZ, 0xc0, !PT ;  /* 0x0000ffff08087812 */ /* 0x000fc800078ec0ff */
[----:B------:R-:W-:Y:S02]  /*713e0*/  PRMT R48, R9, 0x3340, R8 ;  /* 0x0000334009307816 */ /* 0x000fe40000000008 */
[----:B------:R-:W-:Y:S02]  /*713f0*/  PRMT R8, R52, 0x5410, R54 ;  /* 0x0000541034087816 */ /* 0x000fe40000000036 */
[----:B--2---:R-:W-:Y:S02]  /*71400*/  PRMT R10, R46, 0x5410, R61 ;  /* 0x000054102e0a7816 */ /* 0x004fe4000000003d */
[----:B------:R-:W-:Y:S01]  /*71410*/  PRMT R9, R43, 0x5410, R47 ;  /* 0x000054102b097816 */ /* 0x000fe2000000002f */
[----:B------:R0:W-:Y:S04]  /*71420*/  STL [R1+0x158], R8 ;  /* 0x0001580801007387 */ /* 0x0001e80000100800 */
[----:B------:R1:W-:Y:S01]  /*71430*/  STL [R1+0x144], R10 ;  /* 0x0001440a01007387 */ /* 0x0003e20000100800 */
[----:B------:R-:W-:-:S02]  /*71440*/  LOP3.LUT R12, R45, 0xffff, RZ, 0xc0, !PT ;  /* 0x0000ffff2d0c7812 */ /* 0x000fc400078ec0ff */
[----:B0-----:R-:W-:Y:S02]  /*71450*/  PRMT R8, R44, 0x5410, R60 ;  /* 0x000054102c087816 */ /* 0x001fe4000000003c */
[----:B------:R-:W-:Y:S01]  /*71460*/  LOP3.LUT R14, R42, 0xffff, RZ, 0xc0, !PT ;  /* 0x0000ffff2a0e7812 */ /* 0x000fe200078ec0ff */
[----:B------:R0:W-:Y:S01]  /*71470*/  STL [R1+0x14c], R9 ;  /* 0x00014c0901007387 */ /* 0x0001e20000100800 */
[----:B-1----:R-:W-:-:S03]  /*71480*/  LOP3.LUT R10, R40, 0xffff, RZ, 0xc0, !PT ;  /* 0x0000ffff280a7812 */ /* 0x002fc600078ec0ff */
[----:B------:R1:W-:Y:S01]  /*71490*/  STL [R1+0x150], R8 ;  /* 0x0001500801007387 */ /* 0x0003e20000100800 */
[----:B------:R-:W-:-:S03]  /*714a0*/  SHF.R.U32.HI R25, RZ, 0x8, R19 ;  /* 0x00000008ff197819 */ /* 0x000fc60000011613 */
[----:B------:R-:W2:Y:S01]  /*714b0*/  LDL.LU R16, [R1+0x1258] ;  /* 0x0012580001107983 */ /* 0x000ea20000300800 */
[----:B0-----:R-:W-:-:S03]  /*714c0*/  PRMT R9, R12, 0x3340, R10 ;  /* 0x000033400c097816 */ /* 0x001fc6000000000a */
[----:B------:R-:W4:Y:S01]  /*714d0*/  LDL.LU R17, [R1+0x11c0] ;  /* 0x0011c00001117983 */ /* 0x000f220000300800 */
[----:B-1----:R-:W-:Y:S02]  /*714e0*/  PRMT R8, R14, 0x3340, R1 ;  /* 0x000033400e087816 */ /* 0x002fe40000000001 */
[----:B------:R-:W-:Y:S01]  /*714f0*/  SHF.R.U32.HI R24, RZ, 0x8, R22 ;  /* 0x00000008ff187819 */ /* 0x000fe20000011616 */
[----:B------:R-:W4:Y:S01]  /*71500*/  LDL.LU R47, [R1+0x1248] ;  /* 0x00124800012f7983 */ /* 0x000f220000300800 */
[----:B------:R-:W-:Y:S02]  /*71510*/  PRMT R8, R9, 0x5410, R8 ;  /* 0x0000541009087816 */ /* 0x000fe40000000008 */
[----:B------:R-:W-:Y:S01]  /*71520*/  SHF.R.U32.HI R19, RZ, 0x8, R13 ;  /* 0x00000008ff137819 */ /* 0x000fe2000001160d */
[----:B------:R-:W2:Y:S01]  /*71530*/  LDL.LU R22, [R1+0x11bc] ;  /* 0x0011bc0001167983 */ /* 0x000ea20000300800 */
[----:B------:R-:W-:Y:S02]  /*71540*/  LOP3.LUT R13, R38, 0xffff, RZ, 0xc0, !PT ;  /* 0x0000ffff260d7812 */ /* 0x000fe400078ec0ff */
[----:B------:R-:W-:Y:S01]  /*71550*/  LOP3.LUT R15, R33, 0xffff, RZ, 0xc0, !PT ;  /* 0x0000ffff210f7812 */ /* 0x000fe200078ec0ff */
[----:B------:R-:W2:Y:S04]  /*71560*/  LDL.LU R60, [R1+0x1250] ;  /* 0x00125000013c7983 */ /* 0x000ea80000300800 */
[----:B------:R0:W-:Y:S04]  /*71570*/  STL [R1+0x78], R8 ;  /* 0x0000780801007387 */ /* 0x0001e80000100800 */
[----:B------:R-:W2:Y:S04]  /*71580*/  LDL.LU R20, [R1+0x11b8] ;  /* 0x0011b80001147983 */ /* 0x000ea80000300800 */
[----:B------:R-:W2:Y:S01]  /*71590*/  LDL.LU R61, [R1+0x1238] ;  /* 0x00123800013d7983 */ /* 0x000ea20000300800 */
[----:B0-----:R-:W-:-:S03]  /*715a0*/  PRMT R8, R15, 0x3340, R1 ;  /* 0x000033400f087816 */ /* 0x001fc60000000001 */
        /* <DEDUP_REMOVED lines=9> */
[----:B---3--:R-:W-:-:S04]  /*71640*/  LOP3.LUT R11, R34, 0xffff, RZ, 0xc0, !PT ;  /* 0x0000ffff220b7812 */ /* 0x008fc800078ec0ff */
[----:B------:R-:W-:-:S04]  /*71650*/  PRMT R9, R13, 0x3340, R11 ;  /* 0x000033400d097816 */ /* 0x000fc8000000000b */
[----:B------:R-:W-:Y:S02]  /*71660*/  PRMT R8, R9, 0x5410, R8 ;  /* 0x0000541009087816 */ /* 0x000fe40000000008 */
[----:B------:R-:W-:-:S03]  /*71670*/  SHF.R.U32.HI R9, RZ, 0x8, R13 ;  /* 0x00000008ff097819 */ /* 0x000fc6000001160d */
[----:B------:R0:W-:Y:S04]  /*71680*/  STL [R1+0x70], R8 ;  /* 0x0000700801007387 */ /* 0x0001e80000100800 */
[----:B------:R-:W3:Y:S04]  /*71690*/  LDL.LU R34, [R1+0x13ac] ;  /* 0x0013ac0001227983 */ /* 0x000ee80000300800 */
[----:B------:R-:W3:Y:S01]  /*716a0*/  LDL.LU R13, [R1+0x11c4] ;  /* 0x0011c400010d7983 */ /* 0x000ee20000300800 */
[----:B------:R-:W-:Y:S02]  /*716b0*/  SHF.R.U32.HI R46, RZ, 0x8, R10 ;  /* 0x00000008ff2e7819 */ /* 0x000fe4000001160a */
[----:B0-----:R-:W-:-:S02]  /*716c0*/  SHF.R.U32.HI R8, RZ, 0x8, R12 ;  /* 0x00000008ff087819 */ /* 0x001fc4000001160c */
[----:B------:R-:W-:Y:S02]  /*716d0*/  LOP3.LUT R46, R46, 0xffff, RZ, 0xc0, !PT ;  /* 0x0000ffff2e2e7812 */ /* 0x000fe400078ec0ff */
[----:B------:R-:W-:Y:S02]  /*716e0*/  LOP3.LUT R8, R8, 0xffff, RZ, 0xc0, !PT ;  /* 0x0000ffff08087812 */ /* 0x000fe400078ec0ff */
[----:B------:R-:W-:Y:S02]  /*716f0*/  SHF.R.U32.HI R33, RZ, 0x8, R11 ;  /* 0x00000008ff217819 */ /* 0x000fe4000001160b */
[----:B------:R-:W-:Y:S02]  /*71700*/  PRMT R46, R8, 0x3340, R46 ;  /* 0x00003340082e7816 */ /* 0x000fe4000000002e */
[----:B------:R-:W-:Y:S02]  /*71710*/  LOP3.LUT R9, R9, 0xffff, RZ, 0xc0, !PT ;  /* 0x0000ffff09097812 */ /* 0x000fe400078ec0ff */
[----:B------:R-:W-:-:S04]  /*71720*/  LOP3.LUT R33, R33, 0xffff, RZ, 0xc0, !PT ;  /* 0x0000ffff21217812 */ /* 0x000fc800078ec0ff */
[----:B------:R-:W-:Y:S02]  /*71730*/  PRMT R33, R9, 0x3340, R33 ;  /* 0x0000334009217816 */ /* 0x000fe40000000021 */
[----:B----4-:R-:W-:Y:S02]  /*71740*/  PRMT R47, R47, 0x5410, R17 ;  /* 0x000054102f2f7816 */ /* 0x010fe40000000011 */
[----:B------:R-:W-:Y:S02]  /*71750*/  SHF.R.U32.HI R17, RZ, 0x8, R15 ;  /* 0x00000008ff117819 */ /* 0x000fe4000001160f */
[----:B--2---:R-:W-:Y:S02]  /*71760*/  PRMT R60, R60, 0x5410, R22 ;  /* 0x000054103c3c7816 */ /* 0x004fe40000000016 */
[----:B------:R-:W-:Y:S02]  /*71770*/  PRMT R61, R61, 0x5410, R20 ;  /* 0x000054103d3d7816 */ /* 0x000fe40000000014 */
[----:B------:R-:W-:-:S02]  /*71780*/  PRMT R20, R54, 0x5410, R18 ;  /* 0x0000541036147816 */ /* 0x000fc40000000012 */
[----:B------:R-:W-:Y:S02]  /*71790*/  LOP3.LUT R12, R43, 0xffff, RZ, 0xc0, !PT ;  /* 0x0000ffff2b0c7812 */ /* 0x000fe400078ec0ff */
[----:B------:R-:W-:Y:S02]  /*717a0*/  PRMT R45, R45, 0x5410, R52 ;  /* 0x000054102d2d7816 */ /* 0x000fe40000000034 */
[----:B------:R-:W-:-:S04]  /*717b0*/  LOP3.LUT R10, R42, 0xffff, RZ, 0xc0, !PT ;  /* 0x0000ffff2a0a7812 */ /* 0x000fc800078ec0ff */
[----:B------:R-:W-:Y:S02]  /*717c0*/  PRMT R9, R12, 0x3340, R10 ;  /* 0x000033400c097816 */ /* 0x000fe4000000000a */
[----:B------:R-:W-:Y:S02]  /*717d0*/  LOP3.LUT R15, R38, 0xffff, RZ, 0xc0, !PT ;  /* 0x0000ffff260f7812 */ /* 0x000fe400078ec0ff */
[----:B---3--:R-:W-:Y:S02]  /*717e0*/  PRMT R8, R16, 0x5410, R13 ;  /* 0x0000541010087816 */ /* 0x008fe4000000000d */
[----:B------:R-:W-:Y:S02]  /*717f0*/  SHF.R.U32.HI R16, RZ, 0x8, R14 ;  /* 0x00000008ff107819 */ /* 0x000fe4000001160e */
[----:B------:R-:W-:Y:S01]  /*71800*/  LOP3.LUT R14, R44, 0xffff, RZ, 0xc0, !PT ;  /* 0x0000ffff2c0e7812 */ /* 0x000fe200078ec0ff */
[----:B------:R0:W-:Y:S04]  /*71810*/  STL [R1+0x148], R8 ;  /* 0x0001480801007387 */ /* 0x0001e80000100800 */
[----:B------:R-:W2:Y:S04]  /*71820*/  LDL.LU R54, [R1+0x13c] ;  /* 0x00013c0001367983 */ /* 0x000ea80000300800 */
[----:B------:R-:W2:Y:S01]  /*71830*/  LDL.LU R43, [R1+0x1228] ;  /* 0x00122800012b7983 */ /* 0x000ea20000300800 */
[----:B0-----:R-:W-:-:S03]  /*71840*/  PRMT R8, R14, 0x3340, R1 ;  /* 0x000033400e087816 */ /* 0x001fc60000000001 */
[----:B------:R-:W3:Y:S01]  /*71850*/  LDL.LU R52, [R1+0x138] ;  /* 0x0001380001347983 */ /* 0x000ee20000300800 */
[----:B------:R-:W-:-:S03]  /*71860*/  PRMT R8, R9, 0x5410, R8 ;  /* 0x0000541009087816 */ /* 0x000fc60000000008 */
[----:B------:R-:W3:Y:S01]  /*71870*/  LDL.LU R44, [R1+0x1220] ;  /* 0x00122000012c7983 */ /* 0x000ee20000300800 */
[----:B------:R-:W-:Y:S02]  /*71880*/  LOP3.LUT R13, R40, 0xffff, RZ, 0xc0, !PT ;  /* 0x0000ffff280d7812 */ /* 0x000fe400078ec0ff */
[----:B------:R-:W-:Y:S01]  /*71890*/  LOP3.LUT R11, R34, 0xffff, RZ, 0xc0, !PT ;  /* 0x0000ffff220b7812 */ /* 0x000fe200078ec0ff */
[----:B------:R-:W4:Y:S04]  /*718a0*/  LDL.LU R18, [R1+0x1224] ;  /* 0x0012240001127983 */ /* 0x000f280000300800 */
[----:B------:R-:W4:Y:S01]  /*718b0*/  LDL.LU R22, [R1+0x1208] ;  /* 0x0012080001167983 */ /* 0x000f220000300800 */
[----:B------:R-:W-:-:S03]  /*718c0*/  PRMT R9, R13, 0x3340, R11 ;  /* 0x000033400d097816 */ /* 0x000fc6000000000b */
[----:B------:R-:W4:Y:S04]  /*718d0*/  LDL.LU R40, [R1+0x1200] ;  /* 0x0012000001287983 */ /* 0x000f280000300800 */
[----:B------:R-:W4:Y:S04]  /*718e0*/  LDL.LU R42, [R1+0x11fc] ;  /* 0x0011fc00012a7983 */ /* 0x000f280000300800 */
[----:B------:R0:W-:Y:S02]  /*718f0*/  STL [R1+0x74], R8 ;  /* 0x0000740801007387 */ /* 0x0001e40000100800 */
[----:B0-----:R-:W-:-:S04]  /*71900*/  PRMT R8, R15, 0x3340, R1 ;  /* 0x000033400f087816 */ /* 0x001fc80000000001 */
[----:B------:R-:W-:Y:S02]  /*71910*/  PRMT R8, R9, 0x5410, R8 ;  /* 0x0000541009087816 */ /* 0x000fe40000000008 */
[----:B------:R-:W-:Y:S02]  /*71920*/  SHF.R.U32.HI R9, RZ, 0x8, R13 ;  /* 0x00000008ff097819 */ /* 0x000fe4000001160d */
[----:B------:R-:W4:Y:S04]  /*71930*/  LDL.LU R13, [R1+0x130] ;  /* 0x00013000010d7983 */ /* 0x000f280000300800 */
[----:B------:R0:W-:Y:S02]  /*71940*/  STL [R1+0x6c], R8 ;  /* 0x00006c0801007387 */ /* 0x0001e40000100800 */
[----:B0-----:R-:W-:-:S02]  /*71950*/  SHF.R.U32.HI R8, RZ, 0x8, R12 ;  /* 0x00000008ff087819 */ /* 0x001fc4000001160c */
[----:B------:R-:W4:Y:S01]  /*71960*/  LDL.LU R12, [R1+0x134] ;  /* 0x00013400010c7983 */ /* 0x000f220000300800 */
[----:B------:R-:W-:Y:S02]  /*71970*/  SHF.R.U32.HI R38, RZ, 0x8, R10 ;  /* 0x00000008ff267819 */ /* 0x000fe4000001160a */
[----:B------:R-:W-:Y:S01]  /*71980*/  SHF.R.U32.HI R34, RZ, 0x8, R11 ;  /* 0x00000008ff227819 */ /* 0x000fe2000001160b */
[----:B------:R-:W4:Y:S01]  /*71990*/  LDL.LU R10, [R1+0x120] ;  /* 0x00012000010a7983 */ /* 0x000f220000300800 */
[----:B------:R-:W-:Y:S02]  /*719a0*/  LOP3.LUT R8, R8, 0xffff, RZ, 0xc0, !PT ;  /* 0x0000ffff08087812 */ /* 0x000fe400078ec0ff */
[----:B------:R-:W-:Y:S01]  /*719b0*/  LOP3.LUT R9, R9, 0xffff, RZ, 0xc0, !PT ;  /* 0x0000ffff09097812 */ /* 0x000fe200078ec0ff */
[----:B------:R-:W4:Y:S01]  /*719c0*/  LDL.LU R11, [R1+0x124] ;  /* 0x00012400010b7983 */ /* 0x000f220000300800 */
[----:B------:R-:W-:Y:S02]  /*719d0*/  LOP3.LUT R38, R38, 0xffff, RZ, 0xc0, !PT ;  /* 0x0000ffff26267812 */ /* 0x000fe400078ec0ff */
[----:B------:R-:W-:-:S02]  /*719e0*/  LOP3.LUT R34, R34, 0xffff, RZ, 0xc0, !PT ;  /* 0x0000ffff22227812 */ /* 0x000fc400078ec0ff */
[----:B------:R-:W-:Y:S02]  /*719f0*/  PRMT R38, R8, 0x3340, R38 ;  /* 0x0000334008267816 */ /* 0x000fe40000000026 */
[----:B------:R-:W4:Y:S01]  /*71a00*/  LDL.LU R8, [R1+0x1204] ;  /* 0x0012040001087983 */ /* 0x000f220000300800 */
[----:B------:R-:W-:-:S03]  /*71a10*/  PRMT R34, R9, 0x3340, R34 ;  /* 0x0000334009227816 */ /* 0x000fc60000000022 */
[----:B------:R-:W4:Y:S01]  /*71a20*/  LDL.LU R9, [R1+0x128] ;  /* 0x0001280001097983 */ /* 0x000f220000300800 */
[----:B--2---:R-:W-:-:S03]  /*71a30*/  PRMT R43, R43, 0x5410, R54 ;  /* 0x000054102b2b7816 */ /* 0x004fc60000000036 */
[----:B------:R-:W2:Y:S01]  /*71a40*/  LDL.LU R54, [R1+0x22dc] ;  /* 0x0022dc0001367983 */ /* 0x000ea20000300800 */
[----:B---3--:R-:W-:-:S03]  /*71a50*/  PRMT R44, R44, 0x5410, R52 ;  /* 0x000054102c2c7816 */ /* 0x008fc60000000034 */
[----:B------:R-:W3:Y:S01]  /*71a60*/  LDL.LU R52, [R1+0x22d8] ;  /* 0x0022d80001347983 */ /* 0x000ee20000300800 */
[----:B----4-:R-:W-:Y:S02]  /*71a70*/  PRMT R22, R22, 0x5410, R13 ;  /* 0x0000541016167816 */ /* 0x010fe4000000000d */
[----:B------:R-:W-:Y:S02]  /*71a80*/  SHF.R.U32.HI R13, RZ, 0x8, R27 ;  /* 0x00000008ff0d7819 */ /* 0x000fe4000001161b */
[----:B------:R-:W4:Y:S01]  /*71a90*/  LDL.LU R27, [R1+0x120c] ;  /* 0x00120c00011b7983 */ /* 0x000f220000300800 */
[----:B------:R-:W-:Y:S02]  /*71aa0*/  PRMT R18, R18, 0x5410, R12 ;  /* 0x0000541012127816 */ /* 0x000fe4000000000c */
[----:B------:R-:W-:Y:S02]  /*71ab0*/  SHF.R.U32.HI R12, RZ, 0x8, R39 ;  /* 0x00000008ff0c7819 */ /* 0x000fe40000011627 */
[----:B------:R-:W4:Y:S01]  /*71ac0*/  LDL.LU R39, [R1+0x12c] ;  /* 0x00012c0001277983 */ /* 0x000f220000300800 */
[----:B------:R-:W-:-:S02]  /*71ad0*/  LOP3.LUT R28, R28, 0xffff, RZ, 0xc0, !PT ;  /* 0x0000ffff1c1c7812 */ /* 0x000fc400078ec0ff */
[----:B------:R-:W-:Y:S02]  /*71ae0*/  LOP3.LUT R26, R26, 0xffff, RZ, 0xc0, !PT ;  /* 0x0000ffff1a1a7812 */ /* 0x000fe400078ec0ff */
[----:B------:R-:W-:Y:S02]  /*71af0*/  LOP3.LUT R25, R25, 0xffff, RZ, 0xc0, !PT ;  /* 0x0000ffff19197812 */ /* 0x000fe400078ec0ff */
[----:B------:R-:W-:Y:S02]  /*71b00*/  LOP3.LUT R29, R29, 0xffff, RZ, 0xc0, !PT ;  /* 0x0000ffff1d1d7812 */ /* 0x000fe400078ec0ff */
[----:B------:R-:W-:Y:S02]  /*71b10*/  LOP3.LUT R24, R24, 0xffff, RZ, 0xc0, !PT ;  /* 0x0000ffff18187812 */ /* 0x000fe400078ec0ff */
[----:B------:R-:W-:Y:S02]  /*71b20*/  PRMT R28, R28, 0x3340, R1 ;  /* 0x000033401c1c7816 */ /* 0x000fe40000000001 */
[----:B------:R-:W-:-:S02]  /*71b30*/  SHF.R.U32.HI R15, RZ, 0x8, R15 ;  /* 0x00000008ff0f7819 */ /* 0x000fc4000001160f */
[----:B------:R-:W-:Y:S02]  /*71b40*/  PRMT R40, R40, 0x5410, R11 ;  /* 0x0000541028287816 */ /* 0x000fe4000000000b */
[----:B------:R-:W-:Y:S02]  /*71b50*/  PRMT R26, R26, 0x3340, R1 ;  /* 0x000033401a1a7816 */ /* 0x000fe40000000001 */
[----:B------:R-:W-:Y:S02]  /*71b60*/  LOP3.LUT R19, R19, 0xffff, RZ, 0xc0, !PT ;  /* 0x0000ffff13137812 */ /* 0x000fe400078ec0ff */
[----:B------:R-:W-:Y:S02]  /*71b70*/  LOP3.LUT R17, R17, 0xffff, RZ, 0xc0, !PT ;  /* 0x0000ffff11117812 */ /* 0x000fe400078ec0ff */
[----:B------:R-:W-:Y:S02]  /*71b80*/  PRMT R42, R42, 0x5410, R10 ;  /* 0x000054102a2a7816 */ /* 0x000fe4000000000a */
[----:B------:R-:W-:-:S02]  /*71b90*/  SHF.R.U32.HI R11, RZ, 0x8, R51 ;  /* 0x00000008ff0b7819 */ /* 0x000fc40000011633 */
[--C-:B------:R-:W-:Y:S01]  /*71ba0*/  PRMT R25, R25, 0x3340, R1.reuse ;  /* 0x0000334019197816 */ /* 0x100fe20000000001 */
[----:B------:R-:W2:Y:S01]  /*71bb0*/  LDL.LU R51, [R1+0x22d4] ;  /* 0x0022d40001337983 */ /* 0x000ea20000300800 */
[----:B------:R-:W-:Y:S02]  /*71bc0*/  LOP3.LUT R23, R23, 0xffff, RZ, 0xc0, !PT ;  /* 0x0000ffff17177812 */ /* 0x000fe400078ec0ff */
[----:B------:R-:W-:Y:S02]  /*71bd0*/  SHF.R.U32.HI R14, RZ, 0x8, R14 ;  /* 0x00000008ff0e7819 */ /* 0x000fe4000001160e */
[----:B------:R-:W-:Y:S02]  /*71be0*/  SHF.R.U32.HI R10, RZ, 0x8, R50 ;  /* 0x00000008ff0a7819 */ /* 0x000fe40000011632 */
[--C-:B------:R-:W-:Y:S01]  /*71bf0*/  PRMT R29, R29, 0x3340, R1.reuse ;  /* 0x000033401d1d7816 */ /* 0x100fe20000000001 */
[----:B------:R-:W3:Y:S01]  /*71c00*/  LDL.LU R50, [R1+0x22d0] ;  /* 0x0022d00001327983 */ /* 0x000ee20000300800 */
[----:B------:R-:W-:-:S02]  /*71c10*/  PRMT R24, R24, 0x3340, R1 ;  /* 0x0000334018187816 */ /* 0x000fc40000000001 */
[----:B------:R-:W-:Y:S02]  /*71c20*/  LOP3.LUT R16, R16, 0xffff, RZ, 0xc0, !PT ;  /* 0x0000ffff10107812 */ /* 0x000fe400078ec0ff */
[----:B------:R-:W-:Y:S02]  /*71c30*/  LOP3.LUT R21, R21, 0xffff, RZ, 0xc0, !PT ;  /* 0x0000ffff15157812 */ /* 0x000fe400078ec0ff */
[----:B------:R-:W-:Y:S02]  /*71c40*/  LOP3.LUT R15, R15, 0xffff, RZ, 0xc0, !PT ;  /* 0x0000ffff0f0f7812 */ /* 0x000fe400078ec0ff */
[--C-:B------:R-:W-:Y:S02]  /*71c50*/  PRMT R19, R19, 0x3340, R1.reuse ;  /* 0x0000334013137816 */ /* 0x100fe40000000001 */
[----:B------:R-:W-:Y:S02]  /*71c60*/  PRMT R17, R17, 0x3340, R1 ;  /* 0x0000334011117816 */ /* 0x000fe40000000001 */
[----:B------:R-:W-:-:S02]  /*71c70*/  PRMT R32, R32, 0x5410, R28 ;  /* 0x0000541020207816 */ /* 0x000fc4000000001c */
[--C-:B------:R-:W-:Y:S02]  /*71c80*/  PRMT R23, R23, 0x3340, R1.reuse ;  /* 0x0000334017177816 */ /* 0x100fe40000000001 */
[----:B------:R-:W-:Y:S02]  /*71c90*/  LOP3.LUT R14, R14, 0xffff, RZ, 0xc0, !PT ;  /* 0x0000ffff0e0e7812 */ /* 0x000fe400078ec0ff */
[----:B------:R-:W-:Y:S02]  /*71ca0*/  PRMT R31, R31, 0x5410, R26 ;  /* 0x000054101f1f7816 */ /* 0x000fe4000000001a */
[----:B------:R-:W-:Y:S02]  /*71cb0*/  PRMT R16, R16, 0x3340, R1 ;  /* 0x0000334010107816 */ /* 0x000fe40000000001 */
[----:B------:R-:W-:Y:S02]  /*71cc0*/  PRMT R41, R41, 0x5410, R29 ;  /* 0x0000541029297816 */ /* 0x000fe4000000001d */
[----:B------:R-:W-:-:S02]  /*71cd0*/  PRMT R30, R30, 0x5410, R25 ;  /* 0x000054101e1e7816 */ /* 0x000fc40000000019 */
[--C-:B------:R-:W-:Y:S02]  /*71ce0*/  PRMT R21, R21, 0x3340, R1.reuse ;  /* 0x0000334015157816 */ /* 0x100fe40000000001 */
[----:B------:R-:W-:Y:S02]  /*71cf0*/  PRMT R15, R15, 0x3340, R1 ;  /* 0x000033400f0f7816 */ /* 0x000fe40000000001 */
[----:B------:R-:W-:Y:S02]  /*71d00*/  PRMT R29, R35, 0x5410, R24 ;  /* 0x00005410231d7816 */ /* 0x000fe40000000018 */
[----:B------:R-:W-:Y:S02]  /*71d10*/  PRMT R35, R49, 0x5410, R19 ;  /* 0x0000541031237816 */ /* 0x000fe40000000013 */
[----:B------:R-:W-:Y:S02]  /*71d20*/  PRMT R14, R14, 0x3340, R1 ;  /* 0x000033400e0e7816 */ /* 0x000fe40000000001 */
[----:B------:R-:W-:-:S02]  /*71d30*/  PRMT R36, R36, 0x5410, R23 ;  /* 0x0000541024247816 */ /* 0x000fc40000000017 */
[----:B------:R-:W-:Y:S02]  /*71d40*/  PRMT R33, R33, 0x5410, R17 ;  /* 0x0000541021217816 */ /* 0x000fe40000000011 */
[----:B------:R-:W-:Y:S02]  /*71d50*/  PRMT R23, R46, 0x5410, R16 ;  /* 0x000054102e177816 */ /* 0x000fe40000000010 */
[----:B------:R-:W-:Y:S02]  /*71d60*/  PRMT R37, R37, 0x5410, R21 ;  /* 0x0000541025257816 */ /* 0x000fe40000000015 */
[----:B------:R-:W-:Y:S02]  /*71d70*/  PRMT R21, R34, 0x5410, R15 ;  /* 0x0000541022157816 */ /* 0x000fe4000000000f */
[----:B------:R-:W-:Y:S02]  /*71d80*/  PRMT R19, R38, 0x5410, R14 ;  /* 0x0000541026137816 */ /* 0x000fe4000000000e */
[----:B----4-:R-:W-:-:S02]  /*71d90*/  PRMT R27, R27, 0x5410, R39 ;  /* 0x000054101b1b7816 */ /* 0x010fc40000000027 */
[----:B------:R-:W-:Y:S02]  /*71da0*/  PRMT R39, R8, 0x5410, R9 ;  /* 0x0000541008277816 */ /* 0x000fe40000000009 */
[----:B------:R-:W-:Y:S02]  /*71db0*/  SHF.R.U32.HI R9, RZ, 0x8, R2 ;  /* 0x00000008ff097819 */ /* 0x000fe40000011602 */
[----:B------:R-:W-:Y:S01]  /*71dc0*/  SHF.R.U32.HI R8, RZ, 0x8, R0 ;  /* 0x00000008ff087819 */ /* 0x000fe20000011600 */
[----:B------:R-:W4:Y:S04]  /*71dd0*/  LDL.LU R2, [R1+0x1214] ;  /* 0x0012140001027983 */ /* 0x000f280000300800 */
        /* <DEDUP_REMOVED lines=11> */
[----:B------:R-:W-:-:S02]  /*71e90*/  LOP3.LUT R13, R13, 0xffff, RZ, 0xc0, !PT ;  /* 0x0000ffff0d0d7812 */ /* 0x000fc400078ec0ff */
[----:B------:R-:W-:Y:S01]  /*71ea0*/  LOP3.LUT R12, R12, 0xffff, RZ, 0xc0, !PT ;  /* 0x0000ffff0c0c7812 */ /* 0x000fe200078ec0ff */
[----:B------:R-:W3:Y:S01]  /*71eb0*/  LDL.LU R14, [R1+0x12c4] ;  /* 0x0012c400010e7983 */ /* 0x000ee20000300800 */
[----:B------:R-:W-:Y:S02]  /*71ec0*/  LOP3.LUT R10, R10, 0xffff, RZ, 0xc0, !PT ;  /* 0x0000ffff0a0a7812 */ /* 0x000fe400078ec0ff */
[----:B------:R-:W-:Y:S02]  /*71ed0*/  LOP3.LUT R11, R11, 0xffff, RZ, 0xc0, !PT ;  /* 0x0000ffff0b0b7812 */ /* 0x000fe400078ec0ff */
[--C-:B------:R-:W-:Y:S02]  /*71ee0*/  PRMT R13, R13, 0x3340, R1.reuse ;  /* 0x000033400d0d7816 */ /* 0x100fe40000000001 */
[----:B------:R-:W-:Y:S02]  /*71ef0*/  LOP3.LUT R9, R9, 0xffff, RZ, 0xc0, !PT ;  /* 0x0000ffff09097812 */ /* 0x000fe400078ec0ff */
[----:B------:R-:W-:-:S02]  /*71f00*/  PRMT R12, R12, 0x3340, R1 ;  /* 0x000033400c0c7816 */ /* 0x000fc40000000001 */
[--C-:B------:R-:W-:Y:S02]  /*71f10*/  PRMT R10, R10, 0x3340, R1.reuse ;  /* 0x000033400a0a7816 */ /* 0x100fe40000000001 */
[--C-:B------:R-:W-:Y:S02]  /*71f20*/  PRMT R11, R11, 0x3340, R1.reuse ;  /* 0x000033400b0b7816 */ /* 0x100fe40000000001 */
[----:B------:R-:W-:Y:S02]  /*71f30*/  PRMT R9, R9, 0x3340, R1 ;  /* 0x0000334009097816 */ /* 0x000fe40000000001 */
[----:B------:R-:W-:Y:S02]  /*71f40*/  PRMT R34, R48, 0x5410, R13 ;  /* 0x0000541030227816 */ /* 0x000fe4000000000d */
[----:B------:R-:W3:Y:S04]  /*71f50*/  LDL.LU R48, [R1+0x22c8] ;  /* 0x0022c80001307983 */ /* 0x000ee80000300800 */
[----:B------:R-:W3:Y:S01]  /*71f60*/  LDL.LU R13, [R1+0x130c] ;  /* 0x00130c00010d7983 */ /* 0x000ee20000300800 */
[----:B----4-:R-:W-:-:S02]  /*71f70*/  PRMT R10, R2, 0x5410, R10 ;  /* 0x00005410020a7816 */ /* 0x010fc4000000000a */
[----:B--2---:R-:W-:Y:S02]  /*71f80*/  PRMT R9, R0, 0x5410, R9 ;  /* 0x0000541000097816 */ /* 0x004fe40000000009 */
[----:B---3--:R-:W-:Y:S02]  /*71f90*/  PRMT R46, R46, 0x5410, R11 ;  /* 0x000054102e2e7816 */ /* 0x008fe4000000000b */
[----:B------:R-:W-:Y:S02]  /*71fa0*/  PRMT R38, R38, 0x5410, R12 ;  /* 0x0000541026267816 */ /* 0x000fe4000000000c */
[----:B------:R-:W2:Y:S04]  /*71fb0*/  LDL.LU R12, [R1+0x1310] ;  /* 0x00131000010c7983 */ /* 0x000ea80000300800 */
[----:B------:R-:W3:Y:S04]  /*71fc0*/  LDL.LU R11, [R1+0x1298] ;  /* 0x00129800010b7983 */ /* 0x000ee80000300800 */
[----:B------:R-:W4:Y:S04]  /*71fd0*/  LDL.LU R2, [R1+0x22c4] ;  /* 0x0022c40001027983 */ /* 0x000f280000300800 */
[----:B------:R0:W-:Y:S04]  /*71fe0*/  STL [R1+0x140], R10 ;  /* 0x0001400a01007387 */ /* 0x0001e80000100800 */
[----:B0-----:R-:W3:Y:S04]  /*71ff0*/  LDL.LU R10, [R1+0x12e0] ;  /* 0x0012e000010a7983 */ /* 0x001ee80000300800 */
[----:B------:R-:W4:Y:S04]  /*72000*/  LDL.LU R0, [R1+0x22c0] ;  /* 0x0022c00001007983 */ /* 0x000f280000300800 */
[----:B------:R0:W-:Y:S04]  /*72010*/  STL [R1+0x9a0], R9 ;  /* 0x0009a00901007387 */ /* 0x0001e80000100800 */
[----:B0-----:R-:W4:Y:S01]  /*72020*/  LDL.LU R9, [R1+0x121c] ;  /* 0x00121c0001097983 */ /* 0x001f220000300800 */
[----:B------:R-:W-:-:S04]  /*72030*/  LOP3.LUT R8, R8, 0xffff, RZ, 0xc0, !PT ;  /* 0x0000ffff08087812 */ /* 0x000fc800078ec0ff */
[----:B------:R-:W-:Y:S02]  /*72040*/  PRMT R8, R8, 0x3340, R1 ;  /* 0x0000334008087816 */ /* 0x000fe40000000001 */
[----:B------:R-:W-:Y:S02]  /*72050*/  LOP3.LUT R16, R16, 0xffff, RZ, 0xc0, !PT ;  /* 0x0000ffff10107812 */ /* 0x000fe400078ec0ff */
[----:B------:R-:W-:Y:S02]  /*72060*/  LOP3.LUT R13, R13, 0xffff, RZ, 0xc0, !PT ;  /* 0x0000ffff0d0d7812 */ /* 0x000fe400078ec0ff */
[----:B------:R-:W-:Y:S02]  /*72070*/  LOP3.LUT R14, R14, 0xffff, RZ, 0xc0, !PT ;  /* 0x0000ffff0e0e7812 */ /* 0x000fe400078ec0ff */
[----:B------:R-:W-:Y:S02]  /*72080*/  LOP3.LUT R15, R15, 0xffff, RZ, 0xc0, !PT ;  /* 0x0000ffff0f0f7812 */ /* 0x000fe400078ec0ff */
[----:B------:R-:W-:-:S02]  /*72090*/  PRMT R24, R24, 0x4210, R16 ;  /* 0x0000421018187816 */ /* 0x000fc40000000010 */
[----:B------:R-:W-:Y:S02]  /*720a0*/  PRMT R16, R18, 0x5210, R16 ;  /* 0x0000521012107816 */ /* 0x000fe40000000010 */
[----:B--2---:R-:W-:Y:S02]  /*720b0*/  LOP3.LUT R12, R12, 0xffff, RZ, 0xc0, !PT ;  /* 0x0000ffff0c0c7812 */ /* 0x004fe400078ec0ff */
[----:B---3--:R-:W-:-:S04]  /*720c0*/  LOP3.LUT R10, R10, 0xffff, RZ, 0xc0, !PT ;  /* 0x0000ffff0a0a7812 */ /* 0x008fc800078ec0ff */
[--C-:B------:R-:W-:Y:S02]  /*720d0*/  PRMT R28, R28, 0x4210, R10.reuse ;  /* 0x000042101c1c7816 */ /* 0x100fe4000000000a */
[----:B------:R-:W-:Y:S02]  /*720e0*/  PRMT R20, R20, 0x5210, R10 ;  /* 0x0000521014147816 */ /* 0x000fe4000000000a */
[----:B----4-:R-:W-:-:S05]  /*720f0*/  PRMT R8, R9, 0x5410, R8 ;  /* 0x0000541009087816 */ /* 0x010fca0000000008 */
[----:B------:R0:W-:Y:S01]  /*72100*/  STL [R1+0x1180], R8 ;  /* 0x0011800801007387 */ /* 0x0001e20000100800 */
[----:B------:R-:W-:Y:S02]  /*72110*/  PRMT R9, R6, 0x4210, R13 ;  /* 0x0000421006097816 */ /* 0x000fe4000000000d */
[----:B------:R-:W-:Y:S02]  /*72120*/  PRMT R10, R5, 0x4210, R14 ;  /* 0x00004210050a7816 */ /* 0x000fe4000000000e */
[----:B0-----:R-:W-:Y:S02]  /*72130*/  LOP3.LUT R8, R11, 0xffff, RZ, 0xc0, !PT ;  /* 0x0000ffff0b087812 */ /* 0x001fe400078ec0ff */
[----:B------:R-:W-:Y:S02]  /*72140*/  PRMT R11, R4, 0x4210, R15 ;  /* 0x00004210040b7816 */ /* 0x000fe4000000000f */
[--C-:B------:R-:W-:Y:S02]  /*72150*/  PRMT R26, R26, 0x4210, R8.reuse ;  /* 0x000042101a1a7816 */ /* 0x100fe40000000008 */
[----:B------:R-:W-:-:S02]  /*72160*/  PRMT R18, R27, 0x5210, R8 ;  /* 0x000052101b127816 */ /* 0x000fc40000000008 */
[----:B------:R-:W-:Y:S02]  /*72170*/  PRMT R8, R7, 0x4210, R12 ;  /* 0x0000421007087816 */ /* 0x000fe4000000000c */
[----:B------:R-:W0:Y:S04]  /*72180*/  LDS.128 R4, [R0] ;  /* 0x0000000000047984 */ /* 0x000e280000000c00 */
[----:B0-----:R-:W-:Y:S04]  /*72190*/  STL.64 [R1], R4 ;  /* 0x0000000401007387 */ /* 0x001fe80000100a00 */
[----:B------:R0:W-:Y:S04]  /*721a0*/  STL.64 [R1+0x8], R6 ;  /* 0x0000080601007387 */ /* 0x0001e80000100a00 */
[----:B0-----:R-:W2:Y:S04]  /*721b0*/  LDL.LU.64 R6, [R1+0x22b8] ;  /* 0x0022b80001067983 */ /* 0x001ea80000300a00 */
[----:B------:R-:W3:Y:S01]  /*721c0*/  LDL.LU.64 R4, [R1+0x22b0] ;  /* 0x0022b00001047983 */ /* 0x000ee20000300a00 */
[----:B------:R-:W-:-:S04]  /*721d0*/  LOP3.LUT R17, R17, 0xffff, RZ, 0xc0, !PT ;  /* 0x0000ffff11117812 */ /* 0x000fc800078ec0ff */
[--C-:B------:R-:W-:Y:S02]  /*721e0*/  PRMT R25, R25, 0x4210, R17.reuse ;  /* 0x0000421019197816 */ /* 0x100fe40000000011 */
[----:B------:R-:W-:Y:S02]  /*721f0*/  PRMT R17, R22, 0x5210, R17 ;  /* 0x0000521016117816 */ /* 0x000fe40000000011 */
[----:B------:R-:W4:Y:S01]  /*72200*/  LDL.LU R22, [R1+0x1330] ;  /* 0x0013300001167983 */ /* 0x000f220000300800 */
[----:B------:R-:W-:-:S03]  /*72210*/  NOP ;  /* 0x0000000000007918 */ /* 0x000fc60000000000 */
[----:B------:R-:W3:Y:S04]  /*72220*/  LDL.LU R27, [R1+0x74] ;  /* 0x00007400011b7983 */ /* 0x000ee80000300800 */
[----:B------:R0:W-:Y:S04]  /*72230*/  STL.64 [R1+0x2380], R46 ;  /* 0x0023802e01007387 */ /* 0x0001e80000100a00 */
[----:B0-----:R-:W3:Y:S04]  /*72240*/  LDL.LU R46, [R1+0x78] ;  /* 0x00007800012e7983 */ /* 0x001ee80000300800 */
[----:B------:R-:W3:Y:S04]  /*72250*/  LDL.LU R47, [R1+0x6c] ;  /* 0x00006c00012f7983 */ /* 0x000ee80000300800 */
[----:B------:R0:W-:Y:S04]  /*72260*/  STL.64 [R1+0x2378], R44 ;  /* 0x0023782c01007387 */ /* 0x0001e80000100a00 */
[----:B0-----:R-:W3:Y:S04]  /*72270*/  LDL.LU R44, [R1+0x12d4] ;  /* 0x0012d400012c7983 */ /* 0x001ee80000300800 */
[----:B------:R-:W3:Y:S04]  /*72280*/  LDL.LU R45, [R1+0x70] ;  /* 0x00007000012d7983 */ /* 0x000ee80000300800 */
[----:B--2---:R0:W-:Y:S04]  /*72290*/  STL [R1+0x2350], R7 ;  /* 0x0023500701007387 */ /* 0x0041e80000100800 */
[----:B0-----:R-:W2:Y:S04]  /*722a0*/  LDL.LU R7, [R1+0x12d8] ;  /* 0x0012d80001077983 */ /* 0x001ea80000300800 */
[----:B------:R0:W-:Y:S04]  /*722b0*/  STL [R1+0x234c], R48 ;  /* 0x00234c3001007387 */ /* 0x0001e80000100800 */
[----:B0-----:R-:W2:Y:S01]  /*722c0*/  LDL.LU R48, [R1+0x132c] ;  /* 0x00132c0001307983 */ /* 0x001ea20000300800 */
[----:B------:R-:W-:-:S02]  /*722d0*/  LOP3.LUT R2, R2, 0x7fffffff, RZ, 0xc0, !PT ;  /* 0x7fffffff02027812 */ /* 0x000fc400078ec0ff */
[----:B------:R-:W-:Y:S01]  /*722e0*/  LOP3.LUT R3, R3, 0xffffffdf, RZ, 0xc0, !PT ;  /* 0xffffffdf03037812 */ /* 0x000fe200078ec0ff */
[----:B------:R0:W-:Y:S01]  /*722f0*/  STSM.16.M88.4 [R0], R8 ;  /* 0x0000000800007844 */ /* 0x0001e20000000200 */
[----:B------:R-:W-:-:S03]  /*72300*/  @P0 LOP3.LUT R2, R2, 0x80000000, RZ, 0xfc, !PT ;  /* 0x8000000002020812 */ /* 0x000fc600078efcff */
[----:B------:R-:W-:Y:S01]  /*72310*/  STL [R1+0x2348], R49 ;  /* 0x0023483101007387 */ /* 0x000fe20000100800 */
[----:B------:R-:W-:-:S03]  /*72320*/  LOP3.LUT P0, RZ, R2, 0x1000, RZ, 0xc0, !PT ;  /* 0x0000100002ff7812 */ /* 0x000fc6000780c0ff */
[----:B------:R-:W-:Y:S04]  /*72330*/  STL [R1+0x2338], R50 ;  /* 0x0023383201007387 */ /* 0x000fe80000100800 */
[----:B------:R-:W-:Y:S01]  /*72340*/  STL [R1+0x2328], R51 ;  /* 0x0023283301007387 */ /* 0x000fe20000100800 */
[----:B0-----:R-:W-:-:S03]  /*72350*/  PRMT R8, R32, 0x5210, R12 ;  /* 0x0000521020087816 */ /* 0x001fc6000000000c */
[----:B------:R-:W-:Y:S01]  /*72360*/  STL [R1+0x230c], R52 ;  /* 0x00230c3401007387 */ /* 0x000fe20000100800 */
[----:B------:R-:W-:Y:S02]  /*72370*/  PRMT R9, R31, 0x5210, R13 ;  /* 0x000052101f097816 */ /* 0x000fe4000000000d */
[----:B------:R-:W-:Y:S01]  /*72380*/  PRMT R10, R30, 0x5210, R14 ;  /* 0x000052101e0a7816 */ /* 0x000fe2000000000e */
[----:B------:R-:W-:Y:S01]  /*72390*/  STL [R1+0x2308], R53 ;  /* 0x0023083501007387 */ /* 0x000fe20000100800 */
[----:B------:R-:W-:Y:S01]  /*723a0*/  PRMT R11, R29, 0x5210, R15 ;  /* 0x000052101d0b7816 */ /* 0x000fe2000000000f */
[----:B------:R-:W-:Y:S02]  /*723b0*/  NOP ;  /* 0x0000000000007918 */ /* 0x000fe40000000000 */
[----:B------:R-:W0:Y:S01]  /*723c0*/  LDS.128 R12, [R0] ;  /* 0x00000000000c7984 */ /* 0x000e220000000c00 */
[----:B------:R-:W-:-:S03]  /*723d0*/  NOP ;  /* 0x0000000000007918 */ /* 0x000fc60000000000 */
[----:B------:R-:W-:Y:S01]  /*723e0*/  STL [R1+0x22f4], R54 ;  /* 0x0022f43601007387 */ /* 0x000fe20000100800 */
[----:B------:R-:W-:Y:S02]  /*723f0*/  @P0 LOP3.LUT R3, R3, 0x20, RZ, 0xfc, !PT ;  /* 0x0000002003030812 */ /* 0x000fe400078efcff */
[----:B------:R-:W-:Y:S01]  /*72400*/  LOP3.LUT P0, RZ, R2, 0x200, RZ, 0xc0, !PT ;  /* 0x0000020002ff7812 */ /* 0x000fe2000780c0ff */
[----:B------:R-:W-:Y:S01]  /*72410*/  STL [R1+0x22f0], R55 ;  /* 0x0022f03701007387 */ /* 0x000fe20000100800 */
[----:B------:R-:W-:-:S03]  /*72420*/  LOP3.LUT R3, R3, 0xffffffbf, RZ, 0xc0, !PT ;  /* 0xffffffbf03037812 */ /* 0x000fc600078ec0ff */
[----:B------:R-:W-:Y:S04]  /*72430*/  STL.64 [R1+0x22d0], R56 ;  /* 0x0022d03801007387 */ /* 0x000fe80000100a00 */
[----:B------:R-:W-:Y:S04]  /*72440*/  STL.64 [R1+0x22b0], R58 ;  /* 0x0022b03a01007387 */ /* 0x000fe80000100a00 */
[----:B------:R4:W-:Y:S01]  /*72450*/  STSM.16.M88.4 [R0], R8 ;  /* 0x0000000800007844 */ /* 0x0009e20000000200 */
[----:B------:R-:W-:Y:S02]  /*72460*/  @P0 LOP3.LUT R3, R3, 0x40, RZ, 0xfc, !PT ;  /* 0x0000004003030812 */ /* 0x000fe400078efcff */
[----:B------:R-:W-:-:S02]  /*72470*/  LOP3.LUT P0, RZ, R2, 0x800, RZ, 0xc0, !PT ;  /* 0x0000080002ff7812 */ /* 0x000fc4000780c0ff */
[----:B------:R-:W-:-:S11]  /*72480*/  LOP3.LUT R3, R3, 0xffffff7f, RZ, 0xc0, !PT ;  /* 0xffffff7f03037812 */ /* 0x000fd600078ec0ff */
[----:B------:R-:W-:Y:S01]  /*72490*/  @P0 LOP3.LUT R3, R3, 0x80, RZ, 0xfc, !PT ;  /* 0x0000008003030812 */ /* 0x000fe200078efcff */
[----:B0-----:R0:W-:Y:S01]  /*724a0*/  STL.64 [R1+0x130], R12 ;  /* 0x0001300c01007387 */ /* 0x0011e20000100a00 */
[----:B------:R-:W-:Y:S02]  /*724b0*/  LOP3.LUT P0, RZ, R2, 0x1000000, RZ, 0xc0, !PT ;  /* 0x0100000002ff7812 */ /* 0x000fe4000780c0ff */
[----:B------:R-:W-:Y:S01]  /*724c0*/  LOP3.LUT R3, R3, 0xfffffeff, RZ, 0xc0, !PT ;  /* 0xfffffeff03037812 */ /* 0x000fe200078ec0ff */
[----:B------:R1:W-:Y:S10]  /*724d0*/  STL.64 [R1+0x138], R14 ;  /* 0x0001380e01007387 */ /* 0x0003f40000100a00 */
[----:B------:R-:W-:-:S02]  /*724e0*/  @P0 LOP3.LUT R3, R3, 0x100, RZ, 0xfc, !PT ;  /* 0x0000010003030812 */ /* 0x000fc400078efcff */
[C---:B------:R-:W-:Y:S02]  /*724f0*/  LOP3.LUT P0, RZ, R2.reuse, 0x800000, RZ, 0xc0, !PT ;  /* 0x0080000002ff7812 */ /* 0x040fe4000780c0ff */
[----:B------:R-:W-:-:S04]  /*72500*/  LOP3.LUT R2, R2, 0xbfffffff, RZ, 0xc0, !PT ;  /* 0xbfffffff02027812 */ /* 0x000fc800078ec0ff */
[----:B------:R-:W-:-:S04]  /*72510*/  @P1 LOP3.LUT R2, R2, 0x40000000, RZ, 0xfc, !PT ;  /* 0x4000000002021812 */ /* 0x000fc800078efcff */
        /* <DEDUP_REMOVED lines=15> */
[----:B------:R-:W-:Y:S02]  /*72610*/  LOP3.LUT P6, RZ, R2, 0x80000, RZ, 0xc0, !PT ;  /* 0x0008000002ff7812 */ /* 0x000fe400078cc0ff */
[----:B----4-:R-:W-:Y:S02]  /*72620*/  LOP3.LUT R8, R22, 0xffff, RZ, 0xc0, !PT ;  /* 0x0000ffff16087812 */ /* 0x010fe400078ec0ff */
[----:B------:R-:W4:Y:S04]  /*72630*/  LDL.LU R22, [R1+0x1344] ;  /* 0x0013440001167983 */ /* 0x000f280000300800 */
[----:B------:R-:W4:Y:S04]  /*72640*/  LDL.LU R52, [R1+0x1340] ;  /* 0x0013400001347983 */ /* 0x000f280000300800 */
[----:B------:R-:W4:Y:S04]  /*72650*/  LDL.LU R51, [R1+0x12ec] ;  /* 0x0012ec0001337983 */ /* 0x000f280000300800 */
[----:B------:R-:W4:Y:S04]  /*72660*/  LDL.LU R58, [R1+0x12e8] ;  /* 0x0012e800013a7983 */ /* 0x000f280000300800 */
[----:B------:R-:W4:Y:S04]  /*72670*/  LDL.LU R59, [R1+0x88] ;  /* 0x00008800013b7983 */ /* 0x000f280000300800 */
[----:B------:R-:W4:Y:S04]  /*72680*/  LDL.LU R50, [R1+0x84] ;  /* 0x0000840001327983 */ /* 0x000f280000300800 */
[----:B------:R-:W4:Y:S01]  /*72690*/  LDL.LU R49, [R1+0x80] ;  /* 0x0000800001317983 */ /* 0x000f220000300800 */
[----:B---3--:R-:W-:-:S02]  /*726a0*/  LOP3.LUT R11, R44, 0xffff, RZ, 0xc0, !PT ;  /* 0x0000ffff2c0b7812 */ /* 0x008fc400078ec0ff */
[----:B0-----:R-:W-:Y:S02]  /*726b0*/  PRMT R12, R45, 0x4210, R8 ;  /* 0x000042102d0c7816 */ /* 0x001fe40000000008 */
[----:B-1----:R-:W-:Y:S02]  /*726c0*/  PRMT R15, R27, 0x4210, R11 ;  /* 0x000042101b0f7816 */ /* 0x002fe4000000000b */
[----:B------:R-:W3:Y:S01]  /*726d0*/  LDL.LU R27, [R1+0x7c] ;  /* 0x00007c00011b7983 */ /* 0x000ee20000300800 */
[----:B--2---:R-:W-:-:S04]  /*726e0*/  LOP3.LUT R10, R7, 0xffff, RZ, 0xc0, !PT ;  /* 0x0000ffff070a7812 */ /* 0x004fc800078ec0ff */
[----:B------:R-:W-:Y:S02]  /*726f0*/  PRMT R14, R47, 0x4210, R10 ;  /* 0x000042102f0e7816 */ /* 0x000fe4000000000a */
[----:B------:R-:W-:-:S04]  /*72700*/  LOP3.LUT R9, R48, 0xffff, RZ, 0xc0, !PT ;  /* 0x0000ffff30097812 */ /* 0x000fc800078ec0ff */
[----:B------:R-:W-:Y:S01]  /*72710*/  PRMT R13, R46, 0x4210, R9 ;  /* 0x000042102e0d7816 */ /* 0x000fe20000000009 */
[----:B------:R-:W-:Y:S01]  /*72720*/  NOP ;  /* 0x0000000000007918 */ /* 0x000fe20000000000 */
[----:B------:R-:W0:Y:S01]  /*72730*/  LDS.128 R44, [R0] ;  /* 0x00000000002c7984 */ /* 0x000e220000000c00 */
[----:B------:R-:W-:-:S03]  /*72740*/  NOP ;  /* 0x0000000000007918 */ /* 0x000fc60000000000 */
[----:B------:R-:W-:Y:S01]  /*72750*/  STSM.16.M88.4 [R0], R12 ;  /* 0x0000000c00007844 */ /* 0x000fe20000000200 */
[----:B0-----:R-:W-:-:S03]  /*72760*/  IMAD.MOV.U32 R7, RZ, RZ, R44 ;  /* 0x000000ffff077224 */ /* 0x001fc600078e002c */
[----:B------:R-:W-:Y:S01]  /*72770*/  STL [R1+0x124], R45 ;  /* 0x0001242d01007387 */ /* 0x000fe20000100800 */
[----:B------:R-:W-:-:S03]  /*72780*/  IMAD.MOV.U32 R48, RZ, RZ, R46 ;  /* 0x000000ffff307224 */ /* 0x000fc600078e002e */
[----:B------:R0:W-:Y:S04]  /*72790*/  STL [R1+0x12c], R47 ;  /* 0x00012c2f01007387 */ /* 0x0001e80000100800 */
[----:B0-----:R-:W2:Y:S04]  /*727a0*/  LDL.LU.64 R46, [R1+0x2380] ;  /* 0x00238000012e7983 */ /* 0x001ea80000300a00 */
[----:B------:R-:W2:Y:S04]  /*727b0*/  LDL.LU.64 R44, [R1+0x2378] ;  /* 0x00237800012c7983 */ /* 0x000ea80000300a00 */
[----:B------:R-:W-:Y:S04]  /*727c0*/  STL.64 [R1+0x2368], R6 ;  /* 0x0023680601007387 */ /* 0x000fe80000100a00 */
[----:B------:R-:W-:Y:S01]  /*727d0*/  STL.64 [R1+0x2360], R4 ;  /* 0x0023600401007387 */ /* 0x000fe20000100a00 */
[----:B------:R-:W-:-:S03]  /*727e0*/  NOP ;  /* 0x0000000000007918 */ /* 0x000fc60000000000 */
[----:B------:R-:W0:Y:S01]  /*727f0*/  LDS.128 R4, [R0] ;  /* 0x0000000000047984 */ /* 0x000e220000000c00 */
[----:B------:R-:W-:Y:S02]  /*72800*/  PRMT R8, R33, 0x5210, R8 ;  /* 0x0000521021087816 */ /* 0x000fe40000000008 */
[----:B------:R-:W-:Y:S02]  /*72810*/  PRMT R9, R23, 0x5210, R9 ;  /* 0x0000521017097816 */ /* 0x000fe40000000009 */
[----:B------:R-:W-:Y:S02]  /*72820*/  PRMT R10, R21, 0x5210, R10 ;  /* 0x00005210150a7816 */ /* 0x000fe4000000000a */
[----:B------:R-:W-:Y:S01]  /*72830*/  PRMT R11, R19, 0x5210, R11 ;  /* 0x00005210130b7816 */ /* 0x000fe2000000000b */
[----:B------:R-:W-:-:S04]  /*72840*/  NOP ;  /* 0x0000000000007918 */ /* 0x000fc80000000000 */
[----:B------:R4:W-:Y:S04]  /*72850*/  STSM.16.M88.4 [R0], R8 ;  /* 0x0000000800007844 */ /* 0x0009e80000000200 */
[----:B0-----:R-:W-:Y:S04]  /*72860*/  STL.64 [R1+0x110], R4 ;  /* 0x0001100401007387 */ /* 0x001fe80000100a00 */
[----:B------:R-:W-:Y:S01]  /*72870*/  STL.64 [R1+0x118], R6 ;  /* 0x0001180601007387 */ /* 0x000fe20000100a00 */
[----:B------:R-:W-:-:S03]  /*72880*/  NOP ;  /* 0x0000000000007918 */ /* 0x000fc60000000000 */
[----:B------:R-:W2:Y:S04]  /*72890*/  LDL.LU R56, [R1+0x135c] ;  /* 0x00135c0001387983 */ /* 0x000ea80000300800 */
[----:B------:R-:W2:Y:S04]  /*728a0*/  LDL.LU R54, [R1+0x1358] ;  /* 0x0013580001367983 */ /* 0x000ea80000300800 */
[----:B------:R-:W0:Y:S01]  /*728b0*/  LDS.128 R4, [R0] ;  /* 0x0000000000047984 */ /* 0x000e220000000c00 */
[----:B----4-:R-:W-:-:S03]  /*728c0*/  LOP3.LUT R8, R22, 0xffff, RZ, 0xc0, !PT ;  /* 0x0000ffff16087812 */ /* 0x010fc600078ec0ff */
[----:B------:R-:W4:Y:S01]  /*728d0*/  LDL.LU R22, [R1+0x1304] ;  /* 0x0013040001167983 */ /* 0x000f220000300800 */
[----:B------:R-:W-:-:S03]  /*728e0*/  LOP3.LUT R9, R52, 0xffff, RZ, 0xc0, !PT ;  /* 0x0000ffff34097812 */ /* 0x000fc600078ec0ff */
[----:B------:R-:W4:Y:S01]  /*728f0*/  LDL.LU R57, [R1+0x1300] ;  /* 0x0013000001397983 */ /* 0x000f220000300800 */
[----:B------:R-:W-:-:S03]  /*72900*/  LOP3.LUT R10, R51, 0xffff, RZ, 0xc0, !PT ;  /* 0x0000ffff330a7812 */ /* 0x000fc600078ec0ff */
[----:B------:R-:W4:Y:S04]  /*72910*/  LDL.LU R55, [R1+0x98] ;  /* 0x0000980001377983 */ /* 0x000f280000300800 */
[----:B------:R-:W4:Y:S04]  /*72920*/  LDL.LU R53, [R1+0x94] ;  /* 0x0000940001357983 */ /* 0x000f280000300800 */
[----:B------:R-:W4:Y:S04]  /*72930*/  LDL.LU R52, [R1+0x90] ;  /* 0x0000900001347983 */ /* 0x000f280000300800 */
[----:B------:R-:W4:Y:S01]  /*72940*/  LDL.LU R51, [R1+0x8c] ;  /* 0x00008c0001337983 */ /* 0x000f220000300800 */
[----:B------:R-:W-:-:S02]  /*72950*/  LOP3.LUT R11, R58, 0xffff, RZ, 0xc0, !PT ;  /* 0x0000ffff3a0b7812 */ /* 0x000fc400078ec0ff */
[----:B------:R-:W-:Y:S02]  /*72960*/  PRMT R12, R59, 0x4210, R8 ;  /* 0x000042103b0c7816 */ /* 0x000fe40000000008 */
[----:B------:R-:W-:Y:S02]  /*72970*/  PRMT R13, R50, 0x4210, R9 ;  /* 0x00004210320d7816 */ /* 0x000fe40000000009 */
[----:B------:R-:W-:Y:S01]  /*72980*/  PRMT R14, R49, 0x4210, R10 ;  /* 0x00004210310e7816 */ /* 0x000fe2000000000a */
[----:B------:R-:W4:Y:S04]  /*72990*/  LDL.LU R50, [R1+0x1308] ;  /* 0x0013080001327983 */ /* 0x000f280000300800 */
[----:B0-----:R-:W-:Y:S04]  /*729a0*/  STL.64 [R1+0x100], R4 ;  /* 0x0001000401007387 */ /* 0x001fe80000100a00 */
[----:B------:R-:W-:Y:S01]  /*729b0*/  STL.64 [R1+0x108], R6 ;  /* 0x0001080601007387 */ /* 0x000fe20000100a00 */
[----:B------:R-:W-:Y:S01]  /*729c0*/  NOP ;  /* 0x0000000000007918 */ /* 0x000fe20000000000 */
[----:B---3--:R-:W-:-:S05]  /*729d0*/  PRMT R15, R27, 0x4210, R11 ;  /* 0x000042101b0f7816 */ /* 0x008fca000000000b */
[----:B------:R-:W-:Y:S01]  /*729e0*/  STSM.16.M88.4 [R0], R12 ;  /* 0x0000000c00007844 */ /* 0x000fe20000000200 */
        /* <DEDUP_REMOVED lines=8> */
[----:B0-----:R-:W-:Y:S04]  /*72a70*/  STL [R1+0xf4], R5 ;  /* 0x0000f40501007387 */ /* 0x001fe80000100800 */
[----:B------:R-:W-:Y:S04]  /*72a80*/  STL.64 [R1+0xf8], R6 ;  /* 0x0000f80601007387 */ /* 0x000fe80000100a00 */
[----:B------:R-:W3:Y:S01]  /*72a90*/  LDL.LU R27, [R1+0x9c] ;  /* 0x00009c00011b7983 */ /* 0x000ee20000300800 */
[----:B------:R-:W-:Y:S01]  /*72aa0*/  IMAD.MOV.U32 R49, RZ, RZ, R4 ;  /* 0x000000ffff317224 */ /* 0x000fe200078e0004 */
[----:B------:R-:W-:-:S02]  /*72ab0*/  NOP ;  /* 0x0000000000007918 */ /* 0x000fc40000000000 */
[----:B------:R-:W0:Y:S04]  /*72ac0*/  LDS.128 R4, [R0] ;  /* 0x0000000000047984 */ /* 0x000e280000000c00 */
[----:B------:R-:W-:Y:S01]  /*72ad0*/  STL.64 [R1+0x2358], R48 ;  /* 0x0023583001007387 */ /* 0x000fe20000100a00 */
[----:B--2---:R-:W-:-:S03]  /*72ae0*/  LOP3.LUT R9, R54, 0xffff, RZ, 0xc0, !PT ;  /* 0x0000ffff36097812 */ /* 0x004fc600078ec0ff */
[----:B------:R-:W2:Y:S01]  /*72af0*/  LDL.LU R54, [R1+0x1370] ;  /* 0x0013700001367983 */ /* 0x000ea20000300800 */
[----:B------:R-:W-:Y:S02]  /*72b00*/  LOP3.LUT R8, R56, 0xffff, RZ, 0xc0, !PT ;  /* 0x0000ffff38087812 */ /* 0x000fe400078ec0ff */
[----:B----4-:R-:W-:Y:S02]  /*72b10*/  LOP3.LUT R10, R22, 0xffff, RZ, 0xc0, !PT ;  /* 0x0000ffff160a7812 */ /* 0x010fe400078ec0ff */
[----:B------:R-:W4:Y:S01]  /*72b20*/  LDL.LU R22, [R1+0x131c] ;  /* 0x00131c0001167983 */ /* 0x000f220000300800 */
[----:B------:R-:W-:-:S04]  /*72b30*/  LOP3.LUT R11, R57, 0xffff, RZ, 0xc0, !PT ;  /* 0x0000ffff390b7812 */ /* 0x000fc800078ec0ff */
[----:B------:R-:W-:Y:S02]  /*72b40*/  PRMT R15, R51, 0x4210, R11 ;  /* 0x00004210330f7816 */ /* 0x000fe4000000000b */
[----:B------:R-:W4:Y:S01]  /*72b50*/  LDL.LU R51, [R1+0x1318] ;  /* 0x0013180001337983 */ /* 0x000f220000300800 */
[----:B------:R-:W-:-:S03]  /*72b60*/  PRMT R14, R52, 0x4210, R10 ;  /* 0x00004210340e7816 */ /* 0x000fc6000000000a */
[----:B------:R-:W4:Y:S01]  /*72b70*/  LDL.LU R52, [R1+0x1438] ;  /* 0x0014380001347983 */ /* 0x000f220000300800 */
[----:B------:R-:W-:Y:S02]  /*72b80*/  PRMT R12, R55, 0x4210, R8 ;  /* 0x00004210370c7816 */ /* 0x000fe40000000008 */
[----:B------:R-:W-:Y:S01]  /*72b90*/  PRMT R13, R53, 0x4210, R9 ;  /* 0x00004210350d7816 */ /* 0x000fe20000000009 */
[----:B------:R-:W-:Y:S01]  /*72ba0*/  NOP ;  /* 0x0000000000007918 */ /* 0x000fe20000000000 */
[----:B0-----:R-:W-:Y:S04]  /*72bb0*/  STL.64 [R1+0xe0], R4 ;  /* 0x0000e00401007387 */ /* 0x001fe80000100a00 */
[----:B------:R-:W-:Y:S04]  /*72bc0*/  STSM.16.M88.4 [R0], R12 ;  /* 0x0000000c00007844 */ /* 0x000fe80000000200 */
[----:B------:R-:W-:Y:S01]  /*72bd0*/  STL.64 [R1+0xe8], R6 ;  /* 0x0000e80601007387 */ /* 0x000fe20000100a00 */
[----:B------:R-:W-:-:S03]  /*72be0*/  NOP ;  /* 0x0000000000007918 */ /* 0x000fc60000000000 */
[----:B------:R-:W0:Y:S04]  /*72bf0*/  LDS.128 R4, [R0] ;  /* 0x0000000000047984 */ /* 0x000e280000000c00 */
[----:B------:R-:W4:Y:S04]  /*72c00*/  LDL.LU R32, [R1+0x1434] ;  /* 0x0014340001207983 */ /* 0x000f280000300800 */
[----:B------:R-:W4:Y:S01]  /*72c10*/  LDL.LU R53, [R1+0xa0] ;  /* 0x0000a00001357983 */ /* 0x000f220000300800 */
[----:B------:R-:W-:Y:S02]  /*72c20*/  PRMT R8, R39, 0x5210, R8 ;  /* 0x0000521027087816 */ /* 0x000fe40000000008 */
[----:B------:R-:W-:-:S02]  /*72c30*/  PRMT R9, R40, 0x5210, R9 ;  /* 0x0000521028097816 */ /* 0x000fc40000000009 */
[----:B------:R-:W-:Y:S02]  /*72c40*/  PRMT R10, R42, 0x5210, R10 ;  /* 0x000052102a0a7816 */ /* 0x000fe4000000000a */
[----:B------:R-:W-:Y:S01]  /*72c50*/  PRMT R11, R41, 0x5210, R11 ;  /* 0x00005210290b7816 */ /* 0x000fe2000000000b */
[----:B------:R-:W-:-:S04]  /*72c60*/  NOP ;  /* 0x0000000000007918 */ /* 0x000fc80000000000 */
[----:B------:R-:W-:Y:S01]  /*72c70*/  STSM.16.M88.4 [R0], R8 ;  /* 0x0000000800007844 */ /* 0x000fe20000000200 */
[----:B------:R-:W-:-:S03]  /*72c80*/  NOP ;  /* 0x0000000000007918 */ /* 0x000fc60000000000 */
[----:B0-----:R-:W-:Y:S04]  /*72c90*/  STL.64 [R1+0xd0], R4 ;  /* 0x0000d00401007387 */ /* 0x001fe80000100a00 */
[----:B------:R-:W-:Y:S04]  /*72ca0*/  STL.64 [R1+0xd8], R6 ;  /* 0x0000d80601007387 */ /* 0x000fe80000100a00 */
[----:B------:R-:W0:Y:S04]  /*72cb0*/  LDS.128 R4, [R0] ;  /* 0x0000000000047984 */ /* 0x000e280000000c00 */
[----:B0-----:R-:W-:Y:S04]  /*72cc0*/  STL [R1+0xc4], R5 ;  /* 0x0000c40501007387 */ /* 0x001fe80000100800 */
[----:B------:R-:W-:Y:S04]  /*72cd0*/  STL.64 [R1+0xc8], R6 ;  /* 0x0000c80601007387 */ /* 0x000fe80000100a00 */
[----:B------:R-:W4:Y:S04]  /*72ce0*/  LDL.LU R58, [R1+0x1384] ;  /* 0x00138400013a7983 */ /* 0x000f280000300800 */
[----:B------:R-:W4:Y:S04]  /*72cf0*/  LDL.LU R56, [R1+0x1380] ;  /* 0x0013800001387983 */ /* 0x000f280000300800 */
[----:B------:R-:W4:Y:S01]  /*72d00*/  LDL.LU R57, [R1+0x133c] ;  /* 0x00133c0001397983 */ /* 0x000f220000300800 */
[----:B------:R-:W-:-:S03]  /*72d10*/  LOP3.LUT R19, R50, 0xffff, RZ, 0xc0, !PT ;  /* 0x0000ffff32137812 */ /* 0x000fc600078ec0ff */
[----:B------:R-:W4:Y:S01]  /*72d20*/  LDL.LU R55, [R1+0x1338] ;  /* 0x0013380001377983 */ /* 0x000f220000300800 */
[----:B---3--:R-:W-:Y:S01]  /*72d30*/  PRMT R27, R27, 0x4210, R19 ;  /* 0x000042101b1b7816 */ /* 0x008fe20000000013 */
[----:B------:R-:W-:-:S04]  /*72d40*/  NOP ;  /* 0x0000000000007918 */ /* 0x000fc80000000000 */
[----:B------:R-:W-:Y:S01]  /*72d50*/  STSM.16.M88.4 [R0], R24 ;  /* 0x0000001800007844 */ /* 0x000fe20000000200 */
[----:B------:R-:W-:Y:S01]  /*72d60*/  IMAD.MOV.U32 R50, RZ, RZ, R4 ;  /* 0x000000ffff327224 */ /* 0x000fe200078e0004 */
[----:B------:R-:W-:Y:S02]  /*72d70*/  NOP ;  /* 0x0000000000007918 */ /* 0x000fe40000000000 */
[----:B------:R-:W0:Y:S01]  /*72d80*/  LDS.128 R4, [R0] ;  /* 0x0000000000047984 */ /* 0x000e220000000c00 */
[----:B------:R-:W-:Y:S01]  /*72d90*/  PRMT R19, R38, 0x5210, R19 ;  /* 0x0000521026137816 */ /* 0x000fe20000000013 */
[----:B------:R-:W-:-:S04]  /*72da0*/  NOP ;  /* 0x0000000000007918 */ /* 0x000fc80000000000 */
[----:B------:R-:W-:Y:S01]  /*72db0*/  STSM.16.M88.4 [R0], R16 ;  /* 0x0000001000007844 */ /* 0x000fe20000000200 */
[----:B------:R-:W-:-:S03]  /*72dc0*/  NOP ;  /* 0x0000000000007918 */ /* 0x000fc60000000000 */
[----:B------:R-:W1:Y:S01]  /*72dd0*/  LDS.128 R8, [R0] ;  /* 0x0000000000087984 */ /* 0x000e620000000c00 */
[----:B--2---:R-:W-:-:S03]  /*72de0*/  LOP3.LUT R21, R54, 0xffff, RZ, 0xc0, !PT ;  /* 0x0000ffff36157812 */ /* 0x004fc600078ec0ff */
[----:B------:R-:W2:Y:S04]  /*72df0*/  LDL.LU R54, [R1+0x1448] ;  /* 0x0014480001367983 */ /* 0x000ea80000300800 */
[----:B0-----:R-:W-:Y:S04]  /*72e00*/  STL [R1+0xb0], R4 ;  /* 0x0000b00401007387 */ /* 0x001fe80000100800 */
[----:B------:R0:W-:Y:S01]  /*72e10*/  STL.64 [R1+0xb8], R6 ;  /* 0x0000b80601007387 */ /* 0x0001e20000100a00 */
[----:B----4-:R-:W-:Y:S01]  /*72e20*/  LOP3.LUT R23, R51, 0xffff, RZ, 0xc0, !PT ;  /* 0x0000ffff33177812 */ /* 0x010fe200078ec0ff */
[----:B------:R-:W-:Y:S01]  /*72e30*/  IMAD.MOV.U32 R51, RZ, RZ, R5 ;  /* 0x000000ffff337224 */ /* 0x000fe200078e0005 */
[----:B------:R-:W-:-:S04]  /*72e40*/  PRMT R29, R52, 0x4210, R21 ;  /* 0x00004210341d7816 */ /* 0x000fc80000000015 */
[----:B------:R-:W-:Y:S04]  /*72e50*/  STL.64 [R1+0x2340], R50 ;  /* 0x0023403201007387 */ /* 0x000fe80000100a00 */
[----:B0-----:R-:W3:Y:S04]  /*72e60*/  LDL.LU R7, [R1+0x1444] ;  /* 0x0014440001077983 */ /* 0x001ee80000300800 */
[----:B------:R-:W4:Y:S04]  /*72e70*/  LDL.LU R59, [R1+0x1440] ;  /* 0x00144000013b7983 */ /* 0x000f280000300800 */
[----:B------:R-:W4:Y:S01]  /*72e80*/  LDL.LU R52, [R1+0x119c] ;  /* 0x00119c0001347983 */ /* 0x000f220000300800 */
[----:B------:R-:W-:-:S03]  /*72e90*/  LOP3.LUT R22, R22, 0xffff, RZ, 0xc0, !PT ;  /* 0x0000ffff16167812 */ /* 0x000fc600078ec0ff */
[----:B-1----:R-:W-:Y:S04]  /*72ea0*/  STL.64 [R1+0xa0], R8 ;  /* 0x0000a00801007387 */ /* 0x002fe80000100a00 */
[----:B------:R-:W-:Y:S01]  /*72eb0*/  STL.64 [R1+0xa8], R10 ;  /* 0x0000a80a01007387 */ /* 0x000fe20000100a00 */
[----:B------:R-:W-:Y:S01]  /*72ec0*/  NOP ;  /* 0x0000000000007918 */ /* 0x000fe20000000000 */
[----:B------:R-:W-:Y:S02]  /*72ed0*/  PRMT R30, R32, 0x4210, R22 ;  /* 0x00004210201e7816 */ /* 0x000fe40000000016 */
[----:B------:R-:W-:-:S05]  /*72ee0*/  PRMT R31, R53, 0x4210, R23 ;  /* 0x00004210351f7816 */ /* 0x000fca0000000017 */
[----:B------:R-:W-:Y:S01]  /*72ef0*/  STSM.16.M88.4 [R0], R28 ;  /* 0x0000001c00007844 */ /* 0x000fe20000000200 */
[----:B------:R-:W-:-:S03]  /*72f00*/  NOP ;  /* 0x0000000000007918 */ /* 0x000fc60000000000 */
[----:B------:R-:W0:Y:S02]  /*72f10*/  LDS.128 R8, [R0] ;  /* 0x0000000000087984 */ /* 0x000e240000000c00 */
[----:B0-----:R-:W-:Y:S02]  /*72f20*/  IMAD.MOV.U32 R53, RZ, RZ, R10 ;  /* 0x000000ffff357224 */ /* 0x001fe400078e000a */
[----:B------:R2:W-:Y:S04]  /*72f30*/  STL.64 [R1+0x90], R8 ;  /* 0x0000900801007387 */ /* 0x0005e80000100a00 */
[----:B------:R-:W-:Y:S04]  /*72f40*/  STL [R1+0x9c], R11 ;  /* 0x00009c0b01007387 */ /* 0x000fe80000100800 */
[----:B------:R-:W-:Y:S04]  /*72f50*/  STL [R1+0x2310], R53 ;  /* 0x0023103501007387 */ /* 0x000fe80000100800 */
[----:B------:R-:W4:Y:S04]  /*72f60*/  LDL.LU R4, [R1+0x139c] ;  /* 0x00139c0001047983 */ /* 0x000f280000300800 */
[----:B------:R-:W4:Y:S04]  /*72f70*/  LDL.LU R5, [R1+0x1398] ;  /* 0x0013980001057983 */ /* 0x000f280000300800 */
[----:B------:R-:W4:Y:S01]  /*72f80*/  LDL.LU R32, [R1+0x1350] ;  /* 0x0013500001207983 */ /* 0x000f220000300800 */
[----:B------:R-:W-:-:S03]  /*72f90*/  LOP3.LUT R12, R58, 0xffff, RZ, 0xc0, !PT ;  /* 0x0000ffff3a0c7812 */ /* 0x000fc600078ec0ff */
[----:B------:R-:W4:Y:S01]  /*72fa0*/  LDL.LU R58, [R1+0x134c] ;  /* 0x00134c00013a7983 */ /* 0x000f220000300800 */
[----:B------:R-:W-:-:S03]  /*72fb0*/  LOP3.LUT R13, R56, 0xffff, RZ, 0xc0, !PT ;  /* 0x0000ffff380d7812 */ /* 0x000fc600078ec0ff */
[----:B------:R-:W4:Y:S01]  /*72fc0*/  LDL.LU R56, [R1+0x1458] ;  /* 0x0014580001387983 */ /* 0x000f220000300800 */
[----:B------:R-:W-:-:S03]  /*72fd0*/  LOP3.LUT R14, R57, 0xffff, RZ, 0xc0, !PT ;  /* 0x0000ffff390e7812 */ /* 0x000fc600078ec0ff */
[----:B------:R-:W4:Y:S01]  /*72fe0*/  LDL.LU R57, [R1+0x1454] ;  /* 0x0014540001397983 */ /* 0x000f220000300800 */
[----:B------:R-:W-:Y:S02]  /*72ff0*/  PRMT R21, R45, 0x5210, R21 ;  /* 0x000052102d157816 */ /* 0x000fe40000000015 */
[----:B------:R-:W-:Y:S02]  /*73000*/  PRMT R22, R43, 0x5210, R22 ;  /* 0x000052102b167816 */ /* 0x000fe40000000016 */
[----:B------:R-:W-:Y:S01]  /*73010*/  PRMT R23, R44, 0x5210, R23 ;  /* 0x000052102c177816 */ /* 0x000fe20000000017 */
[----:B------:R-:W-:-:S04]  /*73020*/  NOP ;  /* 0x0000000000007918 */ /* 0x000fc80000000000 */
[----:B------:R-:W-:Y:S01]  /*73030*/  STSM.16.M88.4 [R0], R20 ;  /* 0x0000001400007844 */ /* 0x000fe20000000200 */
[----:B------:R-:W-:-:S03]  /*73040*/  NOP ;  /* 0x0000000000007918 */ /* 0x000fc60000000000 */
[----:B------:R-:W0:Y:S01]  /*73050*/  LDS.128 R16, [R0] ;  /* 0x0000000000107984 */ /* 0x000e220000000c00 */
[----:B------:R-:W-:-:S03]  /*73060*/  LOP3.LUT R15, R55, 0xffff, RZ, 0xc0, !PT ;  /* 0x0000ffff370f7812 */ /* 0x000fc600078ec0ff */
[----:B------:R-:W4:Y:S01]  /*73070*/  LDL.LU R55, [R1+0x1450] ;  /* 0x0014500001377983 */ /* 0x000f220000300800 */
[----:B--2---:R-:W-:Y:S01]  /*73080*/  PRMT R8, R54, 0x4210, R12 ;  /* 0x0000421036087816 */ /* 0x004fe2000000000c */
[----:B0-----:R-:W-:Y:S02]  /*73090*/  IMAD.MOV.U32 R53, RZ, RZ, R16 ;  /* 0x000000ffff357224 */ /* 0x001fe400078e0010 */
[----:B------:R-:W2:Y:S04]  /*730a0*/  LDL.LU R54, [R1+0x11a0] ;  /* 0x0011a00001367983 */ /* 0x000ea80000300800 */
[----:B------:R-:W-:Y:S01]  /*730b0*/  STL.64 [R1+0x88], R18 ;  /* 0x0000881201007387 */ /* 0x000fe20000100a00 */
[----:B---3--:R-:W-:Y:S02]  /*730c0*/  PRMT R9, R7, 0x4210, R13 ;  /* 0x0000421007097816 */ /* 0x008fe4000000000d */
[----:B----4-:R-:W-:-:S02]  /*730d0*/  PRMT R10, R59, 0x4210, R14 ;  /* 0x000042103b0a7816 */ /* 0x010fc4000000000e */
[----:B------:R-:W-:Y:S01]  /*730e0*/  PRMT R11, R52, 0x4210, R15 ;  /* 0x00004210340b7816 */ /* 0x000fe2000000000f */
[----:B------:R-:W-:-:S04]  /*730f0*/  NOP ;  /* 0x0000000000007918 */ /* 0x000fc80000000000 */
[----:B------:R0:W-:Y:S01]  /*73100*/  STSM.16.M88.4 [R0], R8 ;  /* 0x0000000800007844 */ /* 0x0001e20000000200 */
[----:B------:R-:W-:Y:S01]  /*73110*/  IMAD.MOV.U32 R52, RZ, RZ, R17 ;  /* 0x000000ffff347224 */ /* 0x000fe200078e0011 */
[----:B------:R-:W-:Y:S02]  /*73120*/  NOP ;  /* 0x0000000000007918 */ /* 0x000fe40000000000 */
[----:B------:R-:W1:Y:S04]  /*73130*/  LDS.128 R16, [R0] ;  /* 0x0000000000107984 */ /* 0x000e680000000c00 */
[----:B------:R-:W-:Y:S01]  /*73140*/  STL.64 [R1+0x2318], R52 ;  /* 0x0023183401007387 */ /* 0x000fe20000100a00 */
[----:B0-----:R-:W-:Y:S02]  /*73150*/  PRMT R8, R47, 0x5210, R12 ;  /* 0x000052102f087816 */ /* 0x001fe4000000000c */
[----:B------:R-:W-:-:S02]  /*73160*/  PRMT R9, R60, 0x5210, R13 ;  /* 0x000052103c097816 */ /* 0x000fc4000000000d */
[----:B------:R-:W-:Y:S02]  /*73170*/  PRMT R10, R61, 0x5210, R14 ;  /* 0x000052103d0a7816 */ /* 0x000fe4000000000e */
[----:B------:R-:W-:Y:S01]  /*73180*/  PRMT R11, R46, 0x5210, R15 ;  /* 0x000052102e0b7816 */ /* 0x000fe2000000000f */
[----:B------:R-:W-:-:S04]  /*73190*/  NOP ;  /* 0x0000000000007918 */ /* 0x000fc80000000000 */
[----:B------:R-:W-:Y:S01]  /*731a0*/  STSM.16.M88.4 [R0], R8 ;  /* 0x0000000800007844 */ /* 0x000fe20000000200 */
[----:B------:R-:W-:-:S03]  /*731b0*/  NOP ;  /* 0x0000000000007918 */ /* 0x000fc60000000000 */
[----:B------:R-:W0:Y:S04]  /*731c0*/  LDS.128 R8, [R0] ;  /* 0x0000000000087984 */ /* 0x000e280000000c00 */
[----:B-1----:R1:W-:Y:S04]  /*731d0*/  STL [R1+0x74], R17 ;  /* 0x0000741101007387 */ /* 0x0023e80000100800 */
[----:B------:R3:W-:Y:S04]  /*731e0*/  STL.64 [R1+0x78], R18 ;  /* 0x0000781201007387 */ /* 0x0007e80000100a00 */
[----:B------:R-:W4:Y:S04]  /*731f0*/  LDL.LU R34, [R1+0x144] ;  /* 0x0001440001227983 */ /* 0x000f280000300800 */
[----:B------:R-:W4:Y:S04]  /*73200*/  LDL.LU R37, [R1+0x14c] ;  /* 0x00014c0001257983 */ /* 0x000f280000300800 */
[----:B------:R-:W4:Y:S04]  /*73210*/  LDL.LU R6, [R1+0x150] ;  /* 0x0001500001067983 */ /* 0x000f280000300800 */
[----:B------:R-:W4:Y:S01]  /*73220*/  LDL.LU R7, [R1+0x148] ;  /* 0x0001480001077983 */ /* 0x000f220000300800 */
[----:B------:R-:W-:-:S03]  /*73230*/  IMAD.MOV.U32 R59, RZ, RZ, R16 ;  /* 0x000000ffff3b7224 */ /* 0x000fc600078e0010 */
        /* <DEDUP_REMOVED lines=8> */
[----:B------:R-:W-:-:S03]  /*732c0*/  PRMT R16, R56, 0x4210, R12 ;  /* 0x0000421038107816 */ /* 0x000fc6000000000c */
[----:B------:R-:W4:Y:S01]  /*732d0*/  LDL.LU R56, [R1+0x1460] ;  /* 0x0014600001387983 */ /* 0x000f220000300800 */
[----:B-1----:R-:W-:-:S03]  /*732e0*/  PRMT R17, R57, 0x4210, R13 ;  /* 0x0000421039117816 */ /* 0x002fc6000000000d */
[----:B0-----:R-:W-:Y:S04]  /*732f0*/  STL [R1+0x64], R9 ;  /* 0x0000640901007387 */ /* 0x001fe80000100800 */
[----:B------:R-:W4:Y:S04]  /*73300*/  LDL.LU R5, [R1+0x145c] ;  /* 0x00145c0001057983 */ /* 0x000f280000300800 */
[----:B------:R-:W4:Y:S01]  /*73310*/  LDL.LU R57, [R1+0x11a4] ;  /* 0x0011a40001397983 */ /* 0x000f220000300800 */
[----:B------:R-:W-:Y:S01]  /*73320*/  LOP3.LUT R15, R58, 0xffff, RZ, 0xc0, !PT ;  /* 0x0000ffff3a0f7812 */ /* 0x000fe200078ec0ff */
[----:B------:R-:W-:-:S05]  /*73330*/  IMAD.MOV.U32 R58, RZ, RZ, R8 ;  /* 0x000000ffff3a7224 */ /* 0x000fca00078e0008 */
[----:B------:R-:W-:Y:S01]  /*73340*/  STL.64 [R1+0x2300], R58 ;  /* 0x0023003a01007387 */ /* 0x000fe20000100a00 */
[----:B---3--:R-:W-:Y:S01]  /*73350*/  PRMT R18, R55, 0x4210, R14 ;  /* 0x0000421037127816 */ /* 0x008fe2000000000e */
[----:B------:R-:W-:Y:S01]  /*73360*/  IMAD.MOV.U32 R55, RZ, RZ, R11 ;  /* 0x000000ffff377224 */ /* 0x000fe200078e000b */
[----:B--2---:R-:W-:Y:S01]  /*73370*/  PRMT R19, R54, 0x4210, R15 ;  /* 0x0000421036137816 */ /* 0x004fe2000000000f */
[----:B------:R-:W-:Y:S01]  /*73380*/  IMAD.MOV.U32 R54, RZ, RZ, R10 ;  /* 0x000000ffff367224 */ /* 0x000fe200078e000a */
[----:B------:R-:W-:-:S04]  /*73390*/  NOP ;  /* 0x0000000000007918 */ /* 0x000fc80000000000 */
[----:B------:R-:W-:Y:S04]  /*733a0*/  STL.64 [R1+0x22f8], R54 ;  /* 0x0022f83601007387 */ /* 0x000fe80000100a00 */
[----:B------:R-:W-:Y:S01]  /*733b0*/  STSM.16.M88.4 [R0], R16 ;  /* 0x0000001000007844 */ /* 0x000fe20000000200 */
[----:B------:R-:W-:-:S03]  /*733c0*/  NOP ;  /* 0x0000000000007918 */ /* 0x000fc60000000000 */
[----:B------:R-:W0:Y:S01]  /*733d0*/  LDS.128 R8, [R0] ;  /* 0x0000000000087984 */ /* 0x000e220000000c00 */
[----:B----4-:R-:W-:-:S03]  /*733e0*/  PRMT R13, R34, 0x5210, R13 ;  /* 0x00005210220d7816 */ /* 0x010fc6000000000d */
[----:B------:R-:W2:Y:S01]  /*733f0*/  LDL.LU R34, [R1+0x154] ;  /* 0x0001540001227983 */ /* 0x000ea20000300800 */
[----:B------:R-:W-:-:S03]  /*73400*/  PRMT R12, R37, 0x5210, R12 ;  /* 0x00005210250c7816 */ /* 0x000fc6000000000c */
[----:B------:R-:W3:Y:S01]  /*73410*/  LDL.LU R37, [R1+0x15c] ;  /* 0x00015c0001257983 */ /* 0x000ee20000300800 */
[----:B------:R-:W-:-:S03]  /*73420*/  PRMT R14, R6, 0x5210, R14 ;  /* 0x00005210060e7816 */ /* 0x000fc6000000000e */
[----:B------:R-:W4:Y:S01]  /*73430*/  LDL.LU R6, [R1+0x158] ;  /* 0x0001580001067983 */ /* 0x000f220000300800 */
[----:B------:R-:W-:Y:S01]  /*73440*/  PRMT R15, R7, 0x5210, R15 ;  /* 0x00005210070f7816 */ /* 0x000fe2000000000f */
[----:B------:R-:W-:Y:S02]  /*73450*/  NOP ;  /* 0x0000000000007918 */ /* 0x000fe40000000000 */
[----:B------:R-:W4:Y:S01]  /*73460*/  LDL.LU R7, [R1+0x140] ;  /* 0x0001400001077983 */ /* 0x000f220000300800 */
[----:B------:R-:W-:-:S03]  /*73470*/  LOP3.LUT R20, R35, 0xffff, RZ, 0xc0, !PT ;  /* 0x0000ffff23147812 */ /* 0x000fc600078ec0ff */
[----:B0-----:R-:W-:Y:S01]  /*73480*/  STL.64 [R1+0x2320], R8 ;  /* 0x0023200801007387 */ /* 0x001fe20000100a00 */
[----:B------:R-:W-:-:S03]  /*73490*/  LOP3.LUT R21, R36, 0xffff, RZ, 0xc0, !PT ;  /* 0x0000ffff24157812 */ /* 0x000fc600078ec0ff */
[----:B------:R-:W-:Y:S01]  /*734a0*/  STL.64 [R1+0x22e0], R10 ;  /* 0x0022e00a01007387 */ /* 0x000fe20000100a00 */
[----:B------:R-:W-:-:S03]  /*734b0*/  LOP3.LUT R22, R33, 0xffff, RZ, 0xc0, !PT ;  /* 0x0000ffff21167812 */ /* 0x000fc600078ec0ff */
[----:B------:R-:W4:Y:S01]  /*734c0*/  LDL.LU R35, [R1+0x13c8] ;  /* 0x0013c80001237983 */ /* 0x000f220000300800 */
[----:B------:R-:W-:-:S03]  /*734d0*/  LOP3.LUT R23, R4, 0xffff, RZ, 0xc0, !PT ;  /* 0x0000ffff04177812 */ /* 0x000fc600078ec0ff */
[----:B------:R-:W4:Y:S01]  /*734e0*/  LDL.LU R36, [R1+0x13c4] ;  /* 0x0013c40001247983 */ /* 0x000f220000300800 */
[----:B------:R-:W-:-:S03]  /*734f0*/  PRMT R16, R32, 0x4210, R20 ;  /* 0x0000421020107816 */ /* 0x000fc60000000014 */
[----:B------:R-:W4:Y:S04]  /*73500*/  LDL.LU R33, [R1+0x1378] ;  /* 0x0013780001217983 */ /* 0x000f280000300800 */
[----:B------:R-:W4:Y:S04]  /*73510*/  LDL.LU R4, [R1+0x1374] ;  /* 0x0013740001047983 */ /* 0x000f280000300800 */
[----:B------:R-:W4:Y:S01]  /*73520*/  LDL.LU R32, [R1+0x1470] ;  /* 0x0014700001207983 */ /* 0x000f220000300800 */
[----:B------:R-:W-:-:S03]  /*73530*/  PRMT R17, R56, 0x4210, R21 ;  /* 0x0000421038117816 */ /* 0x000fc60000000015 */
[----:B------:R-:W4:Y:S01]  /*73540*/  LDL.LU R56, [R1+0x146c] ;  /* 0x00146c0001387983 */ /* 0x000f220000300800 */
[----:B------:R-:W-:-:S03]  /*73550*/  PRMT R19, R57, 0x4210, R23 ;  /* 0x0000421039137816 */ /* 0x000fc60000000017 */
[----:B------:R-:W4:Y:S04]  /*73560*/  LDL.LU R57, [R1+0x1468] ;  /* 0x0014680001397983 */ /* 0x000f280000300800 */
[----:B------:R-:W-:Y:S01]  /*73570*/  STSM.16.M88.4 [R0], R12 ;  /* 0x0000000c00007844 */ /* 0x000fe20000000200 */
[----:B------:R-:W-:-:S03]  /*73580*/  NOP ;  /* 0x0000000000007918 */ /* 0x000fc60000000000 */
[----:B------:R-:W0:Y:S01]  /*73590*/  LDS.128 R12, [R0] ;  /* 0x00000000000c7984 */ /* 0x000e220000000c00 */
[----:B------:R-:W-:Y:S01]  /*735a0*/  PRMT R18, R5, 0x4210, R22 ;  /* 0x0000421005127816 */ /* 0x000fe20000000016 */
[----:B------:R-:W-:Y:S02]  /*735b0*/  NOP ;  /* 0x0000000000007918 */ /* 0x000fe40000000000 */
[----:B------:R-:W4:Y:S04]  /*735c0*/  LDL.LU R5, [R1+0x11a8] ;  /* 0x0011a80001057983 */ /* 0x000f280000300800 */
[----:B------:R-:W-:Y:S01]  /*735d0*/  STSM.16.M88.4 [R0], R16 ;  /* 0x0000001000007844 */ /* 0x000fe20000000200 */
[----:B------:R-:W-:-:S03]  /*735e0*/  NOP ;  /* 0x0000000000007918 */ /* 0x000fc60000000000 */
[----:B------:R-:W1:Y:S04]  /*735f0*/  LDS.128 R16, [R0] ;  /* 0x0000000000107984 */ /* 0x000e680000000c00 */
[----:B0-----:R-:W-:Y:S04]  /*73600*/  STL.64 [R1+0x2330], R12 ;  /* 0x0023300c01007387 */ /* 0x001fe80000100a00 */
[----:B------:R-:W-:Y:S01]  /*73610*/  STL.64 [R1+0x22e8], R14 ;  /* 0x0022e80e01007387 */ /* 0x000fe20000100a00 */
[----:B--2---:R-:W-:-:S03]  /*73620*/  PRMT R20, R34, 0x5210, R20 ;  /* 0x0000521022147816 */ /* 0x004fc60000000014 */
[----:B------:R-:W2:Y:S01]  /*73630*/  LDL.LU R34, [R1+0x9a4] ;  /* 0x0009a40001227983 */ /* 0x000ea20000300800 */
[----:B---3--:R-:W-:-:S03]  /*73640*/  PRMT R22, R37, 0x5210, R22 ;  /* 0x0000521025167816 */ /* 0x008fc60000000016 */
[----:B------:R-:W3:Y:S01]  /*73650*/  LDL.LU R37, [R1+0xf20] ;  /* 0x000f200001257983 */ /* 0x000ee20000300800 */
[----:B----4-:R-:W-:-:S03]  /*73660*/  PRMT R21, R6, 0x5210, R21 ;  /* 0x0000521006157816 */ /* 0x010fc60000000015 */
[----:B------:R-:W4:Y:S01]  /*73670*/  LDL.LU R6, [R1+0xf28] ;  /* 0x000f280001067983 */ /* 0x000f220000300800 */
[----:B------:R-:W-:Y:S01]  /*73680*/  PRMT R23, R7, 0x5210, R23 ;  /* 0x0000521007177816 */ /* 0x000fe20000000017 */
[----:B------:R-:W-:Y:S02]  /*73690*/  NOP ;  /* 0x0000000000007918 */ /* 0x000fe40000000000 */
[----:B------:R-:W2:Y:S04]  /*736a0*/  LDL.LU R7, [R1+0xf24] ;  /* 0x000f240001077983 */ /* 0x000ea80000300800 */
[----:B-1----:R-:W-:Y:S01]  /*736b0*/  STL.64 [R1+0x22d8], R16 ;  /* 0x0022d81001007387 */ /* 0x002fe20000100a00 */
[----:B------:R-:W-:-:S03]  /*736c0*/  LOP3.LUT R28, R35, 0xffff, RZ, 0xc0, !PT ;  /* 0x0000ffff231c7812 */ /* 0x000fc600078ec0ff */
[----:B------:R-:W-:Y:S01]  /*736d0*/  STL.64 [R1+0x22b8], R18 ;  /* 0x0022b81201007387 */ /* 0x000fe20000100a00 */
[----:B------:R-:W-:-:S03]  /*736e0*/  LOP3.LUT R29, R36, 0xffff, RZ, 0xc0, !PT ;  /* 0x0000ffff241d7812 */ /* 0x000fc600078ec0ff */
[----:B------:R-:W3:Y:S01]  /*736f0*/  LDL.LU R36, [R1+0x13e0] ;  /* 0x0013e00001247983 */ /* 0x000ee20000300800 */
[----:B------:R-:W-:-:S03]  /*73700*/  LOP3.LUT R30, R33, 0xffff, RZ, 0xc0, !PT ;  /* 0x0000ffff211e7812 */ /* 0x000fc600078ec0ff */
[----:B------:R-:W3:Y:S01]  /*73710*/  LDL.LU R35, [R1+0x13dc] ;  /* 0x0013dc0001237983 */ /* 0x000ee20000300800 */
[----:B------:R-:W-:-:S03]  /*73720*/  LOP3.LUT R31, R4, 0xffff, RZ, 0xc0, !PT ;  /* 0x0000ffff041f7812 */ /* 0x000fc600078ec0ff */
[----:B------:R-:W3:Y:S01]  /*73730*/  LDL.LU R33, [R1+0x1390] ;  /* 0x0013900001217983 */ /* 0x000ee20000300800 */
[----:B------:R-:W-:-:S03]  /*73740*/  PRMT R24, R32, 0x4210, R28 ;  /* 0x0000421020187816 */ /* 0x000fc6000000001c */
[----:B------:R-:W3:Y:S01]  /*73750*/  LDL.LU R32, [R1+0x1388] ;  /* 0x0013880001207983 */ /* 0x000ee20000300800 */
[----:B------:R-:W-:-:S03]  /*73760*/  PRMT R25, R56, 0x4210, R29 ;  /* 0x0000421038197816 */ /* 0x000fc6000000001d */
[----:B------:R-:W3:Y:S04]  /*73770*/  LDL.LU R56, [R1+0x147c] ;  /* 0x00147c0001387983 */ /* 0x000ee80000300800 */
[----:B------:R-:W3:Y:S01]  /*73780*/  LDL.LU R4, [R1+0x1478] ;  /* 0x0014780001047983 */ /* 0x000ee20000300800 */
[----:B------:R-:W-:-:S03]  /*73790*/  PRMT R26, R57, 0x4210, R30 ;  /* 0x00004210391a7816 */ /* 0x000fc6000000001e */
[----:B------:R-:W3:Y:S04]  /*737a0*/  LDL.LU R57, [R1+0x1474] ;  /* 0x0014740001397983 */ /* 0x000ee80000300800 */
[----:B------:R-:W-:Y:S01]  /*737b0*/  STSM.16.M88.4 [R0], R20 ;  /* 0x0000001400007844 */ /* 0x000fe20000000200 */
[----:B------:R-:W-:-:S03]  /*737c0*/  NOP ;  /* 0x0000000000007918 */ /* 0x000fc60000000000 */
[----:B------:R-:W0:Y:S01]  /*737d0*/  LDS.128 R20, [R0] ;  /* 0x0000000000147984 */ /* 0x000e220000000c00 */
[----:B------:R-:W-:Y:S01]  /*737e0*/  PRMT R27, R5, 0x4210, R31 ;  /* 0x00004210051b7816 */ /* 0x000fe2000000001f */
[----:B------:R-:W-:Y:S02]  /*737f0*/  NOP ;  /* 0x0000000000007918 */ /* 0x000fe40000000000 */
[----:B------:R-:W3:Y:S04]  /*73800*/  LDL.LU R5, [R1+0x11ac] ;  /* 0x0011ac0001057983 */ /* 0x000ee80000300800 */
[----:B------:R-:W-:Y:S01]  /*73810*/  STSM.16.M88.4 [R0], R24 ;  /* 0x0000001800007844 */ /* 0x000fe20000000200 */
[----:B------:R-:W-:-:S03]  /*73820*/  NOP ;  /* 0x0000000000007918 */ /* 0x000fc60000000000 */
[----:B------:R-:W1:Y:S04]  /*73830*/  LDS.128 R24, [R0] ;  /* 0x0000000000187984 */ /* 0x000e680000000c00 */
[----:B0-----:R0:W-:Y:S01]  /*73840*/  STL.64 [R1+0x22c0], R22 ;  /* 0x0022c01601007387 */ /* 0x0011e20000100a00 */
[----:B----4-:R-:W-:-:S03]  /*73850*/  PRMT R30, R6, 0x5210, R30 ;  /* 0x00005210061e7816 */ /* 0x010fc6000000001e */
[----:B------:R-:W4:Y:S01]  /*73860*/  LDL.LU R6, [R1+0xf2c] ;  /* 0x000f2c0001067983 */ /* 0x000f220000300800 */
[----:B--2---:R-:W-:-:S03]  /*73870*/  PRMT R31, R7, 0x5210, R31 ;  /* 0x00005210071f7816 */ /* 0x004fc6000000001f */
[----:B------:R-:W2:Y:S04]  /*73880*/  LDL.LU R7, [R1+0x1178] ;  /* 0x0011780001077983 */ /* 0x000ea80000300800 */
[----:B------:R-:W2:Y:S04]  /*73890*/  LDL.LU R50, [R1+0x117c] ;  /* 0x00117c0001327983 */ /* 0x000ea80000300800 */
[----:B------:R-:W2:Y:S01]  /*738a0*/  LDL.LU R51, [R1+0x9a0] ;  /* 0x0009a00001337983 */ /* 0x000ea20000300800 */
[----:B---3--:R-:W-:-:S03]  /*738b0*/  LOP3.LUT R36, R36, 0xffff, RZ, 0xc0, !PT ;  /* 0x0000ffff24247812 */ /* 0x008fc600078ec0ff */
[----:B-1----:R-:W-:Y:S01]  /*738c0*/  STL.64 [R1+0x22c8], R26 ;  /* 0x0022c81a01007387 */ /* 0x002fe20000100a00 */
[----:B------:R-:W-:-:S03]  /*738d0*/  PRMT R29, R34, 0x5210, R29 ;  /* 0x00005210221d7816 */ /* 0x000fc6000000001d */
[----:B------:R1:W-:Y:S01]  /*738e0*/  STL.64 [R1+0x2370], R24 ;  /* 0x0023701801007387 */ /* 0x0003e20000100a00 */
[----:B------:R-:W-:-:S03]  /*738f0*/  LOP3.LUT R38, R33, 0xffff, RZ, 0xc0, !PT ;  /* 0x0000ffff21267812 */ /* 0x000fc600078ec0ff */
[----:B------:R-:W3:Y:S01]  /*73900*/  LDL.LU R48, [R1+0x13ec] ;  /* 0x0013ec0001307983 */ /* 0x000ee20000300800 */
[----:B------:R-:W-:-:S03]  /*73910*/  LOP3.LUT R39, R32, 0xffff, RZ, 0xc0, !PT ;  /* 0x0000ffff20277812 */ /* 0x000fc600078ec0ff */
[----:B------:R-:W3:Y:S01]  /*73920*/  LDL.LU R49, [R1+0x13e8] ;  /* 0x0013e80001317983 */ /* 0x000ee20000300800 */
[----:B------:R-:W-:-:S03]  /*73930*/  PRMT R32, R56, 0x4210, R36 ;  /* 0x0000421038207816 */ /* 0x000fc60000000024 */
[----:B------:R-:W3:Y:S01]  /*73940*/  LDL.LU R56, [R1+0x13a4] ;  /* 0x0013a40001387983 */ /* 0x000ee20000300800 */
[----:B------:R-:W-:-:S03]  /*73950*/  PRMT R34, R57, 0x4210, R38 ;  /* 0x0000421039227816 */ /* 0x000fc60000000026 */
[----:B------:R-:W3:Y:S01]  /*73960*/  LDL.LU R57, [R1+0x13a0] ;  /* 0x0013a00001397983 */ /* 0x000ee20000300800 */
[----:B------:R-:W-:Y:S01]  /*73970*/  PRMT R28, R37, 0x5210, R28 ;  /* 0x00005210251c7816 */ /* 0x000fe2000000001c */
[----:B------:R-:W-:Y:S01]  /*73980*/  NOP ;  /* 0x0000000000007918 */ /* 0x000fe20000000000 */
[----:B------:R-:W-:Y:S01]  /*73990*/  LOP3.LUT R37, R35, 0xffff, RZ, 0xc0, !PT ;  /* 0x0000ffff23257812 */ /* 0x000fe200078ec0ff */
[----:B------:R-:W3:Y:S04]  /*739a0*/  LDL.LU R40, [R1+0x1488] ;  /* 0x0014880001287983 */ /* 0x000ee80000300800 */
[----:B------:R-:W3:Y:S01]  /*739b0*/  LDL.LU R41, [R1+0x1484] ;  /* 0x0014840001297983 */ /* 0x000ee20000300800 */
[----:B------:R-:W-:-:S03]  /*739c0*/  PRMT R33, R4, 0x4210, R37 ;  /* 0x0000421004217816 */ /* 0x000fc60000000025 */
[----:B------:R-:W3:Y:S04]  /*739d0*/  LDL.LU R42, [R1+0x1480] ;  /* 0x00148000012a7983 */ /* 0x000ee80000300800 */
[----:B------:R-:W3:Y:S01]  /*739e0*/  LDL.LU R43, [R1+0x11b0] ;  /* 0x0011b000012b7983 */ /* 0x000ee20000300800 */
[----:B------:R-:W-:-:S03]  /*739f0*/  PRMT R35, R5, 0x4210, R39 ;  /* 0x0000421005237816 */ /* 0x000fc60000000027 */
[----:B------:R-:W3:Y:S04]  /*73a00*/  LDL.LU R4, [R1+0x1190] ;  /* 0x0011900001047983 */ /* 0x000ee80000300800 */
[----:B------:R-:W3:Y:S01]  /*73a10*/  LDL.LU R5, [R1+0x118c] ;  /* 0x00118c0001057983 */ /* 0x000ee20000300800 */
[----:B----4-:R-:W-:-:S03]  /*73a20*/  PRMT R36, R6, 0x5210, R36 ;  /* 0x0000521006247816 */ /* 0x010fc60000000024 */
[----:B------:R-:W4:Y:S01]  /*73a30*/  LDL.LU R6, [R1+0x1184] ;  /* 0x0011840001067983 */ /* 0x000f220000300800 */
[----:B--2---:R-:W-:-:S03]  /*73a40*/  PRMT R38, R7, 0x5210, R38 ;  /* 0x0000521007267816 */ /* 0x004fc60000000026 */
[----:B------:R-:W2:Y:S01]  /*73a50*/  LDL.LU R7, [R1+0x1188] ;  /* 0x0011880001077983 */ /* 0x000ea20000300800 */
[----:B------:R-:W-:-:S03]  /*73a60*/  PRMT R37, R50, 0x5210, R37 ;  /* 0x0000521032257816 */ /* 0x000fc60000000025 */
[----:B------:R-:W2:Y:S01]  /*73a70*/  LDL.LU R52, [R1+0x13f8] ;  /* 0x0013f80001347983 */ /* 0x000ea20000300800 */
[----:B------:R-:W-:-:S03]  /*73a80*/  PRMT R39, R51, 0x5210, R39 ;  /* 0x0000521033277816 */ /* 0x000fc60000000027 */
[----:B------:R-:W2:Y:S04]  /*73a90*/  LDL.LU R53, [R1+0x13f4] ;  /* 0x0013f40001357983 */ /* 0x000ea80000300800 */
[----:B------:R-:W1:Y:S04]  /*73aa0*/  LDL.LU R50, [R1+0x13bc] ;  /* 0x0013bc0001327983 */ /* 0x000e680000300800 */
[----:B------:R-:W2:Y:S01]  /*73ab0*/  LDL.LU R51, [R1+0x13b8] ;  /* 0x0013b80001337983 */ /* 0x000ea20000300800 */
[----:B---3--:R-:W-:-:S03]  /*73ac0*/  LOP3.LUT R44, R48, 0xffff, RZ, 0xc0, !PT ;  /* 0x0000ffff302c7812 */ /* 0x008fc600078ec0ff */
[----:B------:R-:W3:Y:S01]  /*73ad0*/  LDL.LU R48, [R1+0x1494] ;  /* 0x0014940001307983 */ /* 0x000ee20000300800 */
[----:B------:R-:W-:-:S03]  /*73ae0*/  LOP3.LUT R45, R49, 0xffff, RZ, 0xc0, !PT ;  /* 0x0000ffff312d7812 */ /* 0x000fc600078ec0ff */
[----:B------:R-:W3:Y:S01]  /*73af0*/  LDL.LU R49, [R1+0x1490] ;  /* 0x0014900001317983 */ /* 0x000ee20000300800 */
[----:B------:R-:W-:-:S03]  /*73b00*/  LOP3.LUT R46, R56, 0xffff, RZ, 0xc0, !PT ;  /* 0x0000ffff382e7812 */ /* 0x000fc600078ec0ff */
[----:B------:R-:W3:Y:S01]  /*73b10*/  LDL.LU R56, [R1+0x148c] ;  /* 0x00148c0001387983 */ /* 0x000ee20000300800 */
[----:B------:R-:W-:-:S03]  /*73b20*/  LOP3.LUT R47, R57, 0xffff, RZ, 0xc0, !PT ;  /* 0x0000ffff392f7812 */ /* 0x000fc600078ec0ff */
[----:B------:R-:W3:Y:S01]  /*73b30*/  LDL.LU R57, [R1+0x11b4] ;  /* 0x0011b40001397983 */ /* 0x000ee20000300800 */
[----:B------:R-:W-:Y:S02]  /*73b40*/  PRMT R40, R40, 0x4210, R44 ;  /* 0x0000421028287816 */ /* 0x000fe4000000002c */
[----:B------:R-:W-:Y:S02]  /*73b50*/  PRMT R41, R41, 0x4210, R45 ;  /* 0x0000421029297816 */ /* 0x000fe4000000002d */
[----:B------:R-:W-:Y:S02]  /*73b60*/  PRMT R42, R42, 0x4210, R46 ;  /* 0x000042102a2a7816 */ /* 0x000fe4000000002e */
[----:B------:R-:W-:Y:S02]  /*73b70*/  PRMT R43, R43, 0x4210, R47 ;  /* 0x000042102b2b7816 */ /* 0x000fe4000000002f */
[----:B------:R-:W-:Y:S02]  /*73b80*/  PRMT R45, R4, 0x5210, R45 ;  /* 0x00005210042d7816 */ /* 0x000fe4000000002d */
[----:B------:R-:W3:Y:S01]  /*73b90*/  LDL.LU R4, [R1+0x11e4] ;  /* 0x0011e40001047983 */ /* 0x000ee20000300800 */
[----:B------:R-:W-:-:S03]  /*73ba0*/  PRMT R44, R5, 0x5210, R44 ;  /* 0x00005210052c7816 */ /* 0x000fc6000000002c */
[----:B------:R-:W-:Y:S01]  /*73bb0*/  STSM.16.M88.4 [R0], R28 ;  /* 0x0000001c00007844 */ /* 0x000fe20000000200 */
[----:B------:R-:W-:-:S03]  /*73bc0*/  NOP ;  /* 0x0000000000007918 */ /* 0x000fc60000000000 */
[----:B------:R-:W-:Y:S01]  /*73bd0*/  LDS.128 R28, [R0] ;  /* 0x00000000001c7984 */ /* 0x000fe20000000c00 */
[----:B------:R-:W-:-:S03]  /*73be0*/  NOP ;  /* 0x0000000000007918 */ /* 0x000fc60000000000 */
        /* <DEDUP_REMOVED lines=11> */
[----:B----4-:R-:W-:-:S03]  /*73ca0*/  PRMT R46, R6, 0x5210, R46 ;  /* 0x00005210062e7816 */ /* 0x010fc6000000002e */
[----:B------:R-:W4:Y:S04]  /*73cb0*/  LDL.LU R6, [R1+0x1194] ;  /* 0x0011940001067983 */ /* 0x000f280000300800 */
[----:B------:R-:W4:Y:S01]  /*73cc0*/  LDL.LU R5, [R1+0x1198] ;  /* 0x0011980001057983 */ /* 0x000f220000300800 */
[----:B--2---:R-:W-:Y:S01]  /*73cd0*/  PRMT R47, R7, 0x5210, R47 ;  /* 0x00005210072f7816 */ /* 0x004fe2000000002f */
[----:B------:R-:W-:Y:S02]  /*73ce0*/  NOP ;  /* 0x0000000000007918 */ /* 0x000fe40000000000 */
[----:B------:R-:W2:Y:S04]  /*73cf0*/  LDL.LU R7, [R1+0x1180] ;  /* 0x0011800001077983 */ /* 0x000ea80000300800 */
[----:B------:R-:W2:Y:S04]  /*73d00*/  LDL.LU R15, [R1+0x40] ;  /* 0x00004000010f7983 */ /* 0x000ea80000300800 */
[----:B0-----:R-:W2:Y:S04]  /*73d10*/  LDL.LU.64 R22, [R1+0xf80] ;  /* 0x000f800001167983 */ /* 0x001ea80000300a00 */
[----:B------:R-:W2:Y:S04]  /*73d20*/  LDL.LU.64 R18, [R1+0xf78] ;  /* 0x000f780001127983 */ /* 0x000ea80000300a00 */
[----:B------:R-:W2:Y:S01]  /*73d30*/  LDL.LU.64 R16, [R1+0xf70] ;  /* 0x000f700001107983 */ /* 0x000ea20000300a00 */
[----:B------:R-:W-:-:S03]  /*73d40*/  LOP3.LUT R14, R51, 0xffff, RZ, 0xc0, !PT ;  /* 0x0000ffff330e7812 */ /* 0x000fc600078ec0ff */
[----:B------:R-:W2:Y:S04]  /*73d50*/  LDL.LU.64 R12, [R1+0xf48] ;  /* 0x000f4800010c7983 */ /* 0x000ea80000300a00 */
[----:B------:R-:W2:Y:S04]  /*73d60*/  LDL.LU.64 R10, [R1+0xf68] ;  /* 0x000f6800010a7983 */ /* 0x000ea80000300a00 */
[----:B------:R-:W2:Y:S01]  /*73d70*/  LDL.LU.64 R8, [R1+0xf60] ;  /* 0x000f600001087983 */ /* 0x000ea20000300a00 */
[----:B---3--:R-:W-:-:S03]  /*73d80*/  PRMT R51, R57, 0x4210, R14 ;  /* 0x0000421039337816 */ /* 0x008fc6000000000e */
[----:B------:R-:W3:Y:S01]  /*73d90*/  LDL.LU R57, [R1+0x30] ;  /* 0x0000300001397983 */ /* 0x000ee20000300800 */
[----:B-1----:R-:W-:-:S04]  /*73da0*/  LOP3.LUT R25, R50, 0xffff, RZ, 0xc0, !PT ;  /* 0x0000ffff32197812 */ /* 0x002fc800078ec0ff */
[----:B------:R-:W-:Y:S02]  /*73db0*/  PRMT R50, R56, 0x4210, R25 ;  /* 0x0000421038327816 */ /* 0x000fe40000000019 */
[----:B------:R-:W3:Y:S04]  /*73dc0*/  LDL.LU R56, [R1+0x44] ;  /* 0x0000440001387983 */ /* 0x000ee80000300800 */
[----:B------:R-:W3:Y:S01]  /*73dd0*/  LDL.LU.64 R54, [R1+0xf58] ;  /* 0x000f580001367983 */ /* 0x000ee20000300a00 */
[----:B------:R-:W-:-:S03]  /*73de0*/  LOP3.LUT R61, R52, 0xffff, RZ, 0xc0, !PT ;  /* 0x0000ffff343d7812 */ /* 0x000fc600078ec0ff */
[----:B------:R-:W3:Y:S01]  /*73df0*/  LDL.LU.64 R58, [R1+0xf18] ;  /* 0x000f1800013a7983 */ /* 0x000ee20000300a00 */
[----:B------:R-:W-:Y:S02]  /*73e00*/  LOP3.LUT R24, R53, 0xffff, RZ, 0xc0, !PT ;  /* 0x0000ffff35187812 */ /* 0x000fe400078ec0ff */
[----:B------:R-:W-:Y:S01]  /*73e10*/  PRMT R48, R48, 0x4210, R61 ;  /* 0x0000421030307816 */ /* 0x000fe2000000003d */
[----:B------:R-:W3:Y:S01]  /*73e20*/  LDL.LU.64 R52, [R1+0xf50] ;  /* 0x000f500001347983 */ /* 0x000ee20000300a00 */
[----:B------:R-:W-:-:S03]  /*73e30*/  PRMT R49, R49, 0x4210, R24 ;  /* 0x0000421031317816 */ /* 0x000fc60000000018 */
[----:B------:R-:W-:Y:S01]  /*73e40*/  STSM.16.M88.4 [R0], R44 ;  /* 0x0000002c00007844 */ /* 0x000fe20000000200 */
[----:B------:R-:W-:-:S03]  /*73e50*/  NOP ;  /* 0x0000000000007918 */ /* 0x000fc60000000000 */
[----:B------:R-:W-:Y:S01]  /*73e60*/  LDS.128 R44, [R0] ;  /* 0x00000000002c7984 */ /* 0x000fe20000000c00 */
[----:B------:R-:W-:-:S03]  /*73e70*/  NOP ;  /* 0x0000000000007918 */ /* 0x000fc60000000000 */
[----:B------:R0:W-:Y:S04]  /*73e80*/  STSM.16.M88.4 [R0], R48 ;  /* 0x0000003000007844 */ /* 0x0001e80000000200 */
[----:B0-----:R-:W3:Y:S04]  /*73e90*/  LDL.LU.64 R50, [R1+0xf40] ;  /* 0x000f400001327983 */ /* 0x001ee80000300a00 */
[----:B------:R-:W3:Y:S01]  /*73ea0*/  LDL.LU.64 R48, [R1+0xf10] ;  /* 0x000f100001307983 */ /* 0x000ee20000300a00 */
[----:B------:R-:W-:Y:S02]  /*73eb0*/  PRMT R4, R4, 0x5210, R61 ;  /* 0x0000521004047816 */ /* 0x000fe4000000003d */
[----:B----4-:R-:W-:-:S02]  /*73ec0*/  PRMT R6, R6, 0x5210, R25 ;  /* 0x0000521006067816 */ /* 0x010fc40000000019 */
[----:B------:R-:W-:Y:S01]  /*73ed0*/  PRMT R5, R5, 0x5210, R24 ;  /* 0x0000521005057816 */ /* 0x000fe20000000018 */
[----:B------:R-:W-:Y:S01]  /*73ee0*/  NOP ;  /* 0x0000000000007918 */ /* 0x000fe20000000000 */
[----:B------:R-:W0:Y:S01]  /*73ef0*/  LDS.128 R24, [R0] ;  /* 0x0000000000187984 */ /* 0x000e220000000c00 */
[----:B--2---:R-:W-:Y:S01]  /*73f00*/  PRMT R7, R7, 0x5210, R14 ;  /* 0x0000521007077816 */ /* 0x004fe2000000000e */
[----:B------:R-:W-:Y:S01]  /*73f10*/  NOP ;  /* 0x0000000000007918 */ /* 0x000fe20000000000 */
[----:B------:R-:W-:-:S03]  /*73f20*/  PRMT R61, R15, 0x7770, RZ ;  /* 0x000077700f3d7816 */ /* 0x000fc600000000ff */
[----:B------:R-:W-:Y:S01]  /*73f30*/  STSM.16.M88.4 [R0], R4 ;  /* 0x0000000400007844 */ /* 0x000fe20000000200 */
[----:B------:R-:W-:-:S03]  /*73f40*/  NOP ;  /* 0x0000000000007918 */ /* 0x000fc60000000000 */
[----:B------:R1:W-:Y:S01]  /*73f50*/  @P0 STG.E.U8 desc[UR32][R22.64], R61 ;  /* 0x0000003d16000986 */ /* 0x0003e2000c101120 */
[----:B------:R-:W-:Y:S02]  /*73f60*/  LOP3.LUT P0, RZ, R3, 0x100, RZ, 0xc0, !PT ;  /* 0x0000010003ff7812 */ /* 0x000fe4000780c0ff */
[----:B-1----:R-:W-:-:S11]  /*73f70*/  PRMT R61, R15, 0x7771, RZ ;  /* 0x000077710f3d7816 */ /* 0x002fd600000000ff */
[----:B------:R1:W-:Y:S01]  /*73f80*/  @P0 STG.E.U8 desc[UR32][R18.64], R61 ;  /* 0x0000003d12000986 */ /* 0x0003e2000c101120 */
[----:B------:R-:W-:Y:S02]  /*73f90*/  LOP3.LUT P0, RZ, R3, 0x80, RZ, 0xc0, !PT ;  /* 0x0000008003ff7812 */ /* 0x000fe4000780c0ff */
[----:B-1----:R-:W-:-:S11]  /*73fa0*/  PRMT R61, R15, 0x7772, RZ ;  /* 0x000077720f3d7816 */ /* 0x002fd600000000ff */
[----:B------:R1:W-:Y:S01]  /*73fb0*/  @P0 STG.E.U8 desc[UR32][R16.64], R61 ;  /* 0x0000003d10000986 */ /* 0x0003e2000c101120 */
[----:B------:R-:W-:Y:S02]  /*73fc0*/  LOP3.LUT P0, RZ, R3, 0x40, RZ, 0xc0, !PT ;  /* 0x0000004003ff7812 */ /* 0x000fe4000780c0ff */
[----:B-1----:R-:W-:-:S11]  /*73fd0*/  PRMT R61, R15, 0x7773, RZ ;  /* 0x000077730f3d7816 */ /* 0x002fd600000000ff */
[----:B------:R3:W-:Y:S02]  /*73fe0*/  @P0 STG.E.U8 desc[UR32][R12.64], R61 ;  /* 0x0000003d0c000986 */ /* 0x0007e4000c101120 */
[----:B---3--:R-:W-:-:S05]  /*73ff0*/  PRMT R61, R57, 0x7770, RZ ;  /* 0x00007770393d7816 */ /* 0x008fca00000000ff */
[----:B------:R1:W-:Y:S02]  /*74000*/  @P6 STG.E.U8 desc[UR32][R10.64], R61 ;  /* 0x0000003d0a006986 */ /* 0x0003e4000c101120 */
[----:B-1----:R-:W-:-:S05]  /*74010*/  PRMT R61, R57, 0x7771, RZ ;  /* 0x00007771393d7816 */ /* 0x002fca00000000ff */
[----:B------:R1:W-:Y:S02]  /*74020*/  @P5 STG.E.U8 desc[UR32][R8.64], R61 ;  /* 0x0000003d08005986 */ /* 0x0003e4000c101120 */
[----:B-1----:R-:W-:-:S05]  /*74030*/  PRMT R61, R57, 0x7772, RZ ;  /* 0x00007772393d7816 */ /* 0x002fca00000000ff */
[----:B------:R1:W-:Y:S01]  /*74040*/  @P4 STG.E.U8 desc[UR32][R54.64], R61 ;  /* 0x0000003d36004986 */ /* 0x0003e2000c101120 */
[----:B------:R-:W-:Y:S02]  /*74050*/  LOP3.LUT P0, RZ, R3, 0x20, RZ, 0xc0, !PT ;  /* 0x0000002003ff7812 */ /* 0x000fe4000780c0ff */
[----:B-1----:R-:W-:-:S05]  /*74060*/  PRMT R61, R57, 0x7773, RZ ;  /* 0x00007773393d7816 */ /* 0x002fca00000000ff */
[----:B------:R1:W-:Y:S02]  /*74070*/  @P3 STG.E.U8 desc[UR32][R58.64], R61 ;  /* 0x0000003d3a003986 */ /* 0x0003e4000c101120 */
[----:B-1----:R-:W-:-:S05]  /*74080*/  PRMT R61, R56, 0x7770, RZ ;  /* 0x00007770383d7816 */ /* 0x002fca00000000ff */
[----:B------:R1:W-:Y:S04]  /*74090*/  @P2 STG.E.U8 desc[UR32][R52.64], R61 ;  /* 0x0000003d34002986 */ /* 0x0003e8000c101120 */
[----:B0-----:R0:W-:Y:S01]  /*740a0*/  STL.64 [R1+0x140], R24 ;  /* 0x0001401801007387 */ /* 0x0011e20000100a00 */
[----:B-1----:R-:W-:-:S03]  /*740b0*/  PRMT R61, R56, 0x7771, RZ ;  /* 0x00007771383d7816 */ /* 0x002fc600000000ff */
[----:B------:R-:W-:Y:S04]  /*740c0*/  STL.64 [R1+0x148], R26 ;  /* 0x0001481a01007387 */ /* 0x000fe80000100a00 */
[----:B------:R1:W-:Y:S04]  /*740d0*/  @P1 STG.E.U8 desc[UR32][R50.64], R61 ;  /* 0x0000003d32001986 */ /* 0x0003e8000c101120 */
[----:B0-----:R-:W2:Y:S04]  /*740e0*/  LDL.LU.64 R24, [R1+0x2370] ;  /* 0x0023700001187983 */ /* 0x001ea80000300a00 */
[----:B------:R-:W3:Y:S01]  /*740f0*/  LDL.LU.64 R6, [R1+0x2368] ;  /* 0x0023680001067983 */ /* 0x000ee20000300a00 */
[----:B-1----:R-:W-:-:S03]  /*74100*/  PRMT R61, R56, 0x7772, RZ ;  /* 0x00007772383d7816 */ /* 0x002fc600000000ff */
[----:B------:R-:W4:Y:S04]  /*74110*/  LDL.LU.64 R4, [R1+0x2360] ;  /* 0x0023600001047983 */ /* 0x000f280000300a00 */
[----:B------:R0:W-:Y:S04]  /*74120*/  @P0 STG.E.U8 desc[UR32][R48.64], R61 ;  /* 0x0000003d30000986 */ /* 0x0001e8000c101120 */
[----:B0-----:R-:W2:Y:S04]  /*74130*/  LDL.LU.64 R48, [R1+0xf08] ;  /* 0x000f080001307983 */ /* 0x001ea80000300a00 */
[----:B------:R-:W3:Y:S04]  /*74140*/  LDL.LU.64 R8, [R1+0xf00] ;  /* 0x000f000001087983 */ /* 0x000ee80000300a00 */
[----:B------:R-:W4:Y:S04]  /*74150*/  LDL.LU.64 R54, [R1+0xef8] ;  /* 0x000ef80001367983 */ /* 0x000f280000300a00 */
[----:B------:R-:W4:Y:S04]  /*74160*/  LDL.LU.64 R58, [R1+0xee8] ;  /* 0x000ee800013a7983 */ /* 0x000f280000300a00 */
[----:B------:R-:W3:Y:S04]  /*74170*/  LDL.LU R57, [R1+0x34] ;  /* 0x0000340001397983 */ /* 0x000ee80000300800 */
[----:B------:R-:W4:Y:S04]  /*74180*/  LDL.LU.64 R52, [R1+0xed0] ;  /* 0x000ed00001347983 */ /* 0x000f280000300a00 */
[----:B------:R-:W4:Y:S01]  /*74190*/  LDL.LU R12, [R1+0x48] ;  /* 0x00004800010c7983 */ /* 0x000f220000300800 */
[----:B------:R-:W-:-:S03]  /*741a0*/  LOP3.LUT P3, RZ, R2, 0x400, RZ, 0xc0, !PT ;  /* 0x0000040002ff7812 */ /* 0x000fc6000786c0ff */
[----:B------:R-:W4:Y:S01]  /*741b0*/  LDL.LU.64 R50, [R1+0xec8] ;  /* 0x000ec80001327983 */ /* 0x000f220000300a00 */
[----:B------:R-:W-:Y:S02]  /*741c0*/  PRMT R61, R56, 0x7773, RZ ;  /* 0x00007773383d7816 */ /* 0x000fe400000000ff */
[C---:B------:R-:W-:Y:S02]  /*741d0*/  LOP3.LUT P2, RZ, R2.reuse, 0x100, RZ, 0xc0, !PT ;  /* 0x0000010002ff7812 */ /* 0x040fe4000784c0ff */
[----:B------:R-:W-:Y:S02]  /*741e0*/  LOP3.LUT P1, RZ, R2, 0x80, RZ, 0xc0, !PT ;  /* 0x0000008002ff7812 */ /* 0x000fe4000782c0ff */
[----:B------:R-:W-:Y:S02]  /*741f0*/  LOP3.LUT R60, R60, 0xdfffffff, RZ, 0xc0, !PT ;  /* 0xdfffffff3c3c7812 */ /* 0x000fe400078ec0ff */
[----:B------:R-:W-:Y:S02]  /*74200*/  LOP3.LUT R3, R3, 0xfffffffe, RZ, 0xc0, !PT ;  /* 0xfffffffe03037812 */ /* 0x000fe400078ec0ff */
[----:B------:R-:W-:Y:S01]  /*74210*/  LOP3.LUT P0, RZ, R2, 0x40, RZ, 0xc0, !PT ;  /* 0x0000004002ff7812 */ /* 0x000fe2000780c0ff */
[----:B--2---:R0:W-:Y:S04]  /*74220*/  @P3 STG.E.U8 desc[UR32][R48.64], R61 ;  /* 0x0000003d30003986 */ /* 0x0041e8000c101120 */
[----:B0-----:R-:W2:Y:S04]  /*74230*/  LDL.LU.64 R48, [R1+0xec0] ;  /* 0x000ec00001307983 */ /* 0x001ea80000300a00 */
[----:B------:R-:W2:Y:S04]  /*74240*/  LDL.LU.64 R26, [R1+0xeb8] ;  /* 0x000eb800011a7983 */ /* 0x000ea80000300a00 */
[----:B------:R-:W2:Y:S04]  /*74250*/  LDL.LU.64 R22, [R1+0xea8] ;  /* 0x000ea80001167983 */ /* 0x000ea80000300a00 */
[----:B------:R-:W2:Y:S04]  /*74260*/  LDL.LU R13, [R1+0x38] ;  /* 0x00003800010d7983 */ /* 0x000ea80000300800 */
[----:B------:R-:W2:Y:S04]  /*74270*/  LDL.LU.64 R18, [R1+0xea0] ;  /* 0x000ea00001127983 */ /* 0x000ea80000300a00 */
[----:B------:R-:W2:Y:S04]  /*74280*/  LDL.LU.64 R16, [R1+0xe98] ;  /* 0x000e980001107983 */ /* 0x000ea80000300a00 */
[----:B------:R-:W2:Y:S01]  /*74290*/  LDL.LU.64 R14, [R1+0xe88] ;  /* 0x000e8800010e7983 */ /* 0x000ea20000300a00 */
[----:B---3--:R-:W-:-:S03]  /*742a0*/  PRMT R61, R57, 0x7770, RZ ;  /* 0x00007770393d7816 */ /* 0x008fc600000000ff */
[----:B------:R-:W3:Y:S04]  /*742b0*/  LDL.LU R56, [R1+0x4c] ;  /* 0x00004c0001387983 */ /* 0x000ee80000300800 */
[----:B------:R-:W3:Y:S04]  /*742c0*/  LDL.LU.64 R10, [R1+0xe68] ;  /* 0x000e6800010a7983 */ /* 0x000ee80000300a00 */
[----:B------:R0:W-:Y:S02]  /*742d0*/  @P2 STG.E.U8 desc[UR32][R8.64], R61 ;  /* 0x0000003d08002986 */ /* 0x0001e4000c101120 */
[----:B0-----:R-:W-:-:S02]  /*742e0*/  PRMT R61, R57, 0x7771, RZ ;  /* 0x00007771393d7816 */ /* 0x001fc400000000ff */
[----:B------:R-:W3:Y:S04]  /*742f0*/  LDL.LU.64 R8, [R1+0xe60] ;  /* 0x000e600001087983 */ /* 0x000ee80000300a00 */
[----:B----4-:R0:W-:Y:S04]  /*74300*/  @P1 STG.E.U8 desc[UR32][R54.64], R61 ;  /* 0x0000003d36001986 */ /* 0x0101e8000c101120 */
[----:B0-----:R-:W4:Y:S01]  /*74310*/  LDL.LU.64 R54, [R1+0xe58] ;  /* 0x000e580001367983 */ /* 0x001f220000300a00 */
[----:B------:R-:W-:-:S13]  /*74320*/  LOP3.LUT P6, RZ, R4, 0x20000000, RZ, 0xc0, !PT ;  /* 0x2000000004ff7812 */ /* 0x000fda00078cc0ff */
[----:B------:R-:W-:Y:S02]  /*74330*/  @P6 LOP3.LUT R60, R60, 0x20000000, RZ, 0xfc, !PT ;  /* 0x200000003c3c6812 */ /* 0x000fe400078efcff */
[----:B------:R-:W-:Y:S02]  /*74340*/  LOP3.LUT P6, RZ, R4, 0x40000000, RZ, 0xc0, !PT ;  /* 0x4000000004ff7812 */ /* 0x000fe400078cc0ff */
[----:B------:R-:W-:-:S11]  /*74350*/  LOP3.LUT R60, R60, 0xbfffffff, RZ, 0xc0, !PT ;  /* 0xbfffffff3c3c7812 */ /* 0x000fd600078ec0ff */
[----:B------:R-:W-:Y:S02]  /*74360*/  @P6 LOP3.LUT R60, R60, 0x40000000, RZ, 0xfc, !PT ;  /* 0x400000003c3c6812 */ /* 0x000fe400078efcff */
[----:B------:R-:W-:Y:S02]  /*74370*/  LOP3.LUT P6, RZ, R4, 0x80000000, RZ, 0xc0, !PT ;  /* 0x8000000004ff7812 */ /* 0x000fe400078cc0ff */
[----:B------:R-:W-:-:S11]  /*74380*/  LOP3.LUT R60, R60, 0x7fffffff, RZ, 0xc0, !PT ;  /* 0x7fffffff3c3c7812 */ /* 0x000fd600078ec0ff */
[----:B------:R-:W-:Y:S02]  /*74390*/  @P6 LOP3.LUT R60, R60, 0x80000000, RZ, 0xfc, !PT ;  /* 0x800000003c3c6812 */ /* 0x000fe400078efcff */
        /* <DEDUP_REMOVED lines=13> */
[----:B------:R-:W-:-:S09]  /*74470*/  PRMT R61, R57, 0x7772, RZ ;  /* 0x00007772393d7816 */ /* 0x000fd200000000ff */
[----:B------:R-:W-:Y:S02]  /*74480*/  @P6 LOP3.LUT R3, R3, 0x10, RZ, 0xfc, !PT ;  /* 0x0000001003036812 */ /* 0x000fe400078efcff */
[----:B------:R-:W-:Y:S01]  /*74490*/  LOP3.LUT P6, RZ, R2, 0x20, RZ, 0xc0, !PT ;  /* 0x0000002002ff7812 */ /* 0x000fe200078cc0ff */
[----:B------:R0:W-:Y:S02]  /*744a0*/  @P0 STG.E.U8 desc[UR32][R58.64], R61 ;  /* 0x0000003d3a000986 */ /* 0x0001e4000c101120 */
[----:B0-----:R-:W-:Y:S02]  /*744b0*/  PRMT R61, R57, 0x7773, RZ ;  /* 0x00007773393d7816 */ /* 0x001fe400000000ff */
[----:B------:R-:W4:Y:S08]  /*744c0*/  LDL.LU.64 R58, [R1+0xe48] ;  /* 0x000e4800013a7983 */ /* 0x000f300000300a00 */
[----:B------:R0:W-:Y:S01]  /*744d0*/  @P6 STG.E.U8 desc[UR32][R52.64], R61 ;  /* 0x0000003d34006986 */ /* 0x0001e2000c101120 */
[----:B------:R-:W-:-:S03]  /*744e0*/  LOP3.LUT P6, RZ, R3, 0x10, RZ, 0xc0, !PT ;  /* 0x0000001003ff7812 */ /* 0x000fc600078cc0ff */
[----:B------:R-:W4:Y:S01]  /*744f0*/  LDL.LU R57, [R1+0x3c] ;  /* 0x00003c0001397983 */ /* 0x000f220000300800 */
[----:B0-----:R-:W-:-:S03]  /*74500*/  PRMT R61, R12, 0x7770, RZ ;  /* 0x000077700c3d7816 */ /* 0x001fc600000000ff */
[----:B------:R-:W4:Y:S06]  /*74510*/  LDL.LU.64 R52, [R1+0xe20] ;  /* 0x000e200001347983 */ /* 0x000f2c0000300a00 */
[----:B------:R0:W-:Y:S01]  /*74520*/  @P6 STG.E.U8 desc[UR32][R50.64], R61 ;  /* 0x0000003d32006986 */ /* 0x0001e2000c101120 */
[C---:B------:R-:W-:Y:S02]  /*74530*/  LOP3.LUT P6, RZ, R3.reuse, 0x8, RZ, 0xc0, !PT ;  /* 0x0000000803ff7812 */ /* 0x040fe400078cc0ff */
[----:B0-----:R-:W-:Y:S01]  /*74540*/  PRMT R61, R12, 0x7771, RZ ;  /* 0x000077710c3d7816 */ /* 0x001fe200000000ff */
[----:B------:R-:W4:Y:S10]  /*74550*/  LDL.LU.64 R50, [R1+0xe18] ;  /* 0x000e180001327983 */ /* 0x000f340000300a00 */
[----:B--2---:R0:W-:Y:S01]  /*74560*/  @P6 STG.E.U8 desc[UR32][R48.64], R61 ;  /* 0x0000003d30006986 */ /* 0x0041e2000c101120 */
[----:B------:R-:W-:-:S02]  /*74570*/  LOP3.LUT P6, RZ, R3, 0x4, RZ, 0xc0, !PT ;  /* 0x0000000403ff7812 */ /* 0x000fc400078cc0ff */
[----:B0-----:R-:W-:Y:S01]  /*74580*/  PRMT R61, R12, 0x7772, RZ ;  /* 0x000077720c3d7816 */ /* 0x001fe200000000ff */
[----:B------:R-:W2:Y:S10]  /*74590*/  LDL.LU.64 R48, [R1+0xe10] ;  /* 0x000e100001307983 */ /* 0x000eb40000300a00 */
[----:B------:R0:W-:Y:S01]  /*745a0*/  @P6 STG.E.U8 desc[UR32][R26.64], R61 ;  /* 0x0000003d1a006986 */ /* 0x0001e2000c101120 */
[----:B------:R-:W-:-:S02]  /*745b0*/  LOP3.LUT P6, RZ, R3, 0x2, RZ, 0xc0, !PT ;  /* 0x0000000203ff7812 */ /* 0x000fc400078cc0ff */
[----:B0-----:R-:W-:-:S11]  /*745c0*/  PRMT R61, R12, 0x7773, RZ ;  /* 0x000077730c3d7816 */ /* 0x001fd600000000ff */
[----:B------:R-:W-:Y:S01]  /*745d0*/  @P6 STG.E.U8 desc[UR32][R22.64], R61 ;  /* 0x0000003d16006986 */ /* 0x000fe2000c101120 */
[----:B------:R-:W-:Y:S02]  /*745e0*/  LOP3.LUT P6, RZ, R3, 0x1, RZ, 0xc0, !PT ;  /* 0x0000000103ff7812 */ /* 0x000fe400078cc0ff */
[----:B------:R-:W-:-:S11]  /*745f0*/  PRMT R3, R13, 0x7770, RZ ;  /* 0x000077700d037816 */ /* 0x000fd600000000ff */
[----:B------:R0:W-:Y:S01]  /*74600*/  @P6 STG.E.U8 desc[UR32][R18.64], R3 ;  /* 0x0000000312006986 */ /* 0x0001e2000c101120 */
[----:B------:R-:W-:Y:S02]  /*74610*/  LOP3.LUT P6, RZ, R60, 0x80000000, RZ, 0xc0, !PT ;  /* 0x800000003cff7812 */ /* 0x000fe400078cc0ff */
[----:B0-----:R-:W-:-:S11]  /*74620*/  PRMT R3, R13, 0x7771, RZ ;  /* 0x000077710d037816 */ /* 0x001fd600000000ff */
[----:B------:R0:W-:Y:S01]  /*74630*/  @P6 STG.E.U8 desc[UR32][R16.64], R3 ;  /* 0x0000000310006986 */ /* 0x0001e2000c101120 */
[----:B------:R-:W-:Y:S02]  /*74640*/  LOP3.LUT P6, RZ, R60, 0x40000000, RZ, 0xc0, !PT ;  /* 0x400000003cff7812 */ /* 0x000fe400078cc0ff */
[----:B0-----:R-:W-:-:S11]  /*74650*/  PRMT R3, R13, 0x7772, RZ ;  /* 0x000077720d037816 */ /* 0x001fd600000000ff */
[----:B------:R0:W-:Y:S01]  /*74660*/  @P6 STG.E.U8 desc[UR32][R14.64], R3 ;  /* 0x000000030e006986 */ /* 0x0001e2000c101120 */
[----:B------:R-:W-:Y:S02]  /*74670*/  LOP3.LUT P6, RZ, R60, 0x20000000, RZ, 0xc0, !PT ;  /* 0x200000003cff7812 */ /* 0x000fe400078cc0ff */
[C---:B------:R-:W-:Y:S02]  /*74680*/  LOP3.LUT P5, RZ, R4.reuse, 0x10000000, RZ, 0xc0, !PT ;  /* 0x1000000004ff7812 */ /* 0x040fe400078ac0ff */
[----:B------:R-:W-:Y:S02]  /*74690*/  LOP3.LUT P4, RZ, R4, 0x8000000, RZ, 0xc0, !PT ;  /* 0x0800000004ff7812 */ /* 0x000fe4000788c0ff */
[----:B0-----:R-:W-:-:S07]  /*746a0*/  PRMT R3, R13, 0x7773, RZ ;  /* 0x000077730d037816 */ /* 0x001fce00000000ff */
[----:B---3--:R0:W-:Y:S02]  /*746b0*/  @P6 STG.E.U8 desc[UR32][R10.64], R3 ;  /* 0x000000030a006986 */ /* 0x0081e4000c101120 */
[----:B0-----:R-:W-:-:S05]  /*746c0*/  PRMT R3, R56, 0x7770, RZ ;  /* 0x0000777038037816 */ /* 0x001fca00000000ff */
[----:B------:R0:W-:Y:S02]  /*746d0*/  @P5 STG.E.U8 desc[UR32][R8.64], R3 ;  /* 0x0000000308005986 */ /* 0x0001e4000c101120 */
[----:B0-----:R-:W-:-:S05]  /*746e0*/  PRMT R3, R56, 0x7771, RZ ;  /* 0x0000777138037816 */ /* 0x001fca00000000ff */
[----:B----4-:R0:W-:Y:S04]  /*746f0*/  @P4 STG.E.U8 desc[UR32][R54.64], R3 ;  /* 0x0000000336004986 */ /* 0x0101e8000c101120 */
[----:B0-----:R-:W3:Y:S01]  /*74700*/  LDL.LU.64 R54, [R1+0xe00] ;  /* 0x000e000001367983 */ /* 0x001ee20000300a00 */
[C---:B------:R-:W-:Y:S02]  /*74710*/  LOP3.LUT P3, RZ, R4.reuse, 0x4000000, RZ, 0xc0, !PT ;  /* 0x0400000004ff7812 */ /* 0x040fe4000786c0ff */
[----:B------:R-:W-:Y:S01]  /*74720*/  LOP3.LUT P2, RZ, R4, 0x2000000, RZ, 0xc0, !PT ;  /* 0x0200000004ff7812 */ /* 0x000fe2000784c0ff */
[----:B------:R-:W4:Y:S01]  /*74730*/  LDL.LU.64 R10, [R1+0xde0] ;  /* 0x000de000010a7983 */ /* 0x000f220000300a00 */
[----:B------:R-:W-:Y:S02]  /*74740*/  PRMT R3, R56, 0x7772, RZ ;  /* 0x0000777238037816 */ /* 0x000fe400000000ff */
[----:B------:R-:W-:-:S07]  /*74750*/  LOP3.LUT P1, RZ, R4, 0x1000000, RZ, 0xc0, !PT ;  /* 0x0100000004ff7812 */ /* 0x000fce000782c0ff */
[----:B------:R0:W-:Y:S02]  /*74760*/  @P3 STG.E.U8 desc[UR32][R58.64], R3 ;  /* 0x000000033a003986 */ /* 0x0001e4000c101120 */
[----:B0-----:R-:W-:-:S05]  /*74770*/  PRMT R3, R56, 0x7773, RZ ;  /* 0x0000777338037816 */ /* 0x001fca00000000ff */
[----:B------:R0:W-:Y:S02]  /*74780*/  @P2 STG.E.U8 desc[UR32][R52.64], R3 ;  /* 0x0000000334002986 */ /* 0x0001e4000c101120 */
[----:B0-----:R-:W-:-:S05]  /*74790*/  PRMT R3, R57, 0x7770, RZ ;  /* 0x0000777039037816 */ /* 0x001fca00000000ff */
[----:B------:R0:W-:Y:S04]  /*747a0*/  @P1 STG.E.U8 desc[UR32][R50.64], R3 ;  /* 0x0000000332001986 */ /* 0x0001e8000c101120 */
[----:B0-----:R-:W4:Y:S04]  /*747b0*/  LDL.LU.64 R50, [R1+0xdd8] ;  /* 0x000dd80001327983 */ /* 0x001f280000300a00 */
[----:B------:R-:W4:Y:S04]  /*747c0*/  LDL.LU.64 R8, [R1+0xdd0] ;  /* 0x000dd00001087983 */ /* 0x000f280000300a00 */
[----:B------:R-:W4:Y:S04]  /*747d0*/  LDL.LU.64 R58, [R1+0xdc0] ;  /* 0x000dc000013a7983 */ /* 0x000f280000300a00 */
[----:B------:R-:W4:Y:S01]  /*747e0*/  LDL.LU R53, [R1+0x20] ;  /* 0x0000200001357983 */ /* 0x000f220000300800 */
[----:B------:R-:W-:-:S02]  /*747f0*/  LOP3.LUT P0, RZ, R4, 0x800000, RZ, 0xc0, !PT ;  /* 0x0080000004ff7812 */ /* 0x000fc4000780c0ff */
[----:B------:R-:W-:Y:S02]  /*74800*/  PRMT R3, R57, 0x7771, RZ ;  /* 0x0000777139037816 */ /* 0x000fe400000000ff */
[----:B------:R-:W-:-:S09]  /*74810*/  LOP3.LUT P3, RZ, R4, 0x400000, RZ, 0xc0, !PT ;  /* 0x0040000004ff7812 */ /* 0x000fd2000786c0ff */
[----:B--2---:R0:W-:Y:S04]  /*74820*/  @P0 STG.E.U8 desc[UR32][R48.64], R3 ;  /* 0x0000000330000986 */ /* 0x0041e8000c101120 */
[----:B0-----:R-:W2:Y:S01]  /*74830*/  LDL.LU.64 R48, [R1+0xdb0] ;  /* 0x000db00001307983 */ /* 0x001ea20000300a00 */
[----:B------:R-:W-:-:S05]  /*74840*/  PRMT R3, R57, 0x7772, RZ ;  /* 0x0000777239037816 */ /* 0x000fca00000000ff */
[----:B---3--:R0:W-:Y:S04]  /*74850*/  @P3 STG.E.U8 desc[UR32][R54.64], R3 ;  /* 0x0000000336003986 */ /* 0x0081e8000c101120 */
[----:B0-----:R-:W3:Y:S01]  /*74860*/  LDL.LU R54, [R1+0x10] ;  /* 0x0000100001367983 */ /* 0x001ee20000300800 */
[----:B------:R-:W-:-:S03]  /*74870*/  PRMT R3, R57, 0x7773, RZ ;  /* 0x0000777339037816 */ /* 0x000fc600000000ff */
[----:B------:R-:W3:Y:S01]  /*74880*/  LDL.LU.64 R56, [R1+0xda8] ;  /* 0x000da80001387983 */ /* 0x000ee20000300a00 */
[----:B------:R-:W-:Y:S02]  /*74890*/  LOP3.LUT P6, RZ, R4, 0x400, RZ, 0xc0, !PT ;  /* 0x0000040004ff7812 */ /* 0x000fe400078cc0ff */
[----:B------:R-:W-:Y:S01]  /*748a0*/  LOP3.LUT R60, R60, 0xffdfffff, RZ, 0xc0, !PT ;  /* 0xffdfffff3c3c7812 */ /* 0x000fe200078ec0ff */
[----:B------:R-:W3:Y:S01]  /*748b0*/  LDL.LU.64 R26, [R1+0xda0] ;  /* 0x000da000011a7983 */ /* 0x000ee20000300a00 */
[----:B------:R-:W-:-:S03]  /*748c0*/  LOP3.LUT P2, RZ, R4, 0x200000, RZ, 0xc0, !PT ;  /* 0x0020000004ff7812 */ /* 0x000fc6000784c0ff */
[----:B------:R-:W3:Y:S01]  /*748d0*/  LDL.LU.64 R22, [R1+0xd98] ;  /* 0x000d980001167983 */ /* 0x000ee20000300a00 */
[----:B------:R-:W-:-:S03]  /*748e0*/  LOP3.LUT P1, RZ, R4, 0x100000, RZ, 0xc0, !PT ;  /* 0x0010000004ff7812 */ /* 0x000fc6000782c0ff */
[----:B------:R-:W3:Y:S02]  /*748f0*/  LDL.LU.64 R18, [R1+0xd80] ;  /* 0x000d800001127983 */ /* 0x000ee40000300a00 */
        /* <DEDUP_REMOVED lines=11> */
[----:B------:R-:W-:Y:S01]  /*749b0*/  LOP3.LUT R60, R60, 0xfdffffff, RZ, 0xc0, !PT ;  /* 0xfdffffff3c3c7812 */ /* 0x000fe200078ec0ff */
[----:B----4-:R0:W-:Y:S10]  /*749c0*/  @P2 STG.E.U8 desc[UR32][R10.64], R3 ;  /* 0x000000030a002986 */ /* 0x0101f4000c101120 */
[----:B------:R-:W-:-:S02]  /*749d0*/  @P6 LOP3.LUT R60, R60, 0x2000000, RZ, 0xfc, !PT ;  /* 0x020000003c3c6812 */ /* 0x000fc400078efcff */
[----:B------:R-:W-:Y:S02]  /*749e0*/  LOP3.LUT P6, RZ, R4, 0x8000, RZ, 0xc0, !PT ;  /* 0x0000800004ff7812 */ /* 0x000fe400078cc0ff */
[----:B------:R-:W-:-:S11]  /*749f0*/  LOP3.LUT R60, R60, 0xfbffffff, RZ, 0xc0, !PT ;  /* 0xfbffffff3c3c7812 */ /* 0x000fd600078ec0ff */
[----:B------:R-:W-:Y:S02]  /*74a00*/  @P6 LOP3.LUT R60, R60, 0x4000000, RZ, 0xfc, !PT ;  /* 0x040000003c3c6812 */ /* 0x000fe400078efcff */
[----:B------:R-:W-:Y:S02]  /*74a10*/  LOP3.LUT P6, RZ, R4, 0x10000, RZ, 0xc0, !PT ;  /* 0x0001000004ff7812 */ /* 0x000fe400078cc0ff */
[----:B0-----:R-:W-:-:S05]  /*74a20*/  PRMT R3, R53, 0x7770, RZ ;  /* 0x0000777035037816 */ /* 0x001fca00000000ff */
[----:B------:R0:W-:Y:S01]  /*74a30*/  @P1 STG.E.U8 desc[UR32][R50.64], R3 ;  /* 0x0000000332001986 */ /* 0x0001e2000c101120 */
[----:B------:R-:W-:-:S03]  /*74a40*/  LOP3.LUT R60, R60, 0xf7ffffff, RZ, 0xc0, !PT ;  /* 0xf7ffffff3c3c7812 */ /* 0x000fc600078ec0ff */
[----:B0-----:R-:W4:Y:S04]  /*74a50*/  LDL.LU R50, [R1+0x24] ;  /* 0x0000240001327983 */ /* 0x001f280000300800 */
[----:B------:R-:W4:Y:S01]  /*74a60*/  LDL.LU.64 R16, [R1+0xd78] ;  /* 0x000d780001107983 */ /* 0x000f220000300a00 */
[----:B------:R-:W-:Y:S02]  /*74a70*/  @P6 LOP3.LUT R60, R60, 0x8000000, RZ, 0xfc, !PT ;  /* 0x080000003c3c6812 */ /* 0x000fe400078efcff */
[C---:B------:R-:W-:Y:S01]  /*74a80*/  LOP3.LUT P6, RZ, R4.reuse, 0x20000, RZ, 0xc0, !PT ;  /* 0x0002000004ff7812 */ /* 0x040fe200078cc0ff */
[----:B------:R-:W4:Y:S01]  /*74a90*/  LDL.LU.64 R14, [R1+0xd70] ;  /* 0x000d7000010e7983 */ /* 0x000f220000300a00 */
[----:B------:R-:W-:Y:S02]  /*74aa0*/  LOP3.LUT P0, RZ, R4, 0x80000, RZ, 0xc0, !PT ;  /* 0x0008000004ff7812 */ /* 0x000fe4000780c0ff */
[----:B------:R-:W-:Y:S01]  /*74ab0*/  LOP3.LUT R60, R60, 0xefffffff, RZ, 0xc0, !PT ;  /* 0xefffffff3c3c7812 */ /* 0x000fe200078ec0ff */
[----:B------:R-:W4:Y:S01]  /*74ac0*/  LDL.LU R51, [R1+0x14] ;  /* 0x0000140001337983 */ /* 0x000f220000300800 */
[----:B------:R-:W-:-:S03]  /*74ad0*/  PRMT R3, R53, 0x7771, RZ ;  /* 0x0000777135037816 */ /* 0x000fc600000000ff */
[----:B------:R-:W4:Y:S04]  /*74ae0*/  LDL.LU.64 R12, [R1+0xd68] ;  /* 0x000d6800010c7983 */ /* 0x000f280000300a00 */
[----:B------:R-:W-:Y:S01]  /*74af0*/  @P6 LOP3.LUT R60, R60, 0x10000000, RZ, 0xfc, !PT ;  /* 0x100000003c3c6812 */ /* 0x000fe200078efcff */
[----:B------:R-:W4:Y:S01]  /*74b00*/  LDL.LU.64 R10, [R1+0xd60] ;  /* 0x000d6000010a7983 */ /* 0x000f220000300a00 */
[----:B------:R-:W-:-:S03]  /*74b10*/  LOP3.LUT P6, RZ, R4, 0x40000, RZ, 0xc0, !PT ;  /* 0x0004000004ff7812 */ /* 0x000fc600078cc0ff */
[----:B------:R0:W-:Y:S02]  /*74b20*/  @P0 STG.E.U8 desc[UR32][R8.64], R3 ;  /* 0x0000000308000986 */ /* 0x0001e4000c101120 */
[----:B0-----:R-:W-:Y:S02]  /*74b30*/  PRMT R3, R53, 0x7772, RZ ;  /* 0x0000777235037816 */ /* 0x001fe400000000ff */
[----:B------:R-:W4:Y:S06]  /*74b40*/  LDL.LU.64 R8, [R1+0xd58] ;  /* 0x000d580001087983 */ /* 0x000f2c0000300a00 */
[----:B------:R0:W-:Y:S01]  /*74b50*/  @P6 STG.E.U8 desc[UR32][R58.64], R3 ;  /* 0x000000033a006986 */ /* 0x0001e2000c101120 */
[----:B------:R-:W-:-:S02]  /*74b60*/  LOP3.LUT P6, RZ, R60, 0x10000000, RZ, 0xc0, !PT ;  /* 0x100000003cff7812 */ /* 0x000fc400078cc0ff */
[----:B0-----:R-:W-:Y:S01]  /*74b70*/  PRMT R3, R53, 0x7773, RZ ;  /* 0x0000777335037816 */ /* 0x001fe200000000ff */
[----:B------:R-:W4:Y:S10]  /*74b80*/  LDL.LU.64 R58, [R1+0xd50] ;  /* 0x000d5000013a7983 */ /* 0x000f340000300a00 */
[----:B--2---:R0:W-:Y:S01]  /*74b90*/  @P6 STG.E.U8 desc[UR32][R48.64], R3 ;  /* 0x0000000330006986 */ /* 0x0041e2000c101120 */
[----:B------:R-:W-:-:S03]  /*74ba0*/  LOP3.LUT P6, RZ, R60, 0x8000000, RZ, 0xc0, !PT ;  /* 0x080000003cff7812 */ /* 0x000fc600078cc0ff */
[----:B------:R-:W2:Y:S04]  /*74bb0*/  LDL.LU.64 R52, [R1+0xd40] ;  /* 0x000d400001347983 */ /* 0x000ea80000300a00 */
[----:B0-----:R-:W2:Y:S04]  /*74bc0*/  LDL.LU.64 R48, [R1+0xd30] ;  /* 0x000d300001307983 */ /* 0x001ea80000300a00 */
[----:B------:R-:W2:Y:S01]  /*74bd0*/  LDL.LU R55, [R1+0x28] ;  /* 0x0000280001377983 */ /* 0x000ea20000300800 */
[----:B---3--:R-:W-:-:S05]  /*74be0*/  PRMT R3, R54, 0x7770, RZ ;  /* 0x0000777036037816 */ /* 0x008fca00000000ff */
[----:B------:R0:W-:Y:S04]  /*74bf0*/  @P6 STG.E.U8 desc[UR32][R56.64], R3 ;  /* 0x0000000338006986 */ /* 0x0001e8000c101120 */
[----:B0-----:R-:W3:Y:S01]  /*74c00*/  LDL.LU.64 R56, [R1+0xd28] ;  /* 0x000d280001387983 */ /* 0x001ee20000300a00 */
        /* <DEDUP_REMOVED lines=11> */
[C---:B------:R-:W-:Y:S02]  /*74cc0*/  LOP3.LUT P4, RZ, R4.reuse, 0x100, RZ, 0xc0, !PT ;  /* 0x0000010004ff7812 */ /* 0x040fe4000788c0ff */
[C---:B------:R-:W-:Y:S02]  /*74cd0*/  LOP3.LUT P3, RZ, R4.reuse, 0x80, RZ, 0xc0, !PT ;  /* 0x0000008004ff7812 */ /* 0x040fe4000786c0ff */
[----:B------:R-:W-:Y:S02]  /*74ce0*/  LOP3.LUT P2, RZ, R4, 0x40, RZ, 0xc0, !PT ;  /* 0x0000004004ff7812 */ /* 0x000fe4000784c0ff */
[----:B----4-:R-:W-:-:S05]  /*74cf0*/  PRMT R3, R50, 0x7770, RZ ;  /* 0x0000777032037816 */ /* 0x010fca00000000ff */
[----:B------:R0:W-:Y:S01]  /*74d00*/  @P6 STG.E.U8 desc[UR32][R16.64], R3 ;  /* 0x0000000310006986 */ /* 0x0001e2000c101120 */
[----:B------:R-:W-:Y:S02]  /*74d10*/  LOP3.LUT P6, RZ, R60, 0x400000, RZ, 0xc0, !PT ;  /* 0x004000003cff7812 */ /* 0x000fe400078cc0ff */
[----:B0-----:R-:W-:-:S11]  /*74d20*/  PRMT R3, R50, 0x7771, RZ ;  /* 0x0000777132037816 */ /* 0x001fd600000000ff */
[----:B------:R0:W-:Y:S01]  /*74d30*/  @P6 STG.E.U8 desc[UR32][R14.64], R3 ;  /* 0x000000030e006986 */ /* 0x0001e2000c101120 */
[----:B------:R-:W-:Y:S02]  /*74d40*/  LOP3.LUT P6, RZ, R60, 0x200000, RZ, 0xc0, !PT ;  /* 0x002000003cff7812 */ /* 0x000fe400078cc0ff */
[----:B0-----:R-:W-:-:S11]  /*74d50*/  PRMT R3, R50, 0x7772, RZ ;  /* 0x0000777232037816 */ /* 0x001fd600000000ff */
[----:B------:R0:W-:Y:S02]  /*74d60*/  @P6 STG.E.U8 desc[UR32][R12.64], R3 ;  /* 0x000000030c006986 */ /* 0x0001e4000c101120 */
[----:B0-----:R-:W-:-:S05]  /*74d70*/  PRMT R3, R50, 0x7773, RZ ;  /* 0x0000777332037816 */ /* 0x001fca00000000ff */
[----:B------:R0:W-:Y:S01]  /*74d80*/  @P5 STG.E.U8 desc[UR32][R10.64], R3 ;  /* 0x000000030a005986 */ /* 0x0001e2000c101120 */
[----:B------:R-:W-:Y:S02]  /*74d90*/  LOP3.LUT P1, RZ, R4, 0x20, RZ, 0xc0, !PT ;  /* 0x0000002004ff7812 */ /* 0x000fe4000782c0ff */
[----:B0-----:R-:W-:-:S05]  /*74da0*/  PRMT R3, R51, 0x7770, RZ ;  /* 0x0000777033037816 */ /* 0x001fca00000000ff */
[----:B------:R0:W-:Y:S01]  /*74db0*/  @P4 STG.E.U8 desc[UR32][R8.64], R3 ;  /* 0x0000000308004986 */ /* 0x0001e2000c101120 */
[----:B------:R-:W-:Y:S02]  /*74dc0*/  LOP3.LUT P0, RZ, R4, 0x10, RZ, 0xc0, !PT ;  /* 0x0000001004ff7812 */ /* 0x000fe4000780c0ff */
[----:B0-----:R-:W-:-:S05]  /*74dd0*/  PRMT R3, R51, 0x7771, RZ ;  /* 0x0000777133037816 */ /* 0x001fca00000000ff */
[----:B------:R0:W-:Y:S02]  /*74de0*/  @P3 STG.E.U8 desc[UR32][R58.64], R3 ;  /* 0x000000033a003986 */ /* 0x0001e4000c101120 */
[----:B0-----:R-:W-:-:S05]  /*74df0*/  PRMT R3, R51, 0x7772, RZ ;  /* 0x0000777233037816 */ /* 0x001fca00000000ff */
[----:B--2---:R0:W-:Y:S02]  /*74e00*/  @P2 STG.E.U8 desc[UR32][R52.64], R3 ;  /* 0x0000000334002986 */ /* 0x0041e4000c101120 */
[----:B0-----:R-:W-:-:S05]  /*74e10*/  PRMT R3, R51, 0x7773, RZ ;  /* 0x0000777333037816 */ /* 0x001fca00000000ff */
[----:B------:R0:W-:Y:S02]  /*74e20*/  @P1 STG.E.U8 desc[UR32][R48.64], R3 ;  /* 0x0000000330001986 */ /* 0x0001e4000c101120 */
[----:B0-----:R-:W-:-:S05]  /*74e30*/  PRMT R3, R55, 0x7770, RZ ;  /* 0x0000777037037816 */ /* 0x001fca00000000ff */
[----:B---3--:R0:W-:Y:S04]  /*74e40*/  @P0 STG.E.U8 desc[UR32][R56.64], R3 ;  /* 0x0000000338000986 */ /* 0x0081e8000c101120 */
[----:B0-----:R-:W2:Y:S04]  /*74e50*/  LDL.LU.64 R56, [R1+0xd20] ;  /* 0x000d200001387983 */ /* 0x001ea80000300a00 */
[----:B------:R-:W3:Y:S04]  /*74e60*/  LDL.LU.64 R8, [R1+0xd10] ;  /* 0x000d100001087983 */ /* 0x000ee80000300a00 */
[----:B------:R-:W4:Y:S04]  /*74e70*/  LDL.LU.64 R48, [R1+0xcf8] ;  /* 0x000cf80001307983 */ /* 0x000f280000300a00 */
[----:B------:R-:W4:Y:S04]  /*74e80*/  LDL.LU.64 R58, [R1+0xcf0] ;  /* 0x000cf000013a7983 */ /* 0x000f280000300a00 */
[----:B------:R-:W4:Y:S04]  /*74e90*/  LDL.LU.64 R52, [R1+0xce8] ;  /* 0x000ce80001347983 */ /* 0x000f280000300a00 */
[----:B------:R-:W4:Y:S04]  /*74ea0*/  LDL.LU.64 R50, [R1+0xcd8] ;  /* 0x000cd80001327983 */ /* 0x000f280000300a00 */
[----:B------:R-:W4:Y:S01]  /*74eb0*/  LDL.LU R16, [R1+0x18] ;  /* 0x0000180001107983 */ /* 0x000f220000300800 */
[----:B------:R-:W-:-:S02]  /*74ec0*/  LOP3.LUT P3, RZ, R4, 0x8, RZ, 0xc0, !PT ;  /* 0x0000000804ff7812 */ /* 0x000fc4000786c0ff */
[----:B------:R-:W-:Y:S02]  /*74ed0*/  PRMT R3, R55, 0x7771, RZ ;  /* 0x0000777137037816 */ /* 0x000fe400000000ff */
        /* <DEDUP_REMOVED lines=12> */
[----:B------:R-:W-:Y:S01]  /*74fa0*/  LOP3.LUT P6, RZ, R5, 0x8000000, RZ, 0xc0, !PT ;  /* 0x0800000005ff7812 */ /* 0x000fe200078cc0ff */
[----:B--2---:R0:W-:Y:S04]  /*74fb0*/  @P3 STG.E.U8 desc[UR32][R56.64], R3 ;  /* 0x0000000338003986 */ /* 0x0041e8000c101120 */
[----:B0-----:R-:W2:Y:S04]  /*74fc0*/  LDL.LU.64 R56, [R1+0xcb8] ;  /* 0x000cb80001387983 */ /* 0x001ea80000300a00 */
[----:B------:R-:W2:Y:S04]  /*74fd0*/  LDL.LU R17, [R1+0x2c] ;  /* 0x00002c0001117983 */ /* 0x000ea80000300800 */
[----:B------:R-:W2:Y:S01]  /*74fe0*/  LDL.LU.64 R26, [R1+0xcb0] ;  /* 0x000cb000011a7983 */ /* 0x000ea20000300a00 */
[----:B------:R-:W-:-:S03]  /*74ff0*/  LOP3.LUT R60, R60, 0xfffdffff, RZ, 0xc0, !PT ;  /* 0xfffdffff3c3c7812 */ /* 0x000fc600078ec0ff */
[----:B------:R-:W2:Y:S01]  /*75000*/  LDL.LU.64 R22, [R1+0xca8] ;  /* 0x000ca80001167983 */ /* 0x000ea20000300a00 */
[----:B------:R-:W-:Y:S02]  /*75010*/  @P6 LOP3.LUT R60, R60, 0x20000, RZ, 0xfc, !PT ;  /* 0x000200003c3c6812 */ /* 0x000fe400078efcff */
[----:B------:R-:W-:Y:S01]  /*75020*/  LOP3.LUT P6, RZ, R5, 0x10000000, RZ, 0xc0, !PT ;  /* 0x1000000005ff7812 */ /* 0x000fe200078cc0ff */
[----:B------:R-:W2:Y:S01]  /*75030*/  LDL.LU.64 R18, [R1+0xc98] ;  /* 0x000c980001127983 */ /* 0x000ea20000300a00 */
[----:B------:R-:W-:Y:S02]  /*75040*/  LOP3.LUT P2, RZ, R4, 0x4, RZ, 0xc0, !PT ;  /* 0x0000000404ff7812 */ /* 0x000fe4000784c0ff */
[----:B------:R-:W-:Y:S01]  /*75050*/  LOP3.LUT R60, R60, 0xfffbffff, RZ, 0xc0, !PT ;  /* 0xfffbffff3c3c7812 */ /* 0x000fe200078ec0ff */
[----:B------:R-:W2:Y:S01]  /*75060*/  LDL.LU.64 R14, [R1+0xc78] ;  /* 0x000c7800010e7983 */ /* 0x000ea20000300a00 */
[----:B------:R-:W-:Y:S02]  /*75070*/  LOP3.LUT P1, RZ, R4, 0x2, RZ, 0xc0, !PT ;  /* 0x0000000204ff7812 */ /* 0x000fe4000782c0ff */
[----:B------:R-:W-:-:S05]  /*75080*/  PRMT R3, R55, 0x7772, RZ ;  /* 0x0000777237037816 */ /* 0x000fca00000000ff */
[----:B------:R-:W-:Y:S02]  /*75090*/  @P6 LOP3.LUT R60, R60, 0x40000, RZ, 0xfc, !PT ;  /* 0x000400003c3c6812 */ /* 0x000fe400078efcff */
[----:B------:R-:W-:Y:S01]  /*750a0*/  LOP3.LUT P6, RZ, R5, 0x20000000, RZ, 0xc0, !PT ;  /* 0x2000000005ff7812 */ /* 0x000fe200078cc0ff */
[----:B---3--:R0:W-:Y:S01]  /*750b0*/  @P2 STG.E.U8 desc[UR32][R8.64], R3 ;  /* 0x0000000308002986 */ /* 0x0081e2000c101120 */
[----:B------:R-:W-:Y:S02]  /*750c0*/  LOP3.LUT R60, R60, 0xfff7ffff, RZ, 0xc0, !PT ;  /* 0xfff7ffff3c3c7812 */ /* 0x000fe400078ec0ff */
[----:B0-----:R-:W-:-:S09]  /*750d0*/  PRMT R3, R55, 0x7773, RZ ;  /* 0x0000777337037816 */ /* 0x001fd200000000ff */
[----:B------:R-:W-:Y:S02]  /*750e0*/  @P6 LOP3.LUT R60, R60, 0x80000, RZ, 0xfc, !PT ;  /* 0x000800003c3c6812 */ /* 0x000fe400078efcff */
[----:B------:R-:W-:Y:S01]  /*750f0*/  LOP3.LUT P6, RZ, R5, 0x40000000, RZ, 0xc0, !PT ;  /* 0x4000000005ff7812 */ /* 0x000fe200078cc0ff */
[----:B----4-:R0:W-:Y:S01]  /*75100*/  @P1 STG.E.U8 desc[UR32][R48.64], R3 ;  /* 0x0000000330001986 */ /* 0x0101e2000c101120 */
[----:B------:R-:W-:Y:S02]  /*75110*/  LOP3.LUT P0, RZ, R4, 0x1, RZ, 0xc0, !PT ;  /* 0x0000000104ff7812 */ /* 0x000fe4000780c0ff */
[----:B------:R-:W-:Y:S01]  /*75120*/  LOP3.LUT R60, R60, 0xffefffff, RZ, 0xc0, !PT ;  /* 0xffefffff3c3c7812 */ /* 0x000fe200078ec0ff */
[----:B0-----:R-:W3:Y:S04]  /*75130*/  LDL.LU R48, [R1+0x1c] ;  /* 0x00001c0001307983 */ /* 0x001ee80000300800 */
[----:B------:R-:W4:Y:S04]  /*75140*/  LDL.LU.64 R12, [R1+0xc70] ;  /* 0x000c7000010c7983 */ /* 0x000f280000300a00 */
[----:B------:R-:W-:-:S02]  /*75150*/  @P6 LOP3.LUT R60, R60, 0x100000, RZ, 0xfc, !PT ;  /* 0x001000003c3c6812 */ /* 0x000fc400078efcff */
[----:B------:R-:W-:Y:S01]  /*75160*/  LOP3.LUT P6, RZ, R5, 0x80000000, RZ, 0xc0, !PT ;  /* 0x8000000005ff7812 */ /* 0x000fe200078cc0ff */
[----:B------:R-:W4:Y:S01]  /*75170*/  LDL.LU.64 R10, [R1+0xc68] ;  /* 0x000c6800010a7983 */ /* 0x000f220000300a00 */
[----:B------:R-:W-:-:S03]  /*75180*/  PRMT R3, R16, 0x7770, RZ ;  /* 0x0000777010037816 */ /* 0x000fc600000000ff */
[----:B------:R-:W4:Y:S04]  /*75190*/  LDL.LU R49, [R1+0x50] ;  /* 0x0000500001317983 */ /* 0x000f280000300800 */
[----:B------:R0:W-:Y:S04]  /*751a0*/  @P0 STG.E.U8 desc[UR32][R58.64], R3 ;  /* 0x000000033a000986 */ /* 0x0001e8000c101120 */
[----:B------:R-:W4:Y:S04]  /*751b0*/  LDL.LU.64 R8, [R1+0xc58] ;  /* 0x000c580001087983 */ /* 0x000f280000300a00 */
[----:B------:R-:W4:Y:S01]  /*751c0*/  LDL.LU.64 R54, [R1+0xc38] ;  /* 0x000c380001367983 */ /* 0x000f220000300a00 */
[----:B0-----:R-:W-:-:S03]  /*751d0*/  PRMT R3, R16, 0x7771, RZ ;  /* 0x0000777110037816 */ /* 0x001fc600000000ff */
[----:B------:R-:W4:Y:S04]  /*751e0*/  LDL.LU.64 R58, [R1+0xc30] ;  /* 0x000c3000013a7983 */ /* 0x000f280000300a00 */
[----:B------:R0:W-:Y:S01]  /*751f0*/  @P6 STG.E.U8 desc[UR32][R52.64], R3 ;  /* 0x0000000334006986 */ /* 0x0001e2000c101120 */
[----:B------:R-:W-:Y:S02]  /*75200*/  LOP3.LUT P6, RZ, R60, 0x100000, RZ, 0xc0, !PT ;  /* 0x001000003cff7812 */ /* 0x000fe400078cc0ff */
[----:B0-----:R-:W-:Y:S01]  /*75210*/  PRMT R3, R16, 0x7772, RZ ;  /* 0x0000777210037816 */ /* 0x001fe200000000ff */
[----:B------:R-:W4:Y:S10]  /*75220*/  LDL.LU.64 R52, [R1+0xc28] ;  /* 0x000c280001347983 */ /* 0x000f340000300a00 */
[----:B------:R0:W-:Y:S01]  /*75230*/  @P6 STG.E.U8 desc[UR32][R50.64], R3 ;  /* 0x0000000332006986 */ /* 0x0001e2000c101120 */
[----:B------:R-:W-:-:S03]  /*75240*/  LOP3.LUT P6, RZ, R60, 0x80000, RZ, 0xc0, !PT ;  /* 0x000800003cff7812 */ /* 0x000fc600078cc0ff */
[----:B0-----:R-:W4:Y:S01]  /*75250*/  LDL.LU.64 R50, [R1+0xc10] ;  /* 0x000c100001327983 */ /* 0x001f220000300a00 */
[----:B------:R-:W-:-:S09]  /*75260*/  PRMT R3, R16, 0x7773, RZ ;  /* 0x0000777310037816 */ /* 0x000fd200000000ff */
[----:B--2---:R0:W-:Y:S04]  /*75270*/  @P6 STG.E.U8 desc[UR32][R56.64], R3 ;  /* 0x0000000338006986 */ /* 0x0041e8000c101120 */
[----:B0-----:R-:W2:Y:S01]  /*75280*/  LDL.LU.64 R56, [R1+0xbf0] ;  /* 0x000bf00001387983 */ /* 0x001ea20000300a00 */
        /* <DEDUP_REMOVED lines=13> */
[----:B---3--:R-:W-:-:S11]  /*75360*/  PRMT R3, R48, 0x7770, RZ ;  /* 0x0000777030037816 */ /* 0x008fd600000000ff */
[----:B----4-:R0:W-:Y:S01]  /*75370*/  @P6 STG.E.U8 desc[UR32][R12.64], R3 ;  /* 0x000000030c006986 */ /* 0x0101e2000c101120 */
[----:B------:R-:W-:Y:S02]  /*75380*/  LOP3.LUT P6, RZ, R60, 0x2000, RZ, 0xc0, !PT ;  /* 0x000020003cff7812 */ /* 0x000fe400078cc0ff */
[C---:B------:R-:W-:Y:S02]  /*75390*/  LOP3.LUT P5, RZ, R5.reuse, 0x400000, RZ, 0xc0, !PT ;  /* 0x0040000005ff7812 */ /* 0x040fe400078ac0ff */
[----:B------:R-:W-:Y:S02]  /*753a0*/  LOP3.LUT P4, RZ, R5, 0x200000, RZ, 0xc0, !PT ;  /* 0x0020000005ff7812 */ /* 0x000fe4000788c0ff */
[----:B0-----:R-:W-:-:S07]  /*753b0*/  PRMT R3, R48, 0x7771, RZ ;  /* 0x0000777130037816 */ /* 0x001fce00000000ff */
[----:B------:R0:W-:Y:S01]  /*753c0*/  @P6 STG.E.U8 desc[UR32][R10.64], R3 ;  /* 0x000000030a006986 */ /* 0x0001e2000c101120 */
[----:B------:R-:W-:Y:S02]  /*753d0*/  LOP3.LUT P3, RZ, R5, 0x100000, RZ, 0xc0, !PT ;  /* 0x0010000005ff7812 */ /* 0x000fe4000786c0ff */
[----:B0-----:R-:W-:-:S05]  /*753e0*/  PRMT R3, R48, 0x7772, RZ ;  /* 0x0000777230037816 */ /* 0x001fca00000000ff */
        /* <DEDUP_REMOVED lines=11> */
[----:B------:R0:W-:Y:S02]  /*754a0*/  @P1 STG.E.U8 desc[UR32][R50.64], R3 ;  /* 0x0000000332001986 */ /* 0x0001e4000c101120 */
[----:B0-----:R-:W-:-:S05]  /*754b0*/  PRMT R3, R49, 0x7773, RZ ;  /* 0x0000777331037816 */ /* 0x001fca00000000ff */
[----:B--2---:R0:W-:Y:S04]  /*754c0*/  @P0 STG.E.U8 desc[UR32][R56.64], R3 ;  /* 0x0000000338000986 */ /* 0x0041e8000c101120 */
[----:B0-----:R-:W2:Y:S04]  /*754d0*/  LDL.LU.64 R56, [R1+0xbe8] ;  /* 0x000be80001387983 */ /* 0x001ea80000300a00 */
[----:B------:R-:W3:Y:S04]  /*754e0*/  LDL.LU.64 R8, [R1+0xbe0] ;  /* 0x000be00001087983 */ /* 0x000ee80000300a00 */
[----:B------:R-:W4:Y:S04]  /*754f0*/  LDL.LU.64 R54, [R1+0xbd0] ;  /* 0x000bd00001367983 */ /* 0x000f280000300a00 */
[----:B------:R-:W2:Y:S04]  /*75500*/  LDL.LU R59, [R1] ;  /* 0x00000000013b7983 */ /* 0x000ea80000300800 */
[----:B------:R-:W4:Y:S04]  /*75510*/  LDL.LU.64 R52, [R1+0xbb0] ;  /* 0x000bb00001347983 */ /* 0x000f280000300a00 */
[----:B------:R-:W4:Y:S04]  /*75520*/  LDL.LU.64 R50, [R1+0xba8] ;  /* 0x000ba80001327983 */ /* 0x000f280000300a00 */
[----:B------:R-:W4:Y:S04]  /*75530*/  LDL.LU.64 R48, [R1+0xba0] ;  /* 0x000ba00001307983 */ /* 0x000f280000300a00 */
[----:B------:R-:W4:Y:S01]  /*75540*/  LDL.LU R14, [R1+0x54] ;  /* 0x00005400010e7983 */ /* 0x000f220000300800 */
[----:B------:R-:W-:-:S02]  /*75550*/  LOP3.LUT P3, RZ, R5, 0x10000, RZ, 0xc0, !PT ;  /* 0x0001000005ff7812 */ /* 0x000fc4000786c0ff */
        /* <DEDUP_REMOVED lines=14> */
[----:B--2---:R-:W-:-:S05]  /*75640*/  PRMT R3, R59, 0x7770, RZ ;  /* 0x000077703b037816 */ /* 0x004fca00000000ff */
[----:B------:R0:W-:Y:S04]  /*75650*/  @P3 STG.E.U8 desc[UR32][R56.64], R3 ;  /* 0x0000000338003986 */ /* 0x0001e8000c101120 */
[----:B0-----:R-:W2:Y:S04]  /*75660*/  LDL.LU.64 R56, [R1+0xb90] ;  /* 0x000b900001387983 */ /* 0x001ea80000300a00 */
[----:B------:R-:W2:Y:S04]  /*75670*/  LDL.LU.64 R26, [R1+0xb70] ;  /* 0x000b7000011a7983 */ /* 0x000ea80000300a00 */
[----:B------:R-:W2:Y:S04]  /*75680*/  LDL.LU.64 R22, [R1+0xb68] ;  /* 0x000b680001167983 */ /* 0x000ea80000300a00 */
[----:B------:R-:W2:Y:S01]  /*75690*/  LDL.LU R15, [R1+0x4] ;  /* 0x00000400010f7983 */ /* 0x000ea20000300800 */
[----:B------:R-:W-:-:S02]  /*756a0*/  @P6 LOP3.LUT R60, R60, 0x200, RZ, 0xfc, !PT ;  /* 0x000002003c3c6812 */ /* 0x000fc400078efcff */
[C---:B------:R-:W-:Y:S01]  /*756b0*/  LOP3.LUT P6, RZ, R5.reuse, 0x200, RZ, 0xc0, !PT ;  /* 0x0000020005ff7812 */ /* 0x040fe200078cc0ff */
[----:B------:R-:W2:Y:S01]  /*756c0*/  LDL.LU.64 R18, [R1+0xb60] ;  /* 0x000b600001127983 */ /* 0x000ea20000300a00 */
[----:B------:R-:W-:Y:S02]  /*756d0*/  LOP3.LUT R60, R60, 0xfffffbff, RZ, 0xc0, !PT ;  /* 0xfffffbff3c3c7812 */ /* 0x000fe400078ec0ff */
[C---:B------:R-:W-:Y:S01]  /*756e0*/  LOP3.LUT P2, RZ, R5.reuse, 0x8000, RZ, 0xc0, !PT ;  /* 0x0000800005ff7812 */ /* 0x040fe2000784c0ff */
[----:B------:R-:W2:Y:S01]  /*756f0*/  LDL.LU.64 R16, [R1+0xb50] ;  /* 0x000b500001107983 */ /* 0x000ea20000300a00 */
[----:B------:R-:W-:Y:S02]  /*75700*/  LOP3.LUT P1, RZ, R5, 0x4000, RZ, 0xc0, !PT ;  /* 0x0000400005ff7812 */ /* 0x000fe4000782c0ff */
[----:B------:R-:W-:Y:S01]  /*75710*/  PRMT R3, R59, 0x7771, RZ ;  /* 0x000077713b037816 */ /* 0x000fe200000000ff */
[----:B------:R-:W2:Y:S04]  /*75720*/  LDL.LU.64 R12, [R1+0xb30] ;  /* 0x000b3000010c7983 */ /* 0x000ea80000300a00 */
[----:B------:R-:W-:-:S02]  /*75730*/  @P6 LOP3.LUT R60, R60, 0x400, RZ, 0xfc, !PT ;  /* 0x000004003c3c6812 */ /* 0x000fc400078efcff */
[C---:B------:R-:W-:Y:S02]  /*75740*/  LOP3.LUT P6, RZ, R5.reuse, 0x400, RZ, 0xc0, !PT ;  /* 0x0000040005ff7812 */ /* 0x040fe400078cc0ff */
[----:B------:R-:W-:Y:S01]  /*75750*/  LOP3.LUT R60, R60, 0xfffff7ff, RZ, 0xc0, !PT ;  /* 0xfffff7ff3c3c7812 */ /* 0x000fe200078ec0ff */
[----:B---3--:R0:W-:Y:S01]  /*75760*/  @P2 STG.E.U8 desc[UR32][R8.64], R3 ;  /* 0x0000000308002986 */ /* 0x0081e2000c101120 */
[----:B------:R-:W-:-:S09]  /*75770*/  LOP3.LUT P0, RZ, R5, 0x2000, RZ, 0xc0, !PT ;  /* 0x0000200005ff7812 */ /* 0x000fd2000780c0ff */
[----:B------:R-:W-:Y:S02]  /*75780*/  @P6 LOP3.LUT R60, R60, 0x800, RZ, 0xfc, !PT ;  /* 0x000008003c3c6812 */ /* 0x000fe400078efcff */
[----:B------:R-:W-:Y:S02]  /*75790*/  LOP3.LUT P6, RZ, R5, 0x800, RZ, 0xc0, !PT ;  /* 0x0000080005ff7812 */ /* 0x000fe400078cc0ff */
[----:B0-----:R-:W-:Y:S02]  /*757a0*/  PRMT R3, R59, 0x7772, RZ ;  /* 0x000077723b037816 */ /* 0x001fe400000000ff */
[----:B------:R-:W-:-:S03]  /*757b0*/  LOP3.LUT R60, R60, 0xffffefff, RZ, 0xc0, !PT ;  /* 0xffffefff3c3c7812 */ /* 0x000fc600078ec0ff */
[----:B----4-:R0:W-:Y:S06]  /*757c0*/  @P1 STG.E.U8 desc[UR32][R54.64], R3 ;  /* 0x0000000336001986 */ /* 0x0101ec000c101120 */
[----:B------:R-:W-:Y:S02]  /*757d0*/  @P6 LOP3.LUT R60, R60, 0x1000, RZ, 0xfc, !PT ;  /* 0x000010003c3c6812 */ /* 0x000fe400078efcff */
[----:B0-----:R-:W-:Y:S02]  /*757e0*/  PRMT R3, R59, 0x7773, RZ ;  /* 0x000077733b037816 */ /* 0x001fe400000000ff */
[----:B------:R-:W-:-:S03]  /*757f0*/  LOP3.LUT P6, RZ, R5, 0x1000, RZ, 0xc0, !PT ;  /* 0x0000100005ff7812 */ /* 0x000fc600078cc0ff */
[----:B------:R0:W-:Y:S04]  /*75800*/  @P0 STG.E.U8 desc[UR32][R52.64], R3 ;  /* 0x0000000334000986 */ /* 0x0001e8000c101120 */
[----:B0-----:R-:W3:Y:S01]  /*75810*/  LDL.LU R53, [R1+0x58] ;  /* 0x0000580001357983 */ /* 0x001ee20000300800 */
[----:B------:R-:W-:-:S03]  /*75820*/  PRMT R3, R14, 0x7770, RZ ;  /* 0x000077700e037816 */ /* 0x000fc600000000ff */
[----:B------:R-:W4:Y:S04]  /*75830*/  LDL.LU.64 R10, [R1+0xb28] ;  /* 0x000b2800010a7983 */ /* 0x000f280000300a00 */
[----:B------:R-:W4:Y:S04]  /*75840*/  LDL.LU.64 R8, [R1+0xb20] ;  /* 0x000b200001087983 */ /* 0x000f280000300a00 */
[----:B------:R0:W-:Y:S01]  /*75850*/  @P6 STG.E.U8 desc[UR32][R50.64], R3 ;  /* 0x0000000332006986 */ /* 0x0001e2000c101120 */
[----:B------:R-:W-:-:S03]  /*75860*/  LOP3.LUT P6, RZ, R60, 0x1000, RZ, 0xc0, !PT ;  /* 0x000010003cff7812 */ /* 0x000fc600078cc0ff */
[----:B------:R-:W4:Y:S04]  /*75870*/  LDL.LU.64 R54, [R1+0xb10] ;  /* 0x000b100001367983 */ /* 0x000f280000300a00 */
[----:B------:R-:W4:Y:S01]  /*75880*/  LDL.LU.64 R58, [R1+0xaf0] ;  /* 0x000af000013a7983 */ /* 0x000f220000300a00 */
[----:B0-----:R-:W-:-:S03]  /*75890*/  PRMT R3, R14, 0x7771, RZ ;  /* 0x000077710e037816 */ /* 0x001fc600000000ff */
[----:B------:R-:W4:Y:S04]  /*758a0*/  LDL.LU R52, [R1+0x8] ;  /* 0x0000080001347983 */ /* 0x000f280000300800 */
[----:B------:R0:W-:Y:S01]  /*758b0*/  @P6 STG.E.U8 desc[UR32][R48.64], R3 ;  /* 0x0000000330006986 */ /* 0x0001e2000c101120 */
[----:B------:R-:W-:-:S03]  /*758c0*/  LOP3.LUT P6, RZ, R60, 0x800, RZ, 0xc0, !PT ;  /* 0x000008003cff7812 */ /* 0x000fc600078cc0ff */
[----:B------:R-:W4:Y:S04]  /*758d0*/  LDL.LU.64 R50, [R1+0xae8] ;  /* 0x000ae80001327983 */ /* 0x000f280000300a00 */
[----:B0-----:R-:W4:Y:S01]  /*758e0*/  LDL.LU.64 R48, [R1+0xae0] ;  /* 0x000ae00001307983 */ /* 0x001f220000300a00 */
[----:B------:R-:W-:-:S05]  /*758f0*/  PRMT R3, R14, 0x7772, RZ ;  /* 0x000077720e037816 */ /* 0x000fca00000000ff */
        /* <DEDUP_REMOVED lines=20> */
[----:B---3--:R-:W-:-:S07]  /*75a40*/  PRMT R3, R53, 0x7770, RZ ;  /* 0x0000777035037816 */ /* 0x008fce00000000ff */
[----:B----4-:R0:W-:Y:S01]  /*75a50*/  @P6 STG.E.U8 desc[UR32][R10.64], R3 ;  /* 0x000000030a006986 */ /* 0x0101e2000c101120 */
        /* <DEDUP_REMOVED lines=19> */
[----:B------:R-:W4:Y:S04]  /*75b90*/  LDL.LU.64 R54, [R1+0xa98] ;  /* 0x000a980001367983 */ /* 0x000f280000300a00 */
[----:B------:R-:W3:Y:S04]  /*75ba0*/  LDL.LU R53, [R1+0x5c] ;  /* 0x00005c0001357983 */ /* 0x000ee80000300800 */
        /* <DEDUP_REMOVED lines=20> */
[----:B0-----:R-:W2:Y:S01]  /*75cf0*/  LDL.LU.64 R56, [R1+0xa70] ;  /* 0x000a700001387983 */ /* 0x001ea20000300a00 */
[----:B---3--:R-:W-:-:S05]  /*75d00*/  PRMT R3, R53, 0x7770, RZ ;  /* 0x0000777035037816 */ /* 0x008fca00000000ff */
[----:B------:R0:W-:Y:S04]  /*75d10*/  @P2 STG.E.U8 desc[UR32][R48.64], R3 ;  /* 0x0000000330002986 */ /* 0x0001e8000c101120 */
[----:B0-----:R-:W3:Y:S01]  /*75d20*/  LDL.LU.64 R48, [R1+0xa50] ;  /* 0x000a500001307983 */ /* 0x001ee20000300a00 */
[----:B------:R-:W-:-:S03]  /*75d30*/  LOP3.LUT R60, R60, 0xfffffffd, RZ, 0xc0, !PT ;  /* 0xfffffffd3c3c7812 */ /* 0x000fc600078ec0ff */
[----:B------:R-:W3:Y:S01]  /*75d40*/  LDL.LU.64 R22, [R1+0xa40] ;  /* 0x000a400001167983 */ /* 0x000ee20000300a00 */
[----:B------:R-:W-:Y:S02]  /*75d50*/  @P6 LOP3.LUT R60, R60, 0x2, RZ, 0xfc, !PT ;  /* 0x000000023c3c6812 */ /* 0x000fe400078efcff */
[----:B------:R-:W-:Y:S01]  /*75d60*/  LOP3.LUT P6, RZ, R6, 0x400000, RZ, 0xc0, !PT ;  /* 0x0040000006ff7812 */ /* 0x000fe200078cc0ff */
[----:B------:R-:W3:Y:S01]  /*75d70*/  LDL.LU R52, [R1+0x130] ;  /* 0x0001300001347983 */ /* 0x000ee20000300800 */
[----:B------:R-:W-:-:S03]  /*75d80*/  LOP3.LUT R60, R60, 0xfffffffb, RZ, 0xc0, !PT ;  /* 0xfffffffb3c3c7812 */ /* 0x000fc600078ec0ff */
[----:B------:R-:W3:Y:S04]  /*75d90*/  LDL.LU.64 R18, [R1+0xa38] ;  /* 0x000a380001127983 */ /* 0x000ee80000300a00 */
[----:B------:R-:W3:Y:S04]  /*75da0*/  LDL.LU.64 R16, [R1+0xa30] ;  /* 0x000a300001107983 */ /* 0x000ee80000300a00 */
[----:B------:R-:W-:Y:S01]  /*75db0*/  @P6 LOP3.LUT R60, R60, 0x4, RZ, 0xfc, !PT ;  /* 0x000000043c3c6812 */ /* 0x000fe200078efcff */
[----:B------:R-:W3:Y:S01]  /*75dc0*/  LDL.LU.64 R14, [R1+0xa10] ;  /* 0x000a1000010e7983 */ /* 0x000ee20000300a00 */
[----:B------:R-:W-:-:S02]  /*75dd0*/  LOP3.LUT P6, RZ, R6, 0x800000, RZ, 0xc0, !PT ;  /* 0x0080000006ff7812 */ /* 0x000fc400078cc0ff */
[----:B------:R-:W-:Y:S01]  /*75de0*/  LOP3.LUT R60, R60, 0xfffffff7, RZ, 0xc0, !PT ;  /* 0xfffffff73c3c7812 */ /* 0x000fe200078ec0ff */
[----:B------:R-:W3:Y:S01]  /*75df0*/  LDL.LU.64 R12, [R1+0xa00] ;  /* 0x000a0000010c7983 */ /* 0x000ee20000300a00 */
[C---:B------:R-:W-:Y:S02]  /*75e00*/  LOP3.LUT P1, RZ, R6.reuse, 0x8000000, RZ, 0xc0, !PT ;  /* 0x0800000006ff7812 */ /* 0x040fe4000782c0ff */
[----:B------:R-:W-:Y:S01]  /*75e10*/  LOP3.LUT P0, RZ, R6, 0x4000000, RZ, 0xc0, !PT ;  /* 0x0400000006ff7812 */ /* 0x000fe2000780c0ff */
[----:B------:R-:W3:Y:S06]  /*75e20*/  LDL.LU.64 R10, [R1+0x9f8] ;  /* 0x0009f800010a7983 */ /* 0x000eec0000300a00 */
[----:B------:R-:W-:-:S02]  /*75e30*/  @P6 LOP3.LUT R60, R60, 0x8, RZ, 0xfc, !PT ;  /* 0x000000083c3c6812 */ /* 0x000fc400078efcff */
[----:B------:R-:W-:Y:S02]  /*75e40*/  LOP3.LUT P6, RZ, R6, 0x1000000, RZ, 0xc0, !PT ;  /* 0x0100000006ff7812 */ /* 0x000fe400078cc0ff */
[----:B------:R-:W-:Y:S02]  /*75e50*/  LOP3.LUT R60, R60, 0xffffffef, RZ, 0xc0, !PT ;  /* 0xffffffef3c3c7812 */ /* 0x000fe400078ec0ff */
[----:B------:R-:W-:-:S05]  /*75e60*/  PRMT R3, R53, 0x7771, RZ ;  /* 0x0000777135037816 */ /* 0x000fca00000000ff */
[----:B----4-:R0:W-:Y:S04]  /*75e70*/  @P1 STG.E.U8 desc[UR32][R8.64], R3 ;  /* 0x0000000308001986 */ /* 0x0101e8000c101120 */
[----:B------:R-:W-:Y:S02]  /*75e80*/  @P6 LOP3.LUT R60, R60, 0x10, RZ, 0xfc, !PT ;  /* 0x000000103c3c6812 */ /* 0x000fe400078efcff */
[----:B------:R-:W-:Y:S02]  /*75e90*/  LOP3.LUT P6, RZ, R6, 0x2000000, RZ, 0xc0, !PT ;  /* 0x0200000006ff7812 */ /* 0x000fe400078cc0ff */
[C---:B0-----:R-:W-:Y:S01]  /*75ea0*/  PRMT R3, R53.reuse, 0x7772, RZ ;  /* 0x0000777235037816 */ /* 0x041fe200000000ff */
[----:B------:R-:W4:Y:S04]  /*75eb0*/  LDL.LU.64 R8, [R1+0x9f0] ;  /* 0x0009f00001087983 */ /* 0x000f280000300a00 */
[----:B------:R0:W-:Y:S02]  /*75ec0*/  @P0 STG.E.U8 desc[UR32][R54.64], R3 ;  /* 0x0000000336000986 */ /* 0x0001e4000c101120 */
[----:B0-----:R-:W-:-:S02]  /*75ed0*/  PRMT R3, R53, 0x7773, RZ ;  /* 0x0000777335037816 */ /* 0x001fc400000000ff */
[----:B------:R-:W4:Y:S04]  /*75ee0*/  LDL.LU.64 R54, [R1+0x9d0] ;  /* 0x0009d00001367983 */ /* 0x000f280000300a00 */
[----:B------:R0:W-:Y:S01]  /*75ef0*/  @P6 STG.E.U8 desc[UR32][R58.64], R3 ;  /* 0x000000033a006986 */ /* 0x0001e2000c101120 */
[----:B------:R-:W-:-:S03]  /*75f00*/  LOP3.LUT P6, RZ, R60, 0x10, RZ, 0xc0, !PT ;  /* 0x000000103cff7812 */ /* 0x000fc600078cc0ff */
[----:B------:R-:W4:Y:S01]  /*75f10*/  LDL.LU R53, [R1+0x134] ;  /* 0x0001340001357983 */ /* 0x000f220000300800 */
[----:B0-----:R-:W-:-:S03]  /*75f20*/  PRMT R3, R27, 0x7770, RZ ;  /* 0x000077701b037816 */ /* 0x001fc600000000ff */
[----:B------:R-:W4:Y:S06]  /*75f30*/  LDL.LU.64 R58, [R1+0x9c0] ;  /* 0x0009c000013a7983 */ /* 0x000f2c0000300a00 */
        /* <DEDUP_REMOVED lines=8> */
[----:B---3--:R0:W-:Y:S01]  /*75fc0*/  @P6 STG.E.U8 desc[UR32][R48.64], R3 ;  /* 0x0000000330006986 */ /* 0x0081e2000c101120 */
[C---:B------:R-:W-:Y:S02]  /*75fd0*/  LOP3.LUT P6, RZ, R60.reuse, 0x2, RZ, 0xc0, !PT ;  /* 0x000000023cff7812 */ /* 0x040fe400078cc0ff */
[----:B0-----:R-:W-:Y:S01]  /*75fe0*/  PRMT R3, R27, 0x7773, RZ ;  /* 0x000077731b037816 */ /* 0x001fe200000000ff */
[----:B------:R-:W3:Y:S10]  /*75ff0*/  LDL.LU.64 R48, [R1+0x2358] ;  /* 0x0023580001307983 */ /* 0x000ef40000300a00 */
[----:B------:R0:W-:Y:S01]  /*76000*/  @P6 STG.E.U8 desc[UR32][R22.64], R3 ;  /* 0x0000000316006986 */ /* 0x0001e2000c101120 */
[----:B------:R-:W-:-:S02]  /*76010*/  LOP3.LUT P6, RZ, R60, 0x1, RZ, 0xc0, !PT ;  /* 0x000000013cff7812 */ /* 0x000fc400078cc0ff */
        /* <DEDUP_REMOVED lines=18> */
[----:B----4-:R0:W-:Y:S01]  /*76140*/  @P4 STG.E.U8 desc[UR32][R8.64], R3 ;  /* 0x0000000308004986 */ /* 0x0101e2000c101120 */
[----:B------:R-:W-:Y:S02]  /*76150*/  LOP3.LUT P1, RZ, R6, 0x1000, RZ, 0xc0, !PT ;  /* 0x0000100006ff7812 */ /* 0x000fe4000782c0ff */
[----:B0-----:R-:W-:-:S05]  /*76160*/  PRMT R3, R7, 0x7772, RZ ;  /* 0x0000777207037816 */ /* 0x001fca00000000ff */
[----:B------:R0:W-:Y:S01]  /*76170*/  @P3 STG.E.U8 desc[UR32][R54.64], R3 ;  /* 0x0000000336003986 */ /* 0x0001e2000c101120 */
[----:B------:R-:W-:Y:S02]  /*76180*/  LOP3.LUT P0, RZ, R6, 0x800, RZ, 0xc0, !PT ;  /* 0x0000080006ff7812 */ /* 0x000fe4000780c0ff */
[----:B0-----:R-:W-:Y:S02]  /*76190*/  PRMT R3, R7, 0x7773, RZ ;  /* 0x0000777307037816 */ /* 0x001fe400000000ff */
[----:B------:R-:W4:Y:S04]  /*761a0*/  LDL.LU R7, [R1+0x2350] ;  /* 0x0023500001077983 */ /* 0x000f280000300800 */
[----:B------:R0:W-:Y:S02]  /*761b0*/  @P2 STG.E.U8 desc[UR32][R58.64], R3 ;  /* 0x000000033a002986 */ /* 0x0001e4000c101120 */
[----:B0-----:R-:W-:-:S05]  /*761c0*/  PRMT R3, R53, 0x7770, RZ ;  /* 0x0000777035037816 */ /* 0x001fca00000000ff */
[----:B------:R0:W-:Y:S02]  /*761d0*/  @P1 STG.E.U8 desc[UR32][R50.64], R3 ;  /* 0x0000000332001986 */ /* 0x0001e4000c101120 */
[----:B0-----:R-:W-:-:S05]  /*761e0*/  PRMT R3, R53, 0x7771, RZ ;  /* 0x0000777135037816 */ /* 0x001fca00000000ff */
[----:B--2---:R0:W-:Y:S04]  /*761f0*/  @P0 STG.E.U8 desc[UR32][R56.64], R3 ;  /* 0x0000000338000986 */ /* 0x0041e8000c101120 */
[----:B0-----:R-:W2:Y:S04]  /*76200*/  LDL.LU.64 R56, [R1+0x988] ;  /* 0x0009880001387983 */ /* 0x001ea80000300a00 */
[----:B------:R-:W3:Y:S04]  /*76210*/  LDL.LU.64 R12, [R1+0x978] ;  /* 0x00097800010c7983 */ /* 0x000ee80000300a00 */
[----:B------:R-:W3:Y:S04]  /*76220*/  LDL.LU.64 R10, [R1+0x970] ;  /* 0x00097000010a7983 */ /* 0x000ee80000300a00 */
[----:B------:R-:W3:Y:S04]  /*76230*/  LDL.LU.64 R8, [R1+0x968] ;  /* 0x0009680001087983 */ /* 0x000ee80000300a00 */
[----:B------:R-:W3:Y:S04]  /*76240*/  LDL.LU.64 R54, [R1+0x948] ;  /* 0x0009480001367983 */ /* 0x000ee80000300a00 */
[----:B------:R-:W3:Y:S01]  /*76250*/  LDL.LU R59, [R1+0x124] ;  /* 0x00012400013b7983 */ /* 0x000ee20000300800 */
[----:B------:R-:W-:-:S03]  /*76260*/  LOP3.LUT P3, RZ, R6, 0x400, RZ, 0xc0, !PT ;  /* 0x0000040006ff7812 */ /* 0x000fc6000786c0ff */
[----:B------:R-:W3:Y:S01]  /*76270*/  LDL.LU.64 R50, [R1+0x938] ;  /* 0x0009380001327983 */ /* 0x000ee20000300a00 */
[----:B------:R-:W-:-:S03]  /*76280*/  PRMT R3, R53, 0x7772, RZ ;  /* 0x0000777235037816 */ /* 0x000fc600000000ff */
[----:B------:R-:W3:Y:S01]  /*76290*/  LDL.LU R52, [R1+0x138] ;  /* 0x0001380001347983 */ /* 0x000ee20000300800 */
[----:B------:R-:W-:Y:S02]  /*762a0*/  LOP3.LUT R4, R4, 0xffdfffff, RZ, 0xc0, !PT ;  /* 0xffdfffff04047812 */ /* 0x000fe400078ec0ff */
[C---:B------:R-:W-:Y:S02]  /*762b0*/  LOP3.LUT P2, RZ, R6.reuse, 0x200, RZ, 0xc0, !PT ;  /* 0x0000020006ff7812 */ /* 0x040fe4000784c0ff */
[C---:B------:R-:W-:Y:S02]  /*762c0*/  LOP3.LUT P1, RZ, R6.reuse, 0x100, RZ, 0xc0, !PT ;  /* 0x0000010006ff7812 */ /* 0x040fe4000782c0ff */
[----:B------:R-:W-:Y:S02]  /*762d0*/  LOP3.LUT P0, RZ, R6, 0x80, RZ, 0xc0, !PT ;  /* 0x0000008006ff7812 */ /* 0x000fe4000780c0ff */
[----:B----4-:R-:W-:Y:S01]  /*762e0*/  LOP3.LUT P6, RZ, R7, 0x40000000, RZ, 0xc0, !PT ;  /* 0x4000000007ff7812 */ /* 0x010fe200078cc0ff */
[----:B--2---:R0:W-:Y:S04]  /*762f0*/  @P3 STG.E.U8 desc[UR32][R56.64], R3 ;  /* 0x0000000338003986 */ /* 0x0041e8000c101120 */
[----:B0-----:R-:W2:Y:S08]  /*76300*/  LDL.LU.64 R56, [R1+0x930] ;  /* 0x0009300001387983 */ /* 0x001eb00000300a00 */
[----:B------:R-:W-:-:S02]  /*76310*/  @P6 LOP3.LUT R4, R4, 0x200000, RZ, 0xfc, !PT ;  /* 0x0020000004046812 */ /* 0x000fc400078efcff */
[----:B------:R-:W-:Y:S01]  /*76320*/  LOP3.LUT P6, RZ, R7, 0x80000000, RZ, 0xc0, !PT ;  /* 0x8000000007ff7812 */ /* 0x000fe200078cc0ff */
[----:B------:R-:W4:Y:S01]  /*76330*/  LDL.LU.64 R60, [R1+0x928] ;  /* 0x00092800013c7983 */ /* 0x000f220000300a00 */
[----:B------:R-:W-:-:S03]  /*76340*/  LOP3.LUT R4, R4, 0xffbfffff, RZ, 0xc0, !PT ;  /* 0xffbfffff04047812 */ /* 0x000fc600078ec0ff */
[----:B------:R-:W4:Y:S04]  /*76350*/  LDL.LU.64 R26, [R1+0x900] ;  /* 0x00090000011a7983 */ /* 0x000f280000300a00 */
[----:B------:R-:W4:Y:S04]  /*76360*/  LDL.LU.64 R22, [R1+0x8f0] ;  /* 0x0008f00001167983 */ /* 0x000f280000300a00 */
[----:B------:R-:W-:Y:S01]  /*76370*/  @P6 LOP3.LUT R4, R4, 0x400000, RZ, 0xfc, !PT ;  /* 0x0040000004046812 */ /* 0x000fe200078efcff */
[----:B------:R-:W4:Y:S01]  /*76380*/  LDL.LU.64 R18, [R1+0x8e8] ;  /* 0x0008e80001127983 */ /* 0x000f220000300a00 */
[----:B------:R-:W-:-:S02]  /*76390*/  LOP3.LUT P6, RZ, R6, 0x1, RZ, 0xc0, !PT ;  /* 0x0000000106ff7812 */ /* 0x000fc400078cc0ff */
[----:B------:R-:W-:Y:S01]  /*763a0*/  LOP3.LUT R4, R4, 0xff7fffff, RZ, 0xc0, !PT ;  /* 0xff7fffff04047812 */ /* 0x000fe200078ec0ff */
[----:B------:R-:W4:Y:S10]  /*763b0*/  LDL.LU.64 R16, [R1+0x8e0] ;  /* 0x0008e00001107983 */ /* 0x000f340000300a00 */
[----:B------:R-:W-:-:S02]  /*763c0*/  @P6 LOP3.LUT R4, R4, 0x800000, RZ, 0xfc, !PT ;  /* 0x0080000004046812 */ /* 0x000fc400078efcff */
        /* <DEDUP_REMOVED lines=11> */
[----:B------:R-:W-:Y:S02]  /*76480*/  PRMT R3, R53, 0x7773, RZ ;  /* 0x0000777335037816 */ /* 0x000fe400000000ff */
[----:B------:R-:W4:Y:S07]  /*76490*/  LDL.LU R53, [R1+0x13c] ;  /* 0x00013c0001357983 */ /* 0x000f2e0000300800 */
[----:B------:R-:W-:Y:S01]  /*764a0*/  @P6 LOP3.LUT R4, R4, 0x8000000, RZ, 0xfc, !PT ;  /* 0x0800000004046812 */ /* 0x000fe200078efcff */
[----:B---3--:R0:W-:Y:S01]  /*764b0*/  @P2 STG.E.U8 desc[UR32][R12.64], R3 ;  /* 0x000000030c002986 */ /* 0x0081e2000c101120 */
[----:B------:R-:W-:-:S02]  /*764c0*/  LOP3.LUT P6, RZ, R6, 0x20, RZ, 0xc0, !PT ;  /* 0x0000002006ff7812 */ /* 0x000fc400078cc0ff */
[----:B------:R-:W-:Y:S01]  /*764d0*/  LOP3.LUT R4, R4, 0xefffffff, RZ, 0xc0, !PT ;  /* 0xefffffff04047812 */ /* 0x000fe200078ec0ff */
[----:B------:R-:W3:Y:S01]  /*764e0*/  LDL.LU.64 R14, [R1+0x8c0] ;  /* 0x0008c000010e7983 */ /* 0x000ee20000300a00 */
[----:B0-----:R-:W-:-:S03]  /*764f0*/  PRMT R3, R59, 0x7770, RZ ;  /* 0x000077703b037816 */ /* 0x001fc600000000ff */
[----:B------:R-:W3:Y:S06]  /*76500*/  LDL.LU.64 R12, [R1+0x8b0] ;  /* 0x0008b000010c7983 */ /* 0x000eec0000300a00 */
[----:B------:R-:W-:Y:S02]  /*76510*/  @P6 LOP3.LUT R4, R4, 0x10000000, RZ, 0xfc, !PT ;  /* 0x1000000004046812 */ /* 0x000fe400078efcff */
[----:B------:R-:W-:Y:S01]  /*76520*/  LOP3.LUT P6, RZ, R6, 0x40, RZ, 0xc0, !PT ;  /* 0x0000004006ff7812 */ /* 0x000fe200078cc0ff */
[----:B------:R0:W-:Y:S02]  /*76530*/  @P1 STG.E.U8 desc[UR32][R10.64], R3 ;  /* 0x000000030a001986 */ /* 0x0001e4000c101120 */
[----:B0-----:R-:W-:-:S02]  /*76540*/  PRMT R3, R59, 0x7771, RZ ;  /* 0x000077713b037816 */ /* 0x001fc400000000ff */
[----:B------:R-:W3:Y:S04]  /*76550*/  LDL.LU.64 R10, [R1+0x8a8] ;  /* 0x0008a800010a7983 */ /* 0x000ee80000300a00 */
[----:B------:R0:W-:Y:S02]  /*76560*/  @P0 STG.E.U8 desc[UR32][R8.64], R3 ;  /* 0x0000000308000986 */ /* 0x0001e4000c101120 */
[----:B0-----:R-:W-:-:S05]  /*76570*/  PRMT R3, R59, 0x7772, RZ ;  /* 0x000077723b037816 */ /* 0x001fca00000000ff */
[----:B------:R0:W-:Y:S01]  /*76580*/  @P6 STG.E.U8 desc[UR32][R54.64], R3 ;  /* 0x0000000336006986 */ /* 0x0001e2000c101120 */
[C---:B------:R-:W-:Y:S02]  /*76590*/  LOP3.LUT P6, RZ, R4.reuse, 0x10000000, RZ, 0xc0, !PT ;  /* 0x1000000004ff7812 */ /* 0x040fe400078cc0ff */
[----:B0-----:R-:W-:Y:S01]  /*765a0*/  PRMT R3, R59, 0x7773, RZ ;  /* 0x000077733b037816 */ /* 0x001fe200000000ff */
[----:B------:R-:W3:Y:S10]  /*765b0*/  LDL.LU.64 R54, [R1+0x8a0] ;  /* 0x0008a00001367983 */ /* 0x000ef40000300a00 */
[----:B------:R0:W-:Y:S01]  /*765c0*/  @P6 STG.E.U8 desc[UR32][R50.64], R3 ;  /* 0x0000000332006986 */ /* 0x0001e2000c101120 */
[----:B------:R-:W-:-:S03]  /*765d0*/  LOP3.LUT P6, RZ, R4, 0x8000000, RZ, 0xc0, !PT ;  /* 0x0800000004ff7812 */ /* 0x000fc600078cc0ff */
[----:B------:R-:W3:Y:S04]  /*765e0*/  LDL.LU.64 R58, [R1+0x880] ;  /* 0x00088000013a7983 */ /* 0x000ee80000300a00 */
[----:B0-----:R-:W3:Y:S01]  /*765f0*/  LDL.LU.64 R50, [R1+0x870] ;  /* 0x0008700001327983 */ /* 0x001ee20000300a00 */
[----:B------:R-:W-:-:S03]  /*76600*/  PRMT R3, R52, 0x7770, RZ ;  /* 0x0000777034037816 */ /* 0x000fc600000000ff */
[----:B------:R-:W3:Y:S04]  /*76610*/  LDL.LU R9, [R1+0x12c] ;  /* 0x00012c0001097983 */ /* 0x000ee80000300800 */
[----:B--2---:R0:W-:Y:S04]  /*76620*/  @P6 STG.E.U8 desc[UR32][R56.64], R3 ;  /* 0x0000000338006986 */ /* 0x0041e8000c101120 */
[----:B0-----:R-:W2:Y:S01]  /*76630*/  LDL.LU.64 R56, [R1+0x868] ;  /* 0x0008680001387983 */ /* 0x001ea20000300a00 */
[----:B------:R-:W-:Y:S02]  /*76640*/  LOP3.LUT P6, RZ, R4, 0x4000000, RZ, 0xc0, !PT ;  /* 0x0400000004ff7812 */ /* 0x000fe400078cc0ff */
[----:B------:R-:W-:-:S11]  /*76650*/  PRMT R3, R52, 0x7771, RZ ;  /* 0x0000777134037816 */ /* 0x000fd600000000ff */
[----:B----4-:R0:W-:Y:S01]  /*76660*/  @P6 STG.E.U8 desc[UR32][R60.64], R3 ;  /* 0x000000033c006986 */ /* 0x0101e2000c101120 */
        /* <DEDUP_REMOVED lines=16> */
[----:B---3--:R0:W-:Y:S01]  /*76770*/  @P6 STG.E.U8 desc[UR32][R14.64], R3 ;  /* 0x000000030e006986 */ /* 0x0081e2000c101120 */
[C---:B------:R-:W-:Y:S02]  /*76780*/  LOP3.LUT P3, RZ, R7.reuse, 0x8000000, RZ, 0xc0, !PT ;  /* 0x0800000007ff7812 */ /* 0x040fe4000786c0ff */
[----:B0-----:R-:W-:Y:S02]  /*76790*/  PRMT R3, R48, 0x7773, RZ ;  /* 0x0000777330037816 */ /* 0x001fe400000000ff */
[C---:B------:R-:W-:Y:S01]  /*767a0*/  LOP3.LUT P2, RZ, R7.reuse, 0x4000000, RZ, 0xc0, !PT ;  /* 0x0400000007ff7812 */ /* 0x040fe2000784c0ff */
[----:B------:R-:W3:Y:S04]  /*767b0*/  LDL.LU R48, [R1+0x234c] ;  /* 0x00234c0001307983 */ /* 0x000ee80000300800 */
[----:B------:R0:W-:Y:S01]  /*767c0*/  @P5 STG.E.U8 desc[UR32][R12.64], R3 ;  /* 0x000000030c005986 */ /* 0x0001e2000c101120 */
[----:B------:R-:W-:-:S02]  /*767d0*/  LOP3.LUT P1, RZ, R7, 0x2000000, RZ, 0xc0, !PT ;  /* 0x0200000007ff7812 */ /* 0x000fc4000782c0ff */
        /* <DEDUP_REMOVED lines=8> */
[----:B------:R0:W-:Y:S02]  /*76860*/  @P1 STG.E.U8 desc[UR32][R50.64], R3 ;  /* 0x0000000332001986 */ /* 0x0001e4000c101120 */
[----:B0-----:R-:W-:-:S05]  /*76870*/  PRMT R3, R9, 0x7770, RZ ;  /* 0x0000777009037816 */ /* 0x001fca00000000ff */
[----:B--2---:R0:W-:Y:S04]  /*76880*/  @P0 STG.E.U8 desc[UR32][R56.64], R3 ;  /* 0x0000000338000986 */ /* 0x0041e8000c101120 */
[----:B0-----:R-:W2:Y:S04]  /*76890*/  LDL.LU.64 R56, [R1+0x860] ;  /* 0x0008600001387983 */ /* 0x001ea80000300a00 */
[----:B------:R-:W4:Y:S04]  /*768a0*/  LDL.LU.64 R10, [R1+0x840] ;  /* 0x00084000010a7983 */ /* 0x000f280000300a00 */
[----:B------:R-:W3:Y:S04]  /*768b0*/  LDL.LU.64 R50, [R1+0x830] ;  /* 0x0008300001327983 */ /* 0x000ee80000300a00 */
[----:B------:R-:W3:Y:S04]  /*768c0*/  LDL.LU.64 R54, [R1+0x828] ;  /* 0x0008280001367983 */ /* 0x000ee80000300a00 */
[----:B------:R-:W3:Y:S04]  /*768d0*/  LDL.LU.64 R58, [R1+0x820] ;  /* 0x00082000013a7983 */ /* 0x000ee80000300a00 */
[----:B------:R-:W3:Y:S04]  /*768e0*/  LDL.LU.64 R52, [R1+0x800] ;  /* 0x0008000001347983 */ /* 0x000ee80000300a00 */
[----:B------:R-:W3:Y:S01]  /*768f0*/  LDL.LU R18, [R1+0x110] ;  /* 0x0001100001127983 */ /* 0x000ee20000300800 */
        /* <DEDUP_REMOVED lines=22> */
[C---:B------:R-:W-:Y:S01]  /*76a60*/  LOP3.LUT P6, RZ, R7.reuse, 0x10000, RZ, 0xc0, !PT ;  /* 0x0001000007ff7812 */ /* 0x040fe200078cc0ff */
[----:B------:R-:W2:Y:S01]  /*76a70*/  LDL.LU.64 R22, [R1+0x7b8] ;  /* 0x0007b80001167983 */ /* 0x000ea20000300a00 */
[C---:B------:R-:W-:Y:S02]  /*76a80*/  LOP3.LUT P2, RZ, R7.reuse, 0x400000, RZ, 0xc0, !PT ;  /* 0x0040000007ff7812 */ /* 0x040fe4000784c0ff */
[----:B------:R-:W-:Y:S01]  /*76a90*/  LOP3.LUT R4, R4, 0xfffbffff, RZ, 0xc0, !PT ;  /* 0xfffbffff04047812 */ /* 0x000fe200078ec0ff */
[----:B------:R-:W2:Y:S01]  /*76aa0*/  LDL.LU.64 R16, [R1+0x7a8] ;  /* 0x0007a80001107983 */ /* 0x000ea20000300a00 */
[----:B------:R-:W-:Y:S02]  /*76ab0*/  LOP3.LUT P1, RZ, R7, 0x200000, RZ, 0xc0, !PT ;  /* 0x0020000007ff7812 */ /* 0x000fe4000782c0ff */
[----:B------:R-:W-:-:S05]  /*76ac0*/  PRMT R3, R9, 0x7772, RZ ;  /* 0x0000777209037816 */ /* 0x000fca00000000ff */
[----:B------:R-:W-:Y:S02]  /*76ad0*/  @P6 LOP3.LUT R4, R4, 0x40000, RZ, 0xfc, !PT ;  /* 0x0004000004046812 */ /* 0x000fe400078efcff */
[----:B------:R-:W-:Y:S01]  /*76ae0*/  LOP3.LUT P6, RZ, R7, 0x20000, RZ, 0xc0, !PT ;  /* 0x0002000007ff7812 */ /* 0x000fe200078cc0ff */
[----:B----4-:R0:W-:Y:S01]  /*76af0*/  @P2 STG.E.U8 desc[UR32][R10.64], R3 ;  /* 0x000000030a002986 */ /* 0x0101e2000c101120 */
[----:B------:R-:W-:Y:S02]  /*76b00*/  LOP3.LUT R4, R4, 0xfff7ffff, RZ, 0xc0, !PT ;  /* 0xfff7ffff04047812 */ /* 0x000fe400078ec0ff */
[----:B0-----:R-:W-:-:S09]  /*76b10*/  PRMT R3, R9, 0x7773, RZ ;  /* 0x0000777309037816 */ /* 0x001fd200000000ff */
[----:B------:R-:W-:Y:S02]  /*76b20*/  @P6 LOP3.LUT R4, R4, 0x80000, RZ, 0xfc, !PT ;  /* 0x0008000004046812 */ /* 0x000fe400078efcff */
[C---:B------:R-:W-:Y:S01]  /*76b30*/  LOP3.LUT P6, RZ, R7.reuse, 0x40000, RZ, 0xc0, !PT ;  /* 0x0004000007ff7812 */ /* 0x040fe200078cc0ff */
[----:B---3--:R0:W-:Y:S01]  /*76b40*/  @P1 STG.E.U8 desc[UR32][R50.64], R3 ;  /* 0x0000000332001986 */ /* 0x0081e2000c101120 */
        /* <DEDUP_REMOVED lines=63> */
[----:B------:R-:W2:Y:S04]  /*76f40*/  LDL.LU R9, [R1+0x118] ;  /* 0x0001180001097983 */ /* 0x000ea80000300800 */
        /* <DEDUP_REMOVED lines=22> */
[----:B------:R-:W2:Y:S04]  /*770b0*/  LDL.LU R54, [R1+0x11c] ;  /* 0x00011c0001367983 */ /* 0x000ea80000300800 */
[----:B------:R-:W2:Y:S04]  /*770c0*/  LDL.LU.64 R26, [R1+0x6b0] ;  /* 0x0006b000011a7983 */ /* 0x000ea80000300a00 */
[----:B------:R-:W2:Y:S01]  /*770d0*/  LDL.LU.64 R22, [R1+0x6a8] ;  /* 0x0006a80001167983 */ /* 0x000ea20000300a00 */
[----:B------:R-:W-:-:S02]  /*770e0*/  @P6 LOP3.LUT R4, R4, 0x200, RZ, 0xfc, !PT ;  /* 0x0000020004046812 */ /* 0x000fc400078efcff */
[----:B------:R-:W-:Y:S01]  /*770f0*/  LOP3.LUT P6, RZ, R48, 0x100, RZ, 0xc0, !PT ;  /* 0x0000010030ff7812 */ /* 0x000fe200078cc0ff */
[----:B------:R-:W2:Y:S01]  /*77100*/  LDL.LU.64 R18, [R1+0x6a0] ;  /* 0x0006a00001127983 */ /* 0x000ea20000300a00 */
[----:B------:R-:W-:-:S03]  /*77110*/  LOP3.LUT R4, R4, 0xfffffbff, RZ, 0xc0, !PT ;  /* 0xfffffbff04047812 */ /* 0x000fc600078ec0ff */
[----:B------:R-:W2:Y:S01]  /*77120*/  LDL.LU.64 R16, [R1+0x690] ;  /* 0x0006900001107983 */ /* 0x000ea20000300a00 */
[C---:B------:R-:W-:Y:S02]  /*77130*/  LOP3.LUT P2, RZ, R48.reuse, 0x10000, RZ, 0xc0, !PT ;  /* 0x0001000030ff7812 */ /* 0x040fe4000784c0ff */
[----:B------:R-:W-:Y:S01]  /*77140*/  LOP3.LUT P1, RZ, R48, 0x8000, RZ, 0xc0, !PT ;  /* 0x0000800030ff7812 */ /* 0x000fe2000782c0ff */
[----:B------:R-:W2:Y:S04]  /*77150*/  LDL.LU R55, [R1+0x10c] ;  /* 0x00010c0001377983 */ /* 0x000ea80000300800 */
[----:B------:R-:W-:Y:S01]  /*77160*/  @P6 LOP3.LUT R4, R4, 0x400, RZ, 0xfc, !PT ;  /* 0x0000040004046812 */ /* 0x000fe200078efcff */
[----:B------:R-:W2:Y:S01]  /*77170*/  LDL.LU.64 R14, [R1+0x670] ;  /* 0x00067000010e7983 */ /* 0x000ea20000300a00 */
[----:B------:R-:W-:-:S02]  /*77180*/  LOP3.LUT P6, RZ, R48, 0x80, RZ, 0xc0, !PT ;  /* 0x0000008030ff7812 */ /* 0x000fc400078cc0ff */
[----:B------:R-:W-:Y:S02]  /*77190*/  LOP3.LUT R4, R4, 0xfffff7ff, RZ, 0xc0, !PT ;  /* 0xfffff7ff04047812 */ /* 0x000fe400078ec0ff */
[----:B------:R-:W-:-:S09]  /*771a0*/  PRMT R3, R9, 0x7771, RZ ;  /* 0x0000777109037816 */ /* 0x000fd200000000ff */
[----:B------:R-:W-:Y:S02]  /*771b0*/  @P6 LOP3.LUT R4, R4, 0x800, RZ, 0xfc, !PT ;  /* 0x0000080004046812 */ /* 0x000fe400078efcff */
[C---:B------:R-:W-:Y:S01]  /*771c0*/  LOP3.LUT P6, RZ, R48.reuse, 0x40, RZ, 0xc0, !PT ;  /* 0x0000004030ff7812 */ /* 0x040fe200078cc0ff */
[----:B---3--:R0:W-:Y:S01]  /*771d0*/  @P2 STG.E.U8 desc[UR32][R12.64], R3 ;  /* 0x000000030c002986 */ /* 0x0081e2000c101120 */
[----:B------:R-:W-:Y:S02]  /*771e0*/  LOP3.LUT P0, RZ, R48, 0x400, RZ, 0xc0, !PT ;  /* 0x0000040030ff7812 */ /* 0x000fe4000780c0ff */
[----:B------:R-:W-:Y:S02]  /*771f0*/  LOP3.LUT R4, R4, 0xffffefff, RZ, 0xc0, !PT ;  /* 0xffffefff04047812 */ /* 0x000fe400078ec0ff */
[----:B0-----:R-:W-:Y:S01]  /*77200*/  PRMT R3, R9, 0x7772, RZ ;  /* 0x0000777209037816 */ /* 0x001fe200000000ff */
[----:B------:R-:W3:Y:S06]  /*77210*/  LDL.LU.64 R12, [R1+0x668] ;  /* 0x00066800010c7983 */ /* 0x000eec0000300a00 */
[----:B------:R-:W-:-:S02]  /*77220*/  @P6 LOP3.LUT R4, R4, 0x1000, RZ, 0xfc, !PT ;  /* 0x0000100004046812 */ /* 0x000fc400078efcff */
[----:B------:R-:W-:Y:S01]  /*77230*/  LOP3.LUT P6, RZ, R48, 0x8, RZ, 0xc0, !PT ;  /* 0x0000000830ff7812 */ /* 0x000fe200078cc0ff */
[----:B----4-:R0:W-:Y:S02]  /*77240*/  @P1 STG.E.U8 desc[UR32][R10.64], R3 ;  /* 0x000000030a001986 */ /* 0x0101e4000c101120 */
[----:B0-----:R-:W-:Y:S02]  /*77250*/  PRMT R3, R9, 0x7773, RZ ;  /* 0x0000777309037816 */ /* 0x001fe400000000ff */
[----:B------:R-:W4:Y:S04]  /*77260*/  LDL.LU.64 R10, [R1+0x660] ;  /* 0x00066000010a7983 */ /* 0x000f280000300a00 */
[----:B------:R0:W-:Y:S04]  /*77270*/  @P0 STG.E.U8 desc[UR32][R58.64], R3 ;  /* 0x000000033a000986 */ /* 0x0001e8000c101120 */
[----:B------:R-:W4:Y:S01]  /*77280*/  LDL.LU.64 R8, [R1+0x650] ;  /* 0x0006500001087983 */ /* 0x000f220000300a00 */
[----:B0-----:R-:W-:-:S03]  /*77290*/  PRMT R3, R61, 0x7770, RZ ;  /* 0x000077703d037816 */ /* 0x001fc600000000ff */
[----:B------:R-:W4:Y:S04]  /*772a0*/  LDL.LU.64 R58, [R1+0x630] ;  /* 0x00063000013a7983 */ /* 0x000f280000300a00 */
[----:B------:R0:W-:Y:S01]  /*772b0*/  @P6 STG.E.U8 desc[UR32][R52.64], R3 ;  /* 0x0000000334006986 */ /* 0x0001e2000c101120 */
[C---:B------:R-:W-:Y:S02]  /*772c0*/  LOP3.LUT P6, RZ, R4.reuse, 0x1000, RZ, 0xc0, !PT ;  /* 0x0000100004ff7812 */ /* 0x040fe400078cc0ff */
        /* <DEDUP_REMOVED lines=28> */
[----:B------:R-:W-:Y:S02]  /*77490*/  LOP3.LUT P3, RZ, R48, 0x100000, RZ, 0xc0, !PT ;  /* 0x0010000030ff7812 */ /* 0x000fe4000786c0ff */
[----:B0-----:R-:W-:-:S05]  /*774a0*/  PRMT R3, R55, 0x7771, RZ ;  /* 0x0000777137037816 */ /* 0x001fca00000000ff */
        /* <DEDUP_REMOVED lines=19> */
[----:B------:R-:W4:Y:S01]  /*775e0*/  LDL.LU.64 R52, [R1+0x5c8] ;  /* 0x0005c80001347983 */ /* 0x000f220000300a00 */
[----:B------:R-:W-:-:S03]  /*775f0*/  PRMT R3, R49, 0x7773, RZ ;  /* 0x0000777331037816 */ /* 0x000fc600000000ff */
[----:B------:R-:W4:Y:S01]  /*77600*/  LDL.LU R14, [R1+0xf4] ;  /* 0x0000f400010e7983 */ /* 0x000f220000300800 */
[----:B------:R-:W-:-:S03]  /*77610*/  LOP3.LUT P3, RZ, R48, 0x1000000, RZ, 0xc0, !PT ;  /* 0x0100000030ff7812 */ /* 0x000fc6000786c0ff */
[----:B------:R-:W4:Y:S04]  /*77620*/  LDL.LU R49, [R1+0x2348] ;  /* 0x0023480001317983 */ /* 0x000f280000300800 */
[----:B------:R-:W4:Y:S01]  /*77630*/  LDL.LU.64 R50, [R1+0x5c0] ;  /* 0x0005c00001327983 */ /* 0x000f220000300a00 */
        /* <DEDUP_REMOVED lines=15> */
[----:B------:R-:W2:Y:S01]  /*77730*/  LDL.LU.64 R60, [R1+0x598] ;  /* 0x00059800013c7983 */ /* 0x000ea20000300a00 */
[----:B------:R-:W-:-:S03]  /*77740*/  LOP3.LUT R4, R4, 0xfffffffd, RZ, 0xc0, !PT ;  /* 0xfffffffd04047812 */ /* 0x000fc600078ec0ff */
[----:B------:R-:W2:Y:S01]  /*77750*/  LDL.LU.64 R26, [R1+0x588] ;  /* 0x00058800011a7983 */ /* 0x000ea20000300a00 */
[----:B------:R-:W-:Y:S02]  /*77760*/  @P6 LOP3.LUT R4, R4, 0x2, RZ, 0xfc, !PT ;  /* 0x0000000204046812 */ /* 0x000fe400078efcff */
[----:B------:R-:W-:Y:S01]  /*77770*/  LOP3.LUT P6, RZ, R7, 0x8, RZ, 0xc0, !PT ;  /* 0x0000000807ff7812 */ /* 0x000fe200078cc0ff */
[----:B------:R-:W2:Y:S01]  /*77780*/  LDL.LU R15, [R1+0xe4] ;  /* 0x0000e400010f7983 */ /* 0x000ea20000300800 */
[----:B------:R-:W-:-:S03]  /*77790*/  LOP3.LUT R4, R4, 0xfffffffb, RZ, 0xc0, !PT ;  /* 0xfffffffb04047812 */ /* 0x000fc600078ec0ff */
[----:B------:R-:W2:Y:S04]  /*777a0*/  LDL.LU.64 R22, [R1+0x580] ;  /* 0x0005800001167983 */ /* 0x000ea80000300a00 */
[----:B------:R-:W2:Y:S04]  /*777b0*/  LDL.LU.64 R18, [R1+0x578] ;  /* 0x0005780001127983 */ /* 0x000ea80000300a00 */
[----:B------:R-:W-:Y:S01]  /*777c0*/  @P6 LOP3.LUT R4, R4, 0x4, RZ, 0xfc, !PT ;  /* 0x0000000404046812 */ /* 0x000fe200078efcff */
[----:B------:R-:W2:Y:S01]  /*777d0*/  LDL.LU.64 R16, [R1+0x558] ;  /* 0x0005580001107983 */ /* 0x000ea20000300a00 */
[----:B------:R-:W-:-:S02]  /*777e0*/  LOP3.LUT P6, RZ, R7, 0x4, RZ, 0xc0, !PT ;  /* 0x0000000407ff7812 */ /* 0x000fc400078cc0ff */
[----:B------:R-:W-:Y:S01]  /*777f0*/  LOP3.LUT R4, R4, 0xfffffff7, RZ, 0xc0, !PT ;  /* 0xfffffff704047812 */ /* 0x000fe200078ec0ff */
[----:B------:R-:W2:Y:S01]  /*77800*/  LDL.LU R59, [R1+0xf8] ;  /* 0x0000f800013b7983 */ /* 0x000ea20000300800 */
[C---:B------:R-:W-:Y:S02]  /*77810*/  LOP3.LUT P2, RZ, R48.reuse, 0x2000000, RZ, 0xc0, !PT ;  /* 0x0200000030ff7812 */ /* 0x040fe4000784c0ff */
[----:B------:R-:W-:Y:S01]  /*77820*/  LOP3.LUT P1, RZ, R48, 0x4000000, RZ, 0xc0, !PT ;  /* 0x0400000030ff7812 */ /* 0x000fe2000782c0ff */
[----:B------:R-:W2:Y:S01]  /*77830*/  LDL.LU.64 R12, [R1+0x548] ;  /* 0x00054800010c7983 */ /* 0x000ea20000300a00 */
[----:B---3--:R-:W-:-:S05]  /*77840*/  PRMT R3, R58, 0x7770, RZ ;  /* 0x000077703a037816 */ /* 0x008fca00000000ff */
[----:B------:R-:W-:Y:S02]  /*77850*/  @P6 LOP3.LUT R4, R4, 0x8, RZ, 0xfc, !PT ;  /* 0x0000000804046812 */ /* 0x000fe400078efcff */
[C---:B------:R-:W-:Y:S02]  /*77860*/  LOP3.LUT P6, RZ, R48.reuse, 0x40000000, RZ, 0xc0, !PT ;  /* 0x4000000030ff7812 */ /* 0x040fe400078cc0ff */
[----:B------:R-:W-:Y:S01]  /*77870*/  LOP3.LUT P0, RZ, R48, 0x10000000, RZ, 0xc0, !PT ;  /* 0x1000000030ff7812 */ /* 0x000fe2000780c0ff */
[----:B------:R0:W-:Y:S01]  /*77880*/  @P2 STG.E.U8 desc[UR32][R10.64], R3 ;  /* 0x000000030a002986 */ /* 0x0001e2000c101120 */
[----:B------:R-:W-:Y:S02]  /*77890*/  LOP3.LUT R4, R4, 0xffffffef, RZ, 0xc0, !PT ;  /* 0xffffffef04047812 */ /* 0x000fe400078ec0ff */
[----:B0-----:R-:W-:Y:S01]  /*778a0*/  PRMT R3, R58, 0x7771, RZ ;  /* 0x000077713a037816 */ /* 0x001fe200000000ff */
[----:B------:R-:W3:Y:S06]  /*778b0*/  LDL.LU.64 R10, [R1+0x540] ;  /* 0x00054000010a7983 */ /* 0x000eec0000300a00 */
[----:B------:R-:W-:-:S02]  /*778c0*/  @P6 LOP3.LUT R4, R4, 0x10, RZ, 0xfc, !PT ;  /* 0x0000001004046812 */ /* 0x000fc400078efcff */
[----:B------:R-:W-:Y:S01]  /*778d0*/  LOP3.LUT P6, RZ, R48, 0x20000000, RZ, 0xc0, !PT ;  /* 0x2000000030ff7812 */ /* 0x000fe200078cc0ff */
[----:B----4-:R0:W-:Y:S02]  /*778e0*/  @P1 STG.E.U8 desc[UR32][R8.64], R3 ;  /* 0x0000000308001986 */ /* 0x0101e4000c101120 */
[C---:B0-----:R-:W-:Y:S02]  /*778f0*/  PRMT R3, R58.reuse, 0x7772, RZ ;  /* 0x000077723a037816 */ /* 0x041fe400000000ff */
        /* <DEDUP_REMOVED lines=55> */
[----:B------:R-:W4:Y:S04]  /*77c70*/  LDL.LU.64 R54, [R1+0x490] ;  /* 0x0004900001367983 */ /* 0x000f280000300a00 */
[----:B------:R-:W4:Y:S01]  /*77c80*/  LDL.LU R59, [R1+0xfc] ;  /* 0x0000fc00013b7983 */ /* 0x000f220000300800 */
[----:B------:R-:W-:-:S03]  /*77c90*/  LOP3.LUT P3, RZ, R49, 0x40000000, RZ, 0xc0, !PT ;  /* 0x4000000031ff7812 */ /* 0x000fc6000786c0ff */
[----:B------:R-:W4:Y:S01]  /*77ca0*/  LDL.LU.64 R52, [R1+0x478] ;  /* 0x0004780001347983 */ /* 0x000f220000300a00 */
[----:B------:R-:W-:-:S03]  /*77cb0*/  PRMT R3, R58, 0x7772, RZ ;  /* 0x000077723a037816 */ /* 0x000fc600000000ff */
[----:B------:R-:W4:Y:S01]  /*77cc0*/  LDL.LU R27, [R1+0xec] ;  /* 0x0000ec00011b7983 */ /* 0x000f220000300800 */
[C---:B------:R-:W-:Y:S02]  /*77cd0*/  LOP3.LUT P2, RZ, R49.reuse, 0x20000000, RZ, 0xc0, !PT ;  /* 0x2000000031ff7812 */ /* 0x040fe4000784c0ff */
        /* <DEDUP_REMOVED lines=15> */
[----:B------:R-:W-:-:S05]  /*77dd0*/  PRMT R3, R58, 0x7773, RZ ;  /* 0x000077733a037816 */ /* 0x000fca00000000ff */
[----:B---3--:R0:W-:Y:S04]  /*77de0*/  @P2 STG.E.U8 desc[UR32][R50.64], R3 ;  /* 0x0000000332002986 */ /* 0x0081e8000c101120 */
[----:B0-----:R-:W3:Y:S01]  /*77df0*/  LDL.LU.64 R50, [R1+0x468] ;  /* 0x0004680001327983 */ /* 0x001ee20000300a00 */
[----:B------:R-:W-:Y:S02]  /*77e00*/  LOP3.LUT R5, R5, 0xfdffffff, RZ, 0xc0, !PT ;  /* 0xfdffffff05057812 */ /* 0x000fe400078ec0ff */
[----:B------:R-:W-:Y:S01]  /*77e10*/  LOP3.LUT P1, RZ, R49, 0x10000000, RZ, 0xc0, !PT ;  /* 0x1000000031ff7812 */ /* 0x000fe2000782c0ff */
[----:B------:R-:W3:Y:S01]  /*77e20*/  LDL.LU.64 R60, [R1+0x448] ;  /* 0x00044800013c7983 */ /* 0x000ee20000300a00 */
[----:B------:R-:W-:Y:S02]  /*77e30*/  @P6 LOP3.LUT R5, R5, 0x2000000, RZ, 0xfc, !PT ;  /* 0x0200000005056812 */ /* 0x000fe400078efcff */
[----:B------:R-:W-:Y:S01]  /*77e40*/  LOP3.LUT P6, RZ, R49, 0x800000, RZ, 0xc0, !PT ;  /* 0x0080000031ff7812 */ /* 0x000fe200078cc0ff */
[----:B------:R-:W3:Y:S01]  /*77e50*/  LDL.LU R10, [R1+0xd0] ;  /* 0x0000d000010a7983 */ /* 0x000ee20000300800 */
[----:B------:R-:W-:-:S02]  /*77e60*/  LOP3.LUT R5, R5, 0xfbffffff, RZ, 0xc0, !PT ;  /* 0xfbffffff05057812 */ /* 0x000fc400078ec0ff */
[----:B------:R-:W-:Y:S01]  /*77e70*/  LOP3.LUT P0, RZ, R49, 0x8000000, RZ, 0xc0, !PT ;  /* 0x0800000031ff7812 */ /* 0x000fe2000780c0ff */
[----:B------:R-:W3:Y:S01]  /*77e80*/  LDL.LU.64 R22, [R1+0x438] ;  /* 0x0004380001167983 */ /* 0x000ee20000300a00 */
[----:B----4-:R-:W-:-:S03]  /*77e90*/  PRMT R3, R59, 0x7770, RZ ;  /* 0x000077703b037816 */ /* 0x010fc600000000ff */
[----:B------:R-:W4:Y:S04]  /*77ea0*/  LDL.LU.64 R18, [R1+0x430] ;  /* 0x0004300001127983 */ /* 0x000f280000300a00 */
[----:B------:R-:W-:Y:S01]  /*77eb0*/  @P6 LOP3.LUT R5, R5, 0x4000000, RZ, 0xfc, !PT ;  /* 0x0400000005056812 */ /* 0x000fe200078efcff */
[----:B------:R0:W-:Y:S01]  /*77ec0*/  @P1 STG.E.U8 desc[UR32][R12.64], R3 ;  /* 0x000000030c001986 */ /* 0x0001e2000c101120 */
[----:B------:R-:W-:Y:S02]  /*77ed0*/  LOP3.LUT P6, RZ, R49, 0x1000000, RZ, 0xc0, !PT ;  /* 0x0100000031ff7812 */ /* 0x000fe400078cc0ff */
[----:B------:R-:W-:Y:S01]  /*77ee0*/  LOP3.LUT R5, R5, 0xf7ffffff, RZ, 0xc0, !PT ;  /* 0xf7ffffff05057812 */ /* 0x000fe200078ec0ff */
[----:B------:R-:W4:Y:S04]  /*77ef0*/  LDL.LU.64 R16, [R1+0x428] ;  /* 0x0004280001107983 */ /* 0x000f280000300a00 */
[----:B------:R-:W4:Y:S01]  /*77f00*/  LDL.LU.64 R14, [R1+0x408] ;  /* 0x00040800010e7983 */ /* 0x000f220000300a00 */
[----:B0-----:R-:W-:-:S03]  /*77f10*/  PRMT R3, R59, 0x7771, RZ ;  /* 0x000077713b037816 */ /* 0x001fc600000000ff */
[----:B------:R-:W4:Y:S02]  /*77f20*/  LDL.LU.64 R12, [R1+0x3f8] ;  /* 0x0003f800010c7983 */ /* 0x000f240000300a00 */
[----:B------:R-:W-:Y:S02]  /*77f30*/  @P6 LOP3.LUT R5, R5, 0x8000000, RZ, 0xfc, !PT ;  /* 0x0800000005056812 */ /* 0x000fe400078efcff */
[----:B------:R-:W-:Y:S02]  /*77f40*/  LOP3.LUT P6, RZ, R49, 0x2000000, RZ, 0xc0, !PT ;  /* 0x0200000031ff7812 */ /* 0x000fe400078cc0ff */
[----:B------:R-:W-:Y:S01]  /*77f50*/  LOP3.LUT R5, R5, 0xefffffff, RZ, 0xc0, !PT ;  /* 0xefffffff05057812 */ /* 0x000fe200078ec0ff */
[----:B------:R0:W-:Y:S10]  /*77f60*/  @P0 STG.E.U8 desc[UR32][R8.64], R3 ;  /* 0x0000000308000986 */ /* 0x0001f4000c101120 */
[----:B------:R-:W-:-:S02]  /*77f70*/  @P6 LOP3.LUT R5, R5, 0x10000000, RZ, 0xfc, !PT ;  /* 0x1000000005056812 */ /* 0x000fc400078efcff */
[----:B------:R-:W-:Y:S01]  /*77f80*/  LOP3.LUT P6, RZ, R49, 0x4000000, RZ, 0xc0, !PT ;  /* 0x0400000031ff7812 */ /* 0x000fe200078cc0ff */
[----:B0-----:R-:W4:Y:S01]  /*77f90*/  LDL.LU.64 R8, [R1+0x3f0] ;  /* 0x0003f00001087983 */ /* 0x001f220000300a00 */
[----:B------:R-:W-:-:S11]  /*77fa0*/  PRMT R3, R59, 0x7772, RZ ;  /* 0x000077723b037816 */ /* 0x000fd600000000ff */
[----:B------:R0:W-:Y:S01]  /*77fb0*/  @P6 STG.E.U8 desc[UR32][R54.64], R3 ;  /* 0x0000000336006986 */ /* 0x0001e2000c101120 */
[----:B------:R-:W-:Y:S02]  /*77fc0*/  LOP3.LUT P6, RZ, R5, 0x10000000, RZ, 0xc0, !PT ;  /* 0x1000000005ff7812 */ /* 0x000fe400078cc0ff */
[----:B0-----:R-:W-:Y:S01]  /*77fd0*/  PRMT R3, R59, 0x7773, RZ ;  /* 0x000077733b037816 */ /* 0x001fe200000000ff */
[----:B------:R-:W4:Y:S10]  /*77fe0*/  LDL.LU.64 R54, [R1+0x3e8] ;  /* 0x0003e80001367983 */ /* 0x000f340000300a00 */
[----:B------:R0:W-:Y:S01]  /*77ff0*/  @P6 STG.E.U8 desc[UR32][R52.64], R3 ;  /* 0x0000000334006986 */ /* 0x0001e2000c101120 */
[----:B------:R-:W-:-:S03]  /*78000*/  LOP3.LUT P6, RZ, R5, 0x8000000, RZ, 0xc0, !PT ;  /* 0x0800000005ff7812 */ /* 0x000fc600078cc0ff */
[----:B------:R-:W4:Y:S01]  /*78010*/  LDL.LU.64 R58, [R1+0x3c8] ;  /* 0x0003c800013a7983 */ /* 0x000f220000300a00 */
[----:B0-----:R-:W-:-:S03]  /*78020*/  PRMT R3, R27, 0x7770, RZ ;  /* 0x000077701b037816 */ /* 0x001fc600000000ff */
[----:B------:R-:W4:Y:S04]  /*78030*/  LDL.LU.64 R52, [R1+0x3b8] ;  /* 0x0003b80001347983 */ /* 0x000f280000300a00 */
[----:B------:R-:W4:Y:S04]  /*78040*/  LDL.LU R11, [R1+0xd4] ;  /* 0x0000d400010b7983 */ /* 0x000f280000300800 */
[----:B--2---:R0:W-:Y:S01]  /*78050*/  @P6 STG.E.U8 desc[UR32][R56.64], R3 ;  /* 0x0000000338006986 */ /* 0x0041e2000c101120 */
[----:B------:R-:W-:Y:S02]  /*78060*/  LOP3.LUT P6, RZ, R5, 0x4000000, RZ, 0xc0, !PT ;  /* 0x0400000005ff7812 */ /* 0x000fe400078cc0ff */
[----:B0-----:R-:W-:Y:S01]  /*78070*/  PRMT R3, R27, 0x7771, RZ ;  /* 0x000077711b037816 */ /* 0x001fe200000000ff */
[----:B------:R-:W2:Y:S10]  /*78080*/  LDL.LU.64 R56, [R1+0x3b0] ;  /* 0x0003b00001387983 */ /* 0x000eb40000300a00 */
[----:B---3--:R0:W-:Y:S04]  /*78090*/  @P6 STG.E.U8 desc[UR32][R50.64], R3 ;  /* 0x0000000332006986 */ /* 0x0081e8000c101120 */
[----:B0-----:R-:W3:Y:S01]  /*780a0*/  LDL.LU.64 R50, [R1+0x2340] ;  /* 0x0023400001327983 */ /* 0x001ee20000300a00 */
[----:B------:R-:W-:-:S02]  /*780b0*/  LOP3.LUT P6, RZ, R5, 0x2000000, RZ, 0xc0, !PT ;  /* 0x0200000005ff7812 */ /* 0x000fc400078cc0ff */
[----:B------:R-:W-:-:S11]  /*780c0*/  PRMT R3, R27, 0x7772, RZ ;  /* 0x000077721b037816 */ /* 0x000fd600000000ff */
[----:B------:R0:W-:Y:S01]  /*780d0*/  @P6 STG.E.U8 desc[UR32][R60.64], R3 ;  /* 0x000000033c006986 */ /* 0x0001e2000c101120 */
[----:B------:R-:W-:Y:S02]  /*780e0*/  LOP3.LUT P6, RZ, R5, 0x1000000, RZ, 0xc0, !PT ;  /* 0x0100000005ff7812 */ /* 0x000fe400078cc0ff */
[----:B0-----:R-:W-:-:S11]  /*780f0*/  PRMT R3, R27, 0x7773, RZ ;  /* 0x000077731b037816 */ /* 0x001fd600000000ff */
[----:B------:R0:W-:Y:S01]  /*78100*/  @P6 STG.E.U8 desc[UR32][R22.64], R3 ;  /* 0x0000000316006986 */ /* 0x0001e2000c101120 */
[----:B------:R-:W-:Y:S02]  /*78110*/  LOP3.LUT P6, RZ, R5, 0x800000, RZ, 0xc0, !PT ;  /* 0x0080000005ff7812 */ /* 0x000fe400078cc0ff */
[----:B0-----:R-:W-:-:S11]  /*78120*/  PRMT R3, R10, 0x7770, RZ ;  /* 0x000077700a037816 */ /* 0x001fd600000000ff */
[----:B----4-:R0:W-:Y:S01]  /*78130*/  @P6 STG.E.U8 desc[UR32][R18.64], R3 ;  /* 0x0000000312006986 */ /* 0x0101e2000c101120 */
        /* <DEDUP_REMOVED lines=11> */
[C---:B------:R-:W-:Y:S02]  /*781f0*/  LOP3.LUT P2, RZ, R49.reuse, 0x4000, RZ, 0xc0, !PT ;  /* 0x0000400031ff7812 */ /* 0x040fe4000784c0ff */
[C---:B------:R-:W-:Y:S02]  /*78200*/  LOP3.LUT P1, RZ, R49.reuse, 0x2000, RZ, 0xc0, !PT ;  /* 0x0000200031ff7812 */ /* 0x040fe4000782c0ff */
[----:B------:R-:W-:Y:S02]  /*78210*/  LOP3.LUT P0, RZ, R49, 0x1000, RZ, 0xc0, !PT ;  /* 0x0000100031ff7812 */ /* 0x000fe4000780c0ff */
[----:B---3--:R-:W-:-:S05]  /*78220*/  PRMT R3, R50, 0x7770, RZ ;  /* 0x0000777032037816 */ /* 0x008fca00000000ff */
[----:B------:R0:W-:Y:S02]  /*78230*/  @P4 STG.E.U8 desc[UR32][R8.64], R3 ;  /* 0x0000000308004986 */ /* 0x0001e4000c101120 */
[----:B0-----:R-:W-:-:S05]  /*78240*/  PRMT R3, R50, 0x7771, RZ ;  /* 0x0000777132037816 */ /* 0x001fca00000000ff */
[----:B------:R0:W-:Y:S02]  /*78250*/  @P3 STG.E.U8 desc[UR32][R54.64], R3 ;  /* 0x0000000336003986 */ /* 0x0001e4000c101120 */
[----:B0-----:R-:W-:-:S05]  /*78260*/  PRMT R3, R50, 0x7772, RZ ;  /* 0x0000777232037816 */ /* 0x001fca00000000ff */
[----:B------:R0:W-:Y:S02]  /*78270*/  @P2 STG.E.U8 desc[UR32][R58.64], R3 ;  /* 0x000000033a002986 */ /* 0x0001e4000c101120 */
[----:B0-----:R-:W-:Y:S02]  /*78280*/  PRMT R3, R50, 0x7773, RZ ;  /* 0x0000777332037816 */ /* 0x001fe400000000ff */
[----:B------:R-:W3:Y:S04]  /*78290*/  LDL.LU R50, [R1+0x2338] ;  /* 0x0023380001327983 */ /* 0x000ee80000300800 */
[----:B------:R0:W-:Y:S02]  /*782a0*/  @P1 STG.E.U8 desc[UR32][R52.64], R3 ;  /* 0x0000000334001986 */ /* 0x0001e4000c101120 */
[----:B0-----:R-:W-:-:S05]  /*782b0*/  PRMT R3, R11, 0x7770, RZ ;  /* 0x000077700b037816 */ /* 0x001fca00000000ff */
[----:B--2---:R0:W-:Y:S04]  /*782c0*/  @P0 STG.E.U8 desc[UR32][R56.64], R3 ;  /* 0x0000000338000986 */ /* 0x0041e8000c101120 */
[----:B0-----:R-:W2:Y:S04]  /*782d0*/  LDL.LU.64 R56, [R1+0x3a8] ;  /* 0x0003a80001387983 */ /* 0x001ea80000300a00 */
[----:B------:R-:W4:Y:S04]  /*782e0*/  LDL.LU.64 R12, [R1+0x388] ;  /* 0x00038800010c7983 */ /* 0x000f280000300a00 */
[----:B------:R-:W4:Y:S04]  /*782f0*/  LDL.LU.64 R52, [R1+0x370] ;  /* 0x0003700001347983 */ /* 0x000f280000300a00 */
[----:B------:R-:W4:Y:S04]  /*78300*/  LDL.LU.64 R8, [R1+0x368] ;  /* 0x0003680001087983 */ /* 0x000f280000300a00 */
[----:B------:R-:W4:Y:S04]  /*78310*/  LDL.LU.64 R54, [R1+0x360] ;  /* 0x0003600001367983 */ /* 0x000f280000300a00 */
[----:B------:R-:W4:Y:S04]  /*78320*/  LDL.LU.64 R58, [R1+0x340] ;  /* 0x00034000013a7983 */ /* 0x000f280000300a00 */
[----:B------:R-:W4:Y:S01]  /*78330*/  LDL.LU R26, [R1+0xc4] ;  /* 0x0000c400011a7983 */ /* 0x000f220000300800 */
[----:B------:R-:W-:-:S02]  /*78340*/  LOP3.LUT P3, RZ, R49, 0x800, RZ, 0xc0, !PT ;  /* 0x0000080031ff7812 */ /* 0x000fc4000786c0ff */
[----:B------:R-:W-:Y:S02]  /*78350*/  PRMT R3, R11, 0x7771, RZ ;  /* 0x000077710b037816 */ /* 0x000fe400000000ff */
[----:B------:R-:W-:Y:S02]  /*78360*/  LOP3.LUT R5, R5, 0xffffdfff, RZ, 0xc0, !PT ;  /* 0xffffdfff05057812 */ /* 0x000fe400078ec0ff */
[C---:B------:R-:W-:Y:S02]  /*78370*/  LOP3.LUT P2, RZ, R49.reuse, 0x400, RZ, 0xc0, !PT ;  /* 0x0000040031ff7812 */ /* 0x040fe4000784c0ff */
[C---:B------:R-:W-:Y:S02]  /*78380*/  LOP3.LUT P1, RZ, R49.reuse, 0x200, RZ, 0xc0, !PT ;  /* 0x0000020031ff7812 */ /* 0x040fe4000782c0ff */
[----:B------:R-:W-:-:S03]  /*78390*/  LOP3.LUT P0, RZ, R49, 0x100, RZ, 0xc0, !PT ;  /* 0x0000010031ff7812 */ /* 0x000fc6000780c0ff */
[----:B--2---:R0:W-:Y:S04]  /*783a0*/  @P3 STG.E.U8 desc[UR32][R56.64], R3 ;  /* 0x0000000338003986 */ /* 0x0041e8000c101120 */
[----:B0-----:R-:W2:Y:S01]  /*783b0*/  LDL.LU.64 R56, [R1+0x330] ;  /* 0x0003300001387983 */ /* 0x001ea20000300a00 */
[----:B---3--:R-:W-:Y:S02]  /*783c0*/  LOP3.LUT P6, RZ, R50, 0x80000000, RZ, 0xc0, !PT ;  /* 0x8000000032ff7812 */ /* 0x008fe400078cc0ff */
[----:B------:R-:W-:Y:S01]  /*783d0*/  PRMT R3, R11, 0x7772, RZ ;  /* 0x000077720b037816 */ /* 0x000fe200000000ff */
[----:B------:R-:W3:Y:S10]  /*783e0*/  LDL.LU R27, [R1+0xd8] ;  /* 0x0000d800011b7983 */ /* 0x000ef40000300800 */
        /* <DEDUP_REMOVED lines=20> */
[----:B------:R-:W-:Y:S01]  /*78530*/  LOP3.LUT P6, RZ, R49, 0x40, RZ, 0xc0, !PT ;  /* 0x0000004031ff7812 */ /* 0x000fe200078cc0ff */
[----:B0-----:R-:W4:Y:S01]  /*78540*/  LDL.LU.64 R12, [R1+0x328] ;  /* 0x00032800010c7983 */ /* 0x001f220000300a00 */
[----:B------:R-:W-:-:S11]  /*78550*/  LOP3.LUT R5, R5, 0xffefffff, RZ, 0xc0, !PT ;  /* 0xffefffff05057812 */ /* 0x000fd600078ec0ff */
[----:B------:R-:W-:Y:S02]  /*78560*/  @P6 LOP3.LUT R5, R5, 0x100000, RZ, 0xfc, !PT ;  /* 0x0010000005056812 */ /* 0x000fe400078efcff */
[----:B------:R-:W-:Y:S02]  /*78570*/  LOP3.LUT P6, RZ, R49, 0x80, RZ, 0xc0, !PT ;  /* 0x0000008031ff7812 */ /* 0x000fe400078cc0ff */
[----:B------:R-:W4:Y:S04]  /*78580*/  LDL.LU.64 R48, [R1+0x320] ;  /* 0x0003200001307983 */ /* 0x000f280000300a00 */
[----:B------:R-:W4:Y:S01]  /*78590*/  LDL.LU.64 R60, [R1+0x300] ;  /* 0x00030000013c7983 */ /* 0x000f220000300a00 */
[----:B------:R-:W-:-:S03]  /*785a0*/  PRMT R3, R11, 0x7773, RZ ;  /* 0x000077730b037816 */ /* 0x000fc600000000ff */
[----:B------:R-:W4:Y:S04]  /*785b0*/  LDL.LU.64 R22, [R1+0x2f0] ;  /* 0x0002f00001167983 */ /* 0x000f280000300a00 */
[----:B------:R0:W-:Y:S04]  /*785c0*/  @P1 STG.E.U8 desc[UR32][R52.64], R3 ;  /* 0x0000000334001986 */ /* 0x0001e8000c101120 */
[----:B0-----:R-:W4:Y:S04]  /*785d0*/  LDL.LU R52, [R1+0xc8] ;  /* 0x0000c80001347983 */ /* 0x001f280000300800 */
[----:B------:R-:W4:Y:S01]  /*785e0*/  LDL.LU.64 R18, [R1+0x2e8] ;  /* 0x0002e80001127983 */ /* 0x000f220000300a00 */
[----:B------:R-:W-:-:S03]  /*785f0*/  PRMT R3, R26, 0x7770, RZ ;  /* 0x000077701a037816 */ /* 0x000fc600000000ff */
[----:B------:R-:W4:Y:S04]  /*78600*/  LDL.LU.64 R16, [R1+0x2e0] ;  /* 0x0002e00001107983 */ /* 0x000f280000300a00 */
[----:B------:R0:W-:Y:S04]  /*78610*/  @P0 STG.E.U8 desc[UR32][R8.64], R3 ;  /* 0x0000000308000986 */ /* 0x0001e8000c101120 */
[----:B------:R-:W4:Y:S04]  /*78620*/  LDL.LU R53, [R1+0xdc] ;  /* 0x0000dc0001357983 */ /* 0x000f280000300800 */
[----:B------:R-:W4:Y:S01]  /*78630*/  LDL.LU.64 R14, [R1+0x2c0] ;  /* 0x0002c000010e7983 */ /* 0x000f220000300a00 */
[----:B0-----:R-:W-:-:S03]  /*78640*/  PRMT R3, R26, 0x7771, RZ ;  /* 0x000077711a037816 */ /* 0x001fc600000000ff */
[----:B------:R-:W4:Y:S04]  /*78650*/  LDL.LU.64 R10, [R1+0x2b0] ;  /* 0x0002b000010a7983 */ /* 0x000f280000300a00 */
[----:B------:R0:W-:Y:S01]  /*78660*/  @P6 STG.E.U8 desc[UR32][R54.64], R3 ;  /* 0x0000000336006986 */ /* 0x0001e2000c101120 */
[----:B------:R-:W-:-:S03]  /*78670*/  LOP3.LUT P6, RZ, R5, 0x100000, RZ, 0xc0, !PT ;  /* 0x0010000005ff7812 */ /* 0x000fc600078cc0ff */
[----:B------:R-:W4:Y:S01]  /*78680*/  LDL.LU.64 R8, [R1+0x2a8] ;  /* 0x0002a80001087983 */ /* 0x000f220000300a00 */
        /* <DEDUP_REMOVED lines=9> */
[----:B---3--:R-:W-:Y:S02]  /*78720*/  PRMT R3, R27, 0x7770, RZ ;  /* 0x000077701b037816 */ /* 0x008fe400000000ff */
[C---:B------:R-:W-:Y:S02]  /*78730*/  LOP3.LUT P5, RZ, R50.reuse, 0x40000000, RZ, 0xc0, !PT ;  /* 0x4000000032ff7812 */ /* 0x040fe400078ac0ff */
[----:B------:R-:W-:-:S02]  /*78740*/  LOP3.LUT P4, RZ, R50, 0x20000000, RZ, 0xc0, !PT ;  /* 0x2000000032ff7812 */ /* 0x000fc4000788c0ff */
[C---:B------:R-:W-:Y:S02]  /*78750*/  LOP3.LUT P3, RZ, R50.reuse, 0x10000000, RZ, 0xc0, !PT ;  /* 0x1000000032ff7812 */ /* 0x040fe4000786c0ff */
[----:B------:R-:W-:-:S03]  /*78760*/  LOP3.LUT P2, RZ, R50, 0x8000000, RZ, 0xc0, !PT ;  /* 0x0800000032ff7812 */ /* 0x000fc6000784c0ff */
[----:B----4-:R0:W-:Y:S01]  /*78770*/  @P6 STG.E.U8 desc[UR32][R12.64], R3 ;  /* 0x000000030c006986 */ /* 0x0101e2000c101120 */
[----:B------:R-:W-:Y:S02]  /*78780*/  LOP3.LUT P6, RZ, R5, 0x20000, RZ, 0xc0, !PT ;  /* 0x0002000005ff7812 */ /* 0x000fe400078cc0ff */
        /* <DEDUP_REMOVED lines=32> */
[----:B------:R-:W2:Y:S04]  /*78990*/  LDL.LU R9, [R1+0xcc] ;  /* 0x0000cc0001097983 */ /* 0x000ea80000300800 */
[----:B------:R-:W3:Y:S04]  /*789a0*/  LDL.LU.64 R54, [R1+0x228] ;  /* 0x0002280001367983 */ /* 0x000ee80000300a00 */
[----:B------:R-:W3:Y:S04]  /*789b0*/  LDL.LU.64 R58, [R1+0x220] ;  /* 0x00022000013a7983 */ /* 0x000ee80000300a00 */
[----:B------:R-:W3:Y:S04]  /*789c0*/  LDL.LU.64 R52, [R1+0x218] ;  /* 0x0002180001347983 */ /* 0x000ee80000300a00 */
[----:B------:R-:W3:Y:S01]  /*789d0*/  LDL.LU R4, [R1+0xb0] ;  /* 0x0000b00001047983 */ /* 0x000ee20000300800 */
        /* <DEDUP_REMOVED lines=27> */
[C---:B------:R-:W-:Y:S01]  /*78b90*/  LOP3.LUT P1, RZ, R50.reuse, 0x400000, RZ, 0xc0, !PT ;  /* 0x0040000032ff7812 */ /* 0x040fe2000782c0ff */
[----:B------:R-:W2:Y:S04]  /*78ba0*/  LDL.LU.64 R18, [R1+0x1b0] ;  /* 0x0001b00001127983 */ /* 0x000ea80000300a00 */
[----:B------:R-:W-:Y:S01]  /*78bb0*/  @P6 LOP3.LUT R5, R5, 0x400, RZ, 0xfc, !PT ;  /* 0x0000040005056812 */ /* 0x000fe200078efcff */
[----:B------:R-:W2:Y:S01]  /*78bc0*/  LDL.LU.64 R16, [R1+0x1a0] ;  /* 0x0001a00001107983 */ /* 0x000ea20000300a00 */
[----:B------:R-:W-:-:S02]  /*78bd0*/  LOP3.LUT P6, RZ, R50, 0x40000, RZ, 0xc0, !PT ;  /* 0x0004000032ff7812 */ /* 0x000fc400078cc0ff */
[----:B------:R-:W-:Y:S02]  /*78be0*/  LOP3.LUT R5, R5, 0xfffff7ff, RZ, 0xc0, !PT ;  /* 0xfffff7ff05057812 */ /* 0x000fe400078ec0ff */
[----:B------:R-:W-:-:S09]  /*78bf0*/  PRMT R3, R9, 0x7771, RZ ;  /* 0x0000777109037816 */ /* 0x000fd200000000ff */
[----:B------:R-:W-:Y:S02]  /*78c00*/  @P6 LOP3.LUT R5, R5, 0x800, RZ, 0xfc, !PT ;  /* 0x0000080005056812 */ /* 0x000fe400078efcff */
[C---:B------:R-:W-:Y:S01]  /*78c10*/  LOP3.LUT P6, RZ, R50.reuse, 0x80000, RZ, 0xc0, !PT ;  /* 0x0008000032ff7812 */ /* 0x040fe200078cc0ff */
[----:B----4-:R0:W-:Y:S01]  /*78c20*/  @P2 STG.E.U8 desc[UR32][R14.64], R3 ;  /* 0x000000030e002986 */ /* 0x0101e2000c101120 */
[----:B------:R-:W-:Y:S02]  /*78c30*/  LOP3.LUT P0, RZ, R50, 0x200000, RZ, 0xc0, !PT ;  /* 0x0020000032ff7812 */ /* 0x000fe4000780c0ff */
[----:B------:R-:W-:Y:S02]  /*78c40*/  LOP3.LUT R5, R5, 0xffffefff, RZ, 0xc0, !PT ;  /* 0xffffefff05057812 */ /* 0x000fe400078ec0ff */
[----:B0-----:R-:W-:Y:S01]  /*78c50*/  PRMT R3, R9, 0x7772, RZ ;  /* 0x0000777209037816 */ /* 0x001fe200000000ff */
[----:B------:R-:W4:Y:S06]  /*78c60*/  LDL.LU.64 R14, [R1+0x1c8] ;  /* 0x0001c800010e7983 */ /* 0x000f2c0000300a00 */
[----:B------:R-:W-:-:S02]  /*78c70*/  @P6 LOP3.LUT R5, R5, 0x1000, RZ, 0xfc, !PT ;  /* 0x0000100005056812 */ /* 0x000fc400078efcff */
[----:B------:R-:W-:Y:S01]  /*78c80*/  LOP3.LUT P6, RZ, R50, 0x100000, RZ, 0xc0, !PT ;  /* 0x0010000032ff7812 */ /* 0x000fe200078cc0ff */
[----:B---3--:R0:W-:Y:S02]  /*78c90*/  @P1 STG.E.U8 desc[UR32][R10.64], R3 ;  /* 0x000000030a001986 */ /* 0x0081e4000c101120 */
[----:B0-----:R-:W-:Y:S02]  /*78ca0*/  PRMT R3, R9, 0x7773, RZ ;  /* 0x0000777309037816 */ /* 0x001fe400000000ff */
[----:B------:R-:W3:Y:S04]  /*78cb0*/  LDL.LU.64 R10, [R1+0x1c0] ;  /* 0x0001c000010a7983 */ /* 0x000ee80000300a00 */
[----:B------:R0:W-:Y:S02]  /*78cc0*/  @P0 STG.E.U8 desc[UR32][R54.64], R3 ;  /* 0x0000000336000986 */ /* 0x0001e4000c101120 */
[----:B0-----:R-:W-:-:S02]  /*78cd0*/  PRMT R3, R4, 0x7770, RZ ;  /* 0x0000777004037816 */ /* 0x001fc400000000ff */
[----:B------:R-:W3:Y:S04]  /*78ce0*/  LDL.LU.64 R54, [R1+0x1b8] ;  /* 0x0001b80001367983 */ /* 0x000ee80000300a00 */
[----:B------:R0:W-:Y:S01]  /*78cf0*/  @P6 STG.E.U8 desc[UR32][R58.64], R3 ;  /* 0x000000033a006986 */ /* 0x0001e2000c101120 */
[----:B------:R-:W-:-:S03]  /*78d00*/  LOP3.LUT P6, RZ, R5, 0x1000, RZ, 0xc0, !PT ;  /* 0x0000100005ff7812 */ /* 0x000fc600078cc0ff */
[----:B------:R-:W3:Y:S01]  /*78d10*/  LDL.LU R9, [R1+0xa4] ;  /* 0x0000a40001097983 */ /* 0x000ee20000300800 */
[----:B0-----:R-:W-:-:S03]  /*78d20*/  PRMT R3, R4, 0x7771, RZ ;  /* 0x0000777104037816 */ /* 0x001fc600000000ff */
[----:B------:R-:W3:Y:S06]  /*78d30*/  LDL.LU.64 R58, [R1+0x1d8] ;  /* 0x0001d800013a7983 */ /* 0x000eec0000300a00 */
[----:B------:R0:W-:Y:S01]  /*78d40*/  @P6 STG.E.U8 desc[UR32][R52.64], R3 ;  /* 0x0000000334006986 */ /* 0x0001e2000c101120 */
[----:B------:R-:W-:-:S03]  /*78d50*/  LOP3.LUT P6, RZ, R5, 0x800, RZ, 0xc0, !PT ;  /* 0x0000080005ff7812 */ /* 0x000fc600078cc0ff */
[----:B0-----:R-:W3:Y:S01]  /*78d60*/  LDL.LU.64 R52, [R1+0x200] ;  /* 0x0002000001347983 */ /* 0x001ee20000300a00 */
        /* <DEDUP_REMOVED lines=25> */
[----:B----4-:R0:W-:Y:S01]  /*78f00*/  @P5 STG.E.U8 desc[UR32][R14.64], R3 ;  /* 0x000000030e005986 */ /* 0x0101e2000c101120 */
[----:B------:R-:W-:Y:S02]  /*78f10*/  LOP3.LUT P2, RZ, R50, 0x100, RZ, 0xc0, !PT ;  /* 0x0000010032ff7812 */ /* 0x000fe4000784c0ff */
[----:B0-----:R-:W-:-:S05]  /*78f20*/  PRMT R3, R51, 0x7772, RZ ;  /* 0x0000777233037816 */ /* 0x001fca00000000ff */
[----:B---3--:R0:W-:Y:S01]  /*78f30*/  @P4 STG.E.U8 desc[UR32][R10.64], R3 ;  /* 0x000000030a004986 */ /* 0x0081e2000c101120 */
[C---:B------:R-:W-:Y:S02]  /*78f40*/  LOP3.LUT P1, RZ, R50.reuse, 0x80, RZ, 0xc0, !PT ;  /* 0x0000008032ff7812 */ /* 0x040fe4000782c0ff */
[----:B0-----:R-:W-:Y:S02]  /*78f50*/  PRMT R3, R51, 0x7773, RZ ;  /* 0x0000777333037816 */ /* 0x001fe400000000ff */
[----:B------:R-:W-:Y:S01]  /*78f60*/  LOP3.LUT P0, RZ, R50, 0x40, RZ, 0xc0, !PT ;  /* 0x0000004032ff7812 */ /* 0x000fe2000780c0ff */
[----:B------:R-:W3:Y:S04]  /*78f70*/  LDL.LU R51, [R1+0x2328] ;  /* 0x0023280001337983 */ /* 0x000ee80000300800 */
        /* <DEDUP_REMOVED lines=9> */
[----:B------:R-:W4:Y:S04]  /*79010*/  LDL.LU.64 R22, [R1+0x258] ;  /* 0x0002580001167983 */ /* 0x000f280000300a00 */
[----:B------:R-:W4:Y:S04]  /*79020*/  LDL.LU.64 R16, [R1+0x250] ;  /* 0x0002500001107983 */ /* 0x000f280000300a00 */
[----:B------:R-:W4:Y:S04]  /*79030*/  LDL.LU R15, [R1+0xb8] ;  /* 0x0000b800010f7983 */ /* 0x000f280000300800 */
[----:B------:R-:W4:Y:S04]  /*79040*/  LDL.LU.64 R54, [R1+0x248] ;  /* 0x0002480001367983 */ /* 0x000f280000300a00 */
[----:B------:R-:W4:Y:S04]  /*79050*/  LDL.LU.64 R58, [R1+0x278] ;  /* 0x00027800013a7983 */ /* 0x000f280000300a00 */
[----:B------:R-:W4:Y:S01]  /*79060*/  LDL.LU R18, [R1+0xa8] ;  /* 0x0000a80001127983 */ /* 0x000f220000300800 */
[----:B------:R-:W-:-:S02]  /*79070*/  LOP3.LUT P3, RZ, R50, 0x20, RZ, 0xc0, !PT ;  /* 0x0000002032ff7812 */ /* 0x000fc4000786c0ff */
[----:B------:R-:W-:Y:S02]  /*79080*/  PRMT R3, R9, 0x7773, RZ ;  /* 0x0000777309037816 */ /* 0x000fe400000000ff */
[----:B------:R-:W-:Y:S02]  /*79090*/  LOP3.LUT P2, RZ, R50, 0x10, RZ, 0xc0, !PT ;  /* 0x0000001032ff7812 */ /* 0x000fe4000784c0ff */
[----:B------:R-:W-:Y:S02]  /*790a0*/  LOP3.LUT R6, R6, 0xdfffffff, RZ, 0xc0, !PT ;  /* 0xdfffffff06067812 */ /* 0x000fe400078ec0ff */
[----:B------:R-:W-:Y:S02]  /*790b0*/  LOP3.LUT R5, R5, 0xfffffffe, RZ, 0xc0, !PT ;  /* 0xfffffffe05057812 */ /* 0x000fe400078ec0ff */
[----:B---3--:R-:W-:-:S03]  /*790c0*/  LOP3.LUT P6, RZ, R51, 0x2000000, RZ, 0xc0, !PT ;  /* 0x0200000033ff7812 */ /* 0x008fc600078cc0ff */
[----:B--2---:R0:W-:Y:S04]  /*790d0*/  @P3 STG.E.U8 desc[UR32][R56.64], R3 ;  /* 0x0000000338003986 */ /* 0x0041e8000c101120 */
[----:B0-----:R-:W2:Y:S04]  /*790e0*/  LDL.LU.64 R56, [R1+0x298] ;  /* 0x0002980001387983 */ /* 0x001ea80000300a00 */
[----:B------:R-:W3:Y:S01]  /*790f0*/  LDL.LU.64 R8, [R1+0x290] ;  /* 0x0002900001087983 */ /* 0x000ee20000300a00 */
[----:B----4-:R-:W-:-:S05]  /*79100*/  PRMT R3, R15, 0x7770, RZ ;  /* 0x000077700f037816 */ /* 0x010fca00000000ff */
[----:B------:R0:W-:Y:S04]  /*79110*/  @P2 STG.E.U8 desc[UR32][R52.64], R3 ;  /* 0x0000000334002986 */ /* 0x0001e8000c101120 */
[----:B0-----:R-:W4:Y:S01]  /*79120*/  LDL.LU.64 R52, [R1+0x288] ;  /* 0x0002880001347983 */ /* 0x001f220000300a00 */
[----:B------:R-:W-:Y:S02]  /*79130*/  @P6 LOP3.LUT R6, R6, 0x20000000, RZ, 0xfc, !PT ;  /* 0x2000000006066812 */ /* 0x000fe400078efcff */
[----:B------:R-:W-:Y:S01]  /*79140*/  LOP3.LUT P6, RZ, R51, 0x4000000, RZ, 0xc0, !PT ;  /* 0x0400000033ff7812 */ /* 0x000fe200078cc0ff */
[----:B------:R-:W4:Y:S01]  /*79150*/  LDL.LU R10, [R1+0xbc] ;  /* 0x0000bc00010a7983 */ /* 0x000f220000300800 */
[----:B------:R-:W-:Y:S02]  /*79160*/  LOP3.LUT R6, R6, 0xbfffffff, RZ, 0xc0, !PT ;  /* 0xbfffffff06067812 */ /* 0x000fe400078ec0ff */
[C---:B------:R-:W-:Y:S01]  /*79170*/  LOP3.LUT P1, RZ, R50.reuse, 0x8, RZ, 0xc0, !PT ;  /* 0x0000000832ff7812 */ /* 0x040fe2000782c0ff */
[----:B------:R-:W4:Y:S01]  /*79180*/  LDL.LU.64 R48, [R1+0x2d8] ;  /* 0x0002d80001307983 */ /* 0x000f220000300a00 */
[----:B------:R-:W-:-:S02]  /*79190*/  LOP3.LUT P0, RZ, R50, 0x4, RZ, 0xc0, !PT ;  /* 0x0000000432ff7812 */ /* 0x000fc4000780c0ff */
[----:B------:R-:W-:Y:S01]  /*791a0*/  PRMT R3, R15, 0x7771, RZ ;  /* 0x000077710f037816 */ /* 0x000fe200000000ff */
[----:B------:R-:W4:Y:S04]  /*791b0*/  LDL.LU.64 R60, [R1+0x2d0] ;  /* 0x0002d000013c7983 */ /* 0x000f280000300a00 */
[----:B------:R-:W-:Y:S01]  /*791c0*/  @P6 LOP3.LUT R6, R6, 0x40000000, RZ, 0xfc, !PT ;  /* 0x4000000006066812 */ /* 0x000fe200078efcff */
[----:B------:R-:W4:Y:S01]  /*791d0*/  LDL.LU R11, [R1+0xac] ;  /* 0x0000ac00010b7983 */ /* 0x000f220000300800 */
[----:B------:R-:W-:Y:S02]  /*791e0*/  LOP3.LUT P6, RZ, R51, 0x8000000, RZ, 0xc0, !PT ;  /* 0x0800000033ff7812 */ /* 0x000fe400078cc0ff */
[----:B------:R-:W-:Y:S01]  /*791f0*/  LOP3.LUT R6, R6, 0x7fffffff, RZ, 0xc0, !PT ;  /* 0x7fffffff06067812 */ /* 0x000fe200078ec0ff */
[----:B------:R0:W-:Y:S04]  /*79200*/  @P1 STG.E.U8 desc[UR32][R22.64], R3 ;  /* 0x0000000316001986 */ /* 0x0001e8000c101120 */
[----:B------:R-:W4:Y:S06]  /*79210*/  LDL.LU.64 R26, [R1+0x2c8] ;  /* 0x0002c800011a7983 */ /* 0x000f2c0000300a00 */
[----:B------:R-:W-:-:S02]  /*79220*/  @P6 LOP3.LUT R6, R6, 0x80000000, RZ, 0xfc, !PT ;  /* 0x8000000006066812 */ /* 0x000fc400078efcff */
[----:B------:R-:W-:Y:S01]  /*79230*/  LOP3.LUT P6, RZ, R51, 0x10000000, RZ, 0xc0, !PT ;  /* 0x1000000033ff7812 */ /* 0x000fe200078cc0ff */
[----:B0-----:R-:W4:-:S12]  /*79240*/  LDL.LU.64 R22, [R1+0x2f8] ;  /* 0x0002f80001167983 */ /* 0x001f180000300a00 */
        /* <DEDUP_REMOVED lines=20> */
[----:B------:R-:W4:Y:S04]  /*79390*/  LDL.LU.64 R14, [R1+0x310] ;  /* 0x00031000010e7983 */ /* 0x000f280000300a00 */
[----:B------:R-:W4:Y:S01]  /*793a0*/  LDL.LU R19, [R1+0x90] ;  /* 0x0000900001137983 */ /* 0x000f220000300800 */
[----:B0-----:R-:W-:-:S03]  /*793b0*/  PRMT R3, R18, 0x7770, RZ ;  /* 0x0000777012037816 */ /* 0x001fc600000000ff */
[----:B------:R-:W4:Y:S04]  /*793c0*/  LDL.LU.64 R54, [R1+0x308] ;  /* 0x0003080001367983 */ /* 0x000f280000300a00 */
        /* <DEDUP_REMOVED lines=8> */
[----:B---3--:R0:W-:Y:S01]  /*79450*/  @P6 STG.E.U8 desc[UR32][R8.64], R3 ;  /* 0x0000000308006986 */ /* 0x0081e2000c101120 */
[----:B------:R-:W-:-:S02]  /*79460*/  LOP3.LUT P6, RZ, R5, 0x2, RZ, 0xc0, !PT ;  /* 0x0000000205ff7812 */ /* 0x000fc400078cc0ff */
[----:B0-----:R-:W-:Y:S01]  /*79470*/  PRMT R3, R18, 0x7773, RZ ;  /* 0x0000777312037816 */ /* 0x001fe200000000ff */
[----:B------:R-:W3:Y:S10]  /*79480*/  LDL.LU.64 R8, [R1+0x2320] ;  /* 0x0023200001087983 */ /* 0x000ef40000300a00 */
[----:B----4-:R0:W-:Y:S01]  /*79490*/  @P6 STG.E.U8 desc[UR32][R52.64], R3 ;  /* 0x0000000334006986 */ /* 0x0101e2000c101120 */
[----:B------:R-:W-:-:S03]  /*794a0*/  LOP3.LUT P6, RZ, R5, 0x1, RZ, 0xc0, !PT ;  /* 0x0000000105ff7812 */ /* 0x000fc600078cc0ff */
[----:B0-----:R-:W4:Y:S04]  /*794b0*/  LDL.LU.64 R52, [R1+0x2318] ;  /* 0x0023180001347983 */ /* 0x001f280000300a00 */
[----:B------:R-:W2:Y:S01]  /*794c0*/  LDL.LU.64 R4, [R1+0x2b8] ;  /* 0x0002b80001047983 */ /* 0x000ea20000300a00 */
[----:B------:R-:W-:Y:S02]  /*794d0*/  PRMT R3, R10, 0x7770, RZ ;  /* 0x000077700a037816 */ /* 0x000fe400000000ff */
[C---:B------:R-:W-:Y:S02]  /*794e0*/  LOP3.LUT P5, RZ, R51.reuse, 0x1000000, RZ, 0xc0, !PT ;  /* 0x0100000033ff7812 */ /* 0x040fe400078ac0ff */
[C---:B------:R-:W-:Y:S02]  /*794f0*/  LOP3.LUT P4, RZ, R51.reuse, 0x800000, RZ, 0xc0, !PT ;  /* 0x0080000033ff7812 */ /* 0x040fe4000788c0ff */
[----:B------:R-:W-:-:S02]  /*79500*/  LOP3.LUT P3, RZ, R51, 0x400000, RZ, 0xc0, !PT ;  /* 0x0040000033ff7812 */ /* 0x000fc4000786c0ff */
[C---:B------:R-:W-:Y:S02]  /*79510*/  LOP3.LUT P2, RZ, R51.reuse, 0x200000, RZ, 0xc0, !PT ;  /* 0x0020000033ff7812 */ /* 0x040fe4000784c0ff */
[C---:B------:R-:W-:Y:S02]  /*79520*/  LOP3.LUT P1, RZ, R51.reuse, 0x100000, RZ, 0xc0, !PT ;  /* 0x0010000033ff7812 */ /* 0x040fe4000782c0ff */
[----:B------:R-:W-:Y:S01]  /*79530*/  LOP3.LUT P0, RZ, R51, 0x80000, RZ, 0xc0, !PT ;  /* 0x0008000033ff7812 */ /* 0x000fe2000780c0ff */
[----:B--2---:R0:W-:Y:S01]  /*79540*/  @P6 STG.E.U8 desc[UR32][R4.64], R3 ;  /* 0x0000000304006986 */ /* 0x0041e2000c101120 */
        /* <DEDUP_REMOVED lines=20> */
[----:B------:R0:W-:Y:S04]  /*79690*/  @P0 STG.E.U8 desc[UR32][R56.64], R3 ;  /* 0x0000000338000986 */ /* 0x0001e8000c101120 */
[----:B0-----:R-:W2:Y:S04]  /*796a0*/  LDL.LU.64 R56, [R1+0x350] ;  /* 0x0003500001387983 */ /* 0x001ea80000300a00 */
[----:B------:R-:W3:Y:S04]  /*796b0*/  LDL.LU.64 R16, [R1+0x348] ;  /* 0x0003480001107983 */ /* 0x000ee80000300a00 */
[----:B------:R-:W4:Y:S04]  /*796c0*/  LDL.LU.64 R14, [R1+0x380] ;  /* 0x00038000010e7983 */ /* 0x000f280000300a00 */
[----:B------:R-:W4:Y:S04]  /*796d0*/  LDL.LU.64 R10, [R1+0x3a0] ;  /* 0x0003a000010a7983 */ /* 0x000f280000300a00 */
[----:B------:R-:W4:Y:S01]  /*796e0*/  LDL.LU.64 R54, [R1+0x398] ;  /* 0x0003980001367983 */ /* 0x000f220000300a00 */
[----:B------:R-:W-:-:S03]  /*796f0*/  LOP3.LUT P3, RZ, R51, 0x40000, RZ, 0xc0, !PT ;  /* 0x0004000033ff7812 */ /* 0x000fc6000786c0ff */
[----:B------:R-:W4:Y:S01]  /*79700*/  LDL.LU.64 R58, [R1+0x390] ;  /* 0x00039000013a7983 */ /* 0x000f220000300a00 */
[----:B------:R-:W-:-:S03]  /*79710*/  PRMT R3, R19, 0x7772, RZ ;  /* 0x0000777213037816 */ /* 0x000fc600000000ff */
[----:B------:R-:W4:Y:S01]  /*79720*/  LDL.LU R18, [R1+0x94] ;  /* 0x0000940001127983 */ /* 0x000f220000300800 */
        /* <DEDUP_REMOVED lines=17> */
[----:B------:R-:W-:-:S09]  /*79840*/  LOP3.LUT P2, RZ, R51, 0x20000, RZ, 0xc0, !PT ;  /* 0x0002000033ff7812 */ /* 0x000fd2000784c0ff */
[----:B------:R-:W-:Y:S02]  /*79850*/  @P6 LOP3.LUT R6, R6, 0x4000000, RZ, 0xfc, !PT ;  /* 0x0400000006066812 */ /* 0x000fe400078efcff */
[C---:B------:R-:W-:Y:S02]  /*79860*/  LOP3.LUT P6, RZ, R51.reuse, 0x1000, RZ, 0xc0, !PT ;  /* 0x0000100033ff7812 */ /* 0x040fe400078cc0ff */
[----:B------:R-:W-:Y:S02]  /*79870*/  LOP3.LUT P1, RZ, R51, 0x10000, RZ, 0xc0, !PT ;  /* 0x0001000033ff7812 */ /* 0x000fe4000782c0ff */
[----:B------:R-:W-:Y:S01]  /*79880*/  LOP3.LUT R6, R6, 0xf7ffffff, RZ, 0xc0, !PT ;  /* 0xf7ffffff06067812 */ /* 0x000fe200078ec0ff */
[----:B--2---:R0:W-:Y:S04]  /*79890*/  @P3 STG.E.U8 desc[UR32][R56.64], R3 ;  /* 0x0000000338003986 */ /* 0x0041e8000c101120 */
[----:B0-----:R-:W2:Y:S01]  /*798a0*/  LDL.LU.64 R56, [R1+0x3c0] ;  /* 0x0003c00001387983 */ /* 0x001ea20000300a00 */
[----:B------:R-:W-:-:S03]  /*798b0*/  PRMT R3, R19, 0x7773, RZ ;  /* 0x0000777313037816 */ /* 0x000fc600000000ff */
[----:B------:R-:W-:Y:S01]  /*798c0*/  @P6 LOP3.LUT R6, R6, 0x8000000, RZ, 0xfc, !PT ;  /* 0x0800000006066812 */ /* 0x000fe200078efcff */
[----:B------:R-:W2:Y:S01]  /*798d0*/  LDL.LU.64 R4, [R1+0x3d8] ;  /* 0x0003d80001047983 */ /* 0x000ea20000300a00 */
[C---:B------:R-:W-:Y:S02]  /*798e0*/  LOP3.LUT P0, RZ, R51.reuse, 0x8000, RZ, 0xc0, !PT ;  /* 0x0000800033ff7812 */ /* 0x040fe4000780c0ff */
[----:B------:R-:W-:Y:S01]  /*798f0*/  LOP3.LUT P6, RZ, R51, 0x2000, RZ, 0xc0, !PT ;  /* 0x0000200033ff7812 */ /* 0x000fe200078cc0ff */
[----:B---3--:R4:W-:Y:S01]  /*79900*/  @P2 STG.E.U8 desc[UR32][R16.64], R3 ;  /* 0x0000000310002986 */ /* 0x0089e2000c101120 */
[----:B------:R-:W-:-:S03]  /*79910*/  LOP3.LUT R6, R6, 0xefffffff, RZ, 0xc0, !PT ;  /* 0xefffffff06067812 */ /* 0x000fc600078ec0ff */
[----:B------:R-:W3:Y:S01]  /*79920*/  LDL.LU.64 R48, [R1+0x3d0] ;  /* 0x0003d00001307983 */ /* 0x000ee20000300a00 */
[----:B----4-:R-:W-:-:S03]  /*79930*/  PRMT R3, R53, 0x7770, RZ ;  /* 0x0000777035037816 */ /* 0x010fc600000000ff */
[----:B------:R-:W4:Y:S04]  /*79940*/  LDL.LU.64 R60, [R1+0x400] ;  /* 0x00040000013c7983 */ /* 0x000f280000300a00 */
[----:B------:R0:W-:Y:S01]  /*79950*/  @P1 STG.E.U8 desc[UR32][R14.64], R3 ;  /* 0x000000030e001986 */ /* 0x0001e2000c101120 */
[----:B------:R-:W-:Y:S02]  /*79960*/  @P6 LOP3.LUT R6, R6, 0x10000000, RZ, 0xfc, !PT ;  /* 0x1000000006066812 */ /* 0x000fe400078efcff */
[C---:B------:R-:W-:Y:S01]  /*79970*/  LOP3.LUT P6, RZ, R51.reuse, 0x4000, RZ, 0xc0, !PT ;  /* 0x0000400033ff7812 */ /* 0x040fe200078cc0ff */
[----:B------:R-:W4:Y:S01]  /*79980*/  LDL.LU.64 R26, [R1+0x420] ;  /* 0x00042000011a7983 */ /* 0x000f220000300a00 */
[----:B------:R-:W-:Y:S02]  /*79990*/  LOP3.LUT P5, RZ, R51, 0x20, RZ, 0xc0, !PT ;  /* 0x0000002033ff7812 */ /* 0x000fe400078ac0ff */
[----:B0-----:R-:W-:-:S02]  /*799a0*/  PRMT R3, R53, 0x7771, RZ ;  /* 0x0000777135037816 */ /* 0x001fc400000000ff */
[C---:B------:R-:W-:Y:S02]  /*799b0*/  LOP3.LUT P4, RZ, R51.reuse, 0x10, RZ, 0xc0, !PT ;  /* 0x0000001033ff7812 */ /* 0x040fe4000788c0ff */
[C---:B------:R-:W-:Y:S01]  /*799c0*/  LOP3.LUT P3, RZ, R51.reuse, 0x8, RZ, 0xc0, !PT ;  /* 0x0000000833ff7812 */ /* 0x040fe2000786c0ff */
[----:B------:R0:W-:Y:S01]  /*799d0*/  @P0 STG.E.U8 desc[UR32][R10.64], R3 ;  /* 0x000000030a000986 */ /* 0x0001e2000c101120 */
[C---:B------:R-:W-:Y:S02]  /*799e0*/  LOP3.LUT P2, RZ, R51.reuse, 0x4, RZ, 0xc0, !PT ;  /* 0x0000000433ff7812 */ /* 0x040fe4000784c0ff */
[C---:B------:R-:W-:Y:S02]  /*799f0*/  LOP3.LUT P1, RZ, R51.reuse, 0x2, RZ, 0xc0, !PT ;  /* 0x0000000233ff7812 */ /* 0x040fe4000782c0ff */
[----:B------:R-:W-:Y:S02]  /*79a00*/  LOP3.LUT P0, RZ, R51, 0x1, RZ, 0xc0, !PT ;  /* 0x0000000133ff7812 */ /* 0x000fe4000780c0ff */
[----:B------:R-:W3:Y:S04]  /*79a10*/  LDL.LU.64 R50, [R1+0x3e0] ;  /* 0x0003e00001327983 */ /* 0x000ee80000300a00 */
[----:B------:R-:W4:Y:S01]  /*79a20*/  LDL.LU.64 R22, [R1+0x418] ;  /* 0x0004180001167983 */ /* 0x000f220000300a00 */
[----:B0-----:R-:W-:-:S03]  /*79a30*/  PRMT R3, R53, 0x7772, RZ ;  /* 0x0000777235037816 */ /* 0x001fc600000000ff */
[----:B------:R-:W4:Y:S04]  /*79a40*/  LDL.LU.64 R16, [R1+0x410] ;  /* 0x0004100001107983 */ /* 0x000f280000300a00 */
[----:B------:R0:W-:Y:S01]  /*79a50*/  @P6 STG.E.U8 desc[UR32][R54.64], R3 ;  /* 0x0000000336006986 */ /* 0x0001e2000c101120 */
[----:B------:R-:W-:-:S03]  /*79a60*/  LOP3.LUT P6, RZ, R6, 0x10000000, RZ, 0xc0, !PT ;  /* 0x1000000006ff7812 */ /* 0x000fc600078cc0ff */
[----:B------:R-:W4:Y:S01]  /*79a70*/  LDL.LU.64 R14, [R1+0x440] ;  /* 0x00044000010e7983 */ /* 0x000f220000300a00 */
[----:B0-----:R-:W-:-:S03]  /*79a80*/  PRMT R3, R53, 0x7773, RZ ;  /* 0x0000777335037816 */ /* 0x001fc600000000ff */
[----:B------:R-:W4:Y:S04]  /*79a90*/  LDL.LU R53, [R1+0x2310] ;  /* 0x0023100001357983 */ /* 0x000f280000300800 */
[----:B------:R-:W4:Y:S04]  /*79aa0*/  LDL.LU.64 R10, [R1+0x460] ;  /* 0x00046000010a7983 */ /* 0x000f280000300a00 */
[----:B------:R0:W-:Y:S01]  /*79ab0*/  @P6 STG.E.U8 desc[UR32][R58.64], R3 ;  /* 0x000000033a006986 */ /* 0x0001e2000c101120 */
[----:B------:R-:W-:-:S03]  /*79ac0*/  LOP3.LUT P6, RZ, R6, 0x8000000, RZ, 0xc0, !PT ;  /* 0x0800000006ff7812 */ /* 0x000fc600078cc0ff */
[----:B------:R-:W4:Y:S04]  /*79ad0*/  LDL.LU.64 R54, [R1+0x458] ;  /* 0x0004580001367983 */ /* 0x000f280000300a00 */
[----:B0-----:R-:W4:Y:S01]  /*79ae0*/  LDL.LU.64 R58, [R1+0x450] ;  /* 0x00045000013a7983 */ /* 0x001f220000300a00 */
[----:B------:R-:W-:-:S03]  /*79af0*/  PRMT R3, R18, 0x7770, RZ ;  /* 0x0000777012037816 */ /* 0x000fc600000000ff */
[----:B------:R-:W4:Y:S04]  /*79b00*/  LDL.LU R19, [R1+0x88] ;  /* 0x0000880001137983 */ /* 0x000f280000300800 */
[----:B--2---:R0:W-:Y:S04]  /*79b10*/  @P6 STG.E.U8 desc[UR32][R56.64], R3 ;  /* 0x0000000338006986 */ /* 0x0041e8000c101120 */
[----:B0-----:R-:W2:Y:S01]  /*79b20*/  LDL.LU.64 R56, [R1+0x488] ;  /* 0x0004880001387983 */ /* 0x001ea20000300a00 */
[----:B------:R-:W-:Y:S02]  /*79b30*/  LOP3.LUT P6, RZ, R6, 0x4000000, RZ, 0xc0, !PT ;  /* 0x0400000006ff7812 */ /* 0x000fe400078cc0ff */
[----:B------:R-:W-:-:S11]  /*79b40*/  PRMT R3, R18, 0x7771, RZ ;  /* 0x0000777112037816 */ /* 0x000fd600000000ff */
[----:B---3--:R0:W-:Y:S01]  /*79b50*/  @P6 STG.E.U8 desc[UR32][R50.64], R3 ;  /* 0x0000000332006986 */ /* 0x0081e2000c101120 */
        /* <DEDUP_REMOVED lines=13> */
[----:B0-----:R-:W-:-:S11]  /*79c30*/  PRMT R3, R52, 0x7772, RZ ;  /* 0x0000777234037816 */ /* 0x001fd600000000ff */
[----:B------:R0:W-:Y:S02]  /*79c40*/  @P6 STG.E.U8 desc[UR32][R22.64], R3 ;  /* 0x0000000316006986 */ /* 0x0001e4000c101120 */
[----:B0-----:R-:W-:Y:S02]  /*79c50*/  PRMT R3, R52, 0x7773, RZ ;  /* 0x0000777334037816 */ /* 0x001fe400000000ff */
[----:B------:R-:W3:Y:S04]  /*79c60*/  LDL.LU R52, [R1+0x230c] ;  /* 0x00230c0001347983 */ /* 0x000ee80000300800 */
[----:B------:R0:W-:Y:S02]  /*79c70*/  @P5 STG.E.U8 desc[UR32][R16.64], R3 ;  /* 0x0000000310005986 */ /* 0x0001e4000c101120 */
[----:B0-----:R-:W-:-:S05]  /*79c80*/  PRMT R3, R53, 0x7770, RZ ;  /* 0x0000777035037816 */ /* 0x001fca00000000ff */
[----:B------:R0:W-:Y:S02]  /*79c90*/  @P4 STG.E.U8 desc[UR32][R14.64], R3 ;  /* 0x000000030e004986 */ /* 0x0001e4000c101120 */
[----:B0-----:R-:W-:-:S05]  /*79ca0*/  PRMT R3, R53, 0x7771, RZ ;  /* 0x0000777135037816 */ /* 0x001fca00000000ff */
[----:B------:R0:W-:Y:S02]  /*79cb0*/  @P3 STG.E.U8 desc[UR32][R10.64], R3 ;  /* 0x000000030a003986 */ /* 0x0001e4000c101120 */
[----:B0-----:R-:W-:-:S05]  /*79cc0*/  PRMT R3, R53, 0x7772, RZ ;  /* 0x0000777235037816 */ /* 0x001fca00000000ff */
[----:B------:R0:W-:Y:S02]  /*79cd0*/  @P2 STG.E.U8 desc[UR32][R54.64], R3 ;  /* 0x0000000336002986 */ /* 0x0001e4000c101120 */
[----:B0-----:R-:W-:Y:S02]  /*79ce0*/  PRMT R3, R53, 0x7773, RZ ;  /* 0x0000777335037816 */ /* 0x001fe400000000ff */
[----:B------:R-:W4:Y:S04]  /*79cf0*/  LDL.LU R53, [R1+0x2308] ;  /* 0x0023080001357983 */ /* 0x000f280000300800 */
        /* <DEDUP_REMOVED lines=10> */
[----:B------:R-:W-:-:S02]  /*79da0*/  PRMT R3, R19, 0x7771, RZ ;  /* 0x0000777113037816 */ /* 0x000fc400000000ff */
[C---:B---3--:R-:W-:Y:S02]  /*79db0*/  LOP3.LUT P3, RZ, R52.reuse, 0x80000000, RZ, 0xc0, !PT ;  /* 0x8000000034ff7812 */ /* 0x048fe4000786c0ff */
[----:B------:R-:W-:Y:S02]  /*79dc0*/  LOP3.LUT P6, RZ, R52, 0x80000, RZ, 0xc0, !PT ;  /* 0x0008000034ff7812 */ /* 0x000fe400078cc0ff */
[----:B------:R-:W-:-:S11]  /*79dd0*/  LOP3.LUT R6, R6, 0xffffdfff, RZ, 0xc0, !PT ;  /* 0xffffdfff06067812 */ /* 0x000fd600078ec0ff */
[----:B------:R-:W-:Y:S01]  /*79de0*/  @P6 LOP3.LUT R6, R6, 0x2000, RZ, 0xfc, !PT ;  /* 0x0000200006066812 */ /* 0x000fe200078efcff */
[----:B--2---:R0:W-:Y:S04]  /*79df0*/  @P3 STG.E.U8 desc[UR32][R56.64], R3 ;  /* 0x0000000338003986 */ /* 0x0041e8000c101120 */
[----:B0-----:R-:W2:Y:S04]  /*79e00*/  LDL.LU.64 R56, [R1+0x4d8] ;  /* 0x0004d80001387983 */ /* 0x001ea80000300a00 */
[----:B------:R-:W3:Y:S04]  /*79e10*/  LDL.LU.64 R58, [R1+0x508] ;  /* 0x00050800013a7983 */ /* 0x000ee80000300a00 */
[----:B------:R-:W3:Y:S01]  /*79e20*/  LDL.LU R48, [R1+0x8c] ;  /* 0x00008c0001307983 */ /* 0x000ee20000300800 */
[----:B------:R-:W-:-:S02]  /*79e30*/  LOP3.LUT P6, RZ, R52, 0x100000, RZ, 0xc0, !PT ;  /* 0x0010000034ff7812 */ /* 0x000fc400078cc0ff */
[----:B------:R-:W-:Y:S01]  /*79e40*/  LOP3.LUT R6, R6, 0xffffbfff, RZ, 0xc0, !PT ;  /* 0xffffbfff06067812 */ /* 0x000fe200078ec0ff */
[----:B------:R-:W3:Y:S01]  /*79e50*/  LDL.LU.64 R50, [R1+0x530] ;  /* 0x0005300001327983 */ /* 0x000ee20000300a00 */
[C---:B------:R-:W-:Y:S02]  /*79e60*/  LOP3.LUT P2, RZ, R52.reuse, 0x40000000, RZ, 0xc0, !PT ;  /* 0x4000000034ff7812 */ /* 0x040fe4000784c0ff */
[C---:B------:R-:W-:Y:S01]  /*79e70*/  LOP3.LUT P1, RZ, R52.reuse, 0x20000000, RZ, 0xc0, !PT ;  /* 0x2000000034ff7812 */ /* 0x040fe2000782c0ff */
[----:B------:R-:W3:Y:S01]  /*79e80*/  LDL.LU.64 R4, [R1+0x528] ;  /* 0x0005280001047983 */ /* 0x000ee20000300a00 */
[----:B------:R-:W-:Y:S02]  /*79e90*/  PRMT R3, R19, 0x7772, RZ ;  /* 0x0000777213037816 */ /* 0x000fe400000000ff */
[----:B------:R-:W-:Y:S01]  /*79ea0*/  LOP3.LUT P0, RZ, R52, 0x10000000, RZ, 0xc0, !PT ;  /* 0x1000000034ff7812 */ /* 0x000fe2000780c0ff */
[----:B------:R-:W3:Y:S02]  /*79eb0*/  LDL.LU.64 R60, [R1+0x520] ;  /* 0x00052000013c7983 */ /* 0x000ee40000300a00 */
[----:B------:R-:W-:-:S02]  /*79ec0*/  @P6 LOP3.LUT R6, R6, 0x4000, RZ, 0xfc, !PT ;  /* 0x0000400006066812 */ /* 0x000fc400078efcff */
[----:B------:R-:W-:Y:S01]  /*79ed0*/  LOP3.LUT P6, RZ, R52, 0x200000, RZ, 0xc0, !PT ;  /* 0x0020000034ff7812 */ /* 0x000fe200078cc0ff */
[----:B------:R-:W3:Y:S01]  /*79ee0*/  LDL.LU.64 R26, [R1+0x550] ;  /* 0x00055000011a7983 */ /* 0x000ee20000300a00 */
        /* <DEDUP_REMOVED lines=17> */
[----:B------:R-:W-:Y:S02]  /*7a000*/  LOP3.LUT R6, R6, 0xffefffff, RZ, 0xc0, !PT ;  /* 0xffefffff06067812 */ /* 0x000fe400078ec0ff */
[----:B------:R-:W-:Y:S02]  /*7a010*/  PRMT R3, R19, 0x7773, RZ ;  /* 0x0000777313037816 */ /* 0x000fe400000000ff */
[----:B------:R-:W4:Y:S04]  /*7a020*/  LDL.LU.64 R18, [R1+0x568] ;  /* 0x0005680001127983 */ /* 0x000f280000300a00 */
[----:B------:R0:W-:Y:S03]  /*7a030*/  @P1 STG.E.U8 desc[UR32][R16.64], R3 ;  /* 0x0000000310001986 */ /* 0x0001e6000c101120 */
[----:B------:R-:W-:-:S02]  /*7a040*/  @P6 LOP3.LUT R6, R6, 0x100000, RZ, 0xfc, !PT ;  /* 0x0010000006066812 */ /* 0x000fc400078efcff */
[----:B------:R-:W-:Y:S02]  /*7a050*/  LOP3.LUT P6, RZ, R52, 0x8000000, RZ, 0xc0, !PT ;  /* 0x0800000034ff7812 */ /* 0x000fe400078cc0ff */
[C---:B0-----:R-:W-:Y:S01]  /*7a060*/  PRMT R3, R49.reuse, 0x7770, RZ ;  /* 0x0000777031037816 */ /* 0x041fe200000000ff */
[----:B------:R-:W4:Y:S04]  /*7a070*/  LDL.LU.64 R16, [R1+0x560] ;  /* 0x0005600001107983 */ /* 0x000f280000300a00 */
[----:B------:R0:W-:Y:S02]  /*7a080*/  @P0 STG.E.U8 desc[UR32][R14.64], R3 ;  /* 0x000000030e000986 */ /* 0x0001e4000c101120 */
[----:B0-----:R-:W-:Y:S02]  /*7a090*/  PRMT R3, R49, 0x7771, RZ ;  /* 0x0000777131037816 */ /* 0x001fe400000000ff */
[----:B------:R-:W4:Y:S04]  /*7a0a0*/  LDL.LU.64 R14, [R1+0x590] ;  /* 0x00059000010e7983 */ /* 0x000f280000300a00 */
[----:B------:R0:W-:Y:S01]  /*7a0b0*/  @P6 STG.E.U8 desc[UR32][R10.64], R3 ;  /* 0x000000030a006986 */ /* 0x0001e2000c101120 */
[----:B------:R-:W-:-:S02]  /*7a0c0*/  LOP3.LUT P6, RZ, R6, 0x100000, RZ, 0xc0, !PT ;  /* 0x0010000006ff7812 */ /* 0x000fc400078cc0ff */
[----:B0-----:R-:W-:Y:S01]  /*7a0d0*/  PRMT R3, R49, 0x7772, RZ ;  /* 0x0000777231037816 */ /* 0x001fe200000000ff */
[----:B------:R-:W4:Y:S10]  /*7a0e0*/  LDL.LU.64 R10, [R1+0x5b0] ;  /* 0x0005b000010a7983 */ /* 0x000f340000300a00 */
[----:B------:R0:W-:Y:S01]  /*7a0f0*/  @P6 STG.E.U8 desc[UR32][R54.64], R3 ;  /* 0x0000000336006986 */ /* 0x0001e2000c101120 */
[----:B------:R-:W-:-:S02]  /*7a100*/  LOP3.LUT P6, RZ, R6, 0x80000, RZ, 0xc0, !PT ;  /* 0x0008000006ff7812 */ /* 0x000fc400078cc0ff */
[----:B0-----:R-:W-:Y:S01]  /*7a110*/  PRMT R3, R49, 0x7773, RZ ;  /* 0x0000777331037816 */ /* 0x001fe200000000ff */
[----:B------:R-:W4:Y:S10]  /*7a120*/  LDL.LU.64 R54, [R1+0x5a8] ;  /* 0x0005a80001367983 */ /* 0x000f340000300a00 */
[----:B--2---:R3:W-:Y:S01]  /*7a130*/  @P6 STG.E.U8 desc[UR32][R56.64], R3 ;  /* 0x0000000338006986 */ /* 0x0047e2000c101120 */
[----:B------:R-:W-:-:S02]  /*7a140*/  LOP3.LUT P6, RZ, R6, 0x40000, RZ, 0xc0, !PT ;  /* 0x0004000006ff7812 */ /* 0x000fc400078cc0ff */
[----:B---3--:R-:W-:Y:S01]  /*7a150*/  PRMT R3, R48, 0x7770, RZ ;  /* 0x0000777030037816 */ /* 0x008fe200000000ff */
[----:B------:R-:W2:Y:S10]  /*7a160*/  LDL.LU.64 R56, [R1+0x5a0] ;  /* 0x0005a00001387983 */ /* 0x000eb40000300a00 */
[----:B------:R0:W-:Y:S04]  /*7a170*/  @P6 STG.E.U8 desc[UR32][R58.64], R3 ;  /* 0x000000033a006986 */ /* 0x0001e8000c101120 */
        /* <DEDUP_REMOVED lines=13> */
[C---:B------:R-:W-:Y:S02]  /*7a250*/  LOP3.LUT P3, RZ, R52.reuse, 0x20000, RZ, 0xc0, !PT ;  /* 0x0002000034ff7812 */ /* 0x040fe4000786c0ff */
[C---:B------:R-:W-:Y:S02]  /*7a260*/  LOP3.LUT P2, RZ, R52.reuse, 0x10000, RZ, 0xc0, !PT ;  /* 0x0001000034ff7812 */ /* 0x040fe4000784c0ff */
[----:B------:R-:W-:-:S02]  /*7a270*/  LOP3.LUT P1, RZ, R52, 0x8000, RZ, 0xc0, !PT ;  /* 0x0000800034ff7812 */ /* 0x000fc4000782c0ff */
[----:B------:R-:W-:Y:S02]  /*7a280*/  LOP3.LUT P0, RZ, R53, 0x4000, RZ, 0xc0, !PT ;  /* 0x0000400035ff7812 */ /* 0x000fe4000780c0ff */
[----:B---3--:R-:W-:-:S05]  /*7a290*/  PRMT R3, R59, 0x7770, RZ ;  /* 0x000077703b037816 */ /* 0x008fca00000000ff */
[----:B------:R0:W-:Y:S01]  /*7a2a0*/  @P6 STG.E.U8 desc[UR32][R26.64], R3 ;  /* 0x000000031a006986 */ /* 0x0001e2000c101120 */
[----:B------:R-:W-:Y:S02]  /*7a2b0*/  LOP3.LUT P6, RZ, R6, 0x2000, RZ, 0xc0, !PT ;  /* 0x0000200006ff7812 */ /* 0x000fe400078cc0ff */
[----:B0-----:R-:W-:-:S11]  /*7a2c0*/  PRMT R3, R59, 0x7771, RZ ;  /* 0x000077713b037816 */ /* 0x001fd600000000ff */
[----:B----4-:R0:W-:Y:S02]  /*7a2d0*/  @P6 STG.E.U8 desc[UR32][R22.64], R3 ;  /* 0x0000000316006986 */ /* 0x0101e4000c101120 */
        /* <DEDUP_REMOVED lines=16> */
[----:B------:R-:W4:Y:S01]  /*7a3e0*/  LDL.LU.64 R16, [R1+0x5e0] ;  /* 0x0005e00001107983 */ /* 0x000f220000300a00 */
[----:B------:R-:W-:-:S02]  /*7a3f0*/  LOP3.LUT P6, RZ, R52, 0x20, RZ, 0xc0, !PT ;  /* 0x0000002034ff7812 */ /* 0x000fc400078cc0ff */
[----:B------:R-:W-:Y:S01]  /*7a400*/  LOP3.LUT R6, R6, 0xffffffdf, RZ, 0xc0, !PT ;  /* 0xffffffdf06067812 */ /* 0x000fe200078ec0ff */
[----:B------:R-:W4:Y:S01]  /*7a410*/  LDL.LU.64 R10, [R1+0x618] ;  /* 0x00061800010a7983 */ /* 0x000f220000300a00 */
[C---:B------:R-:W-:Y:S02]  /*7a420*/  LOP3.LUT P3, RZ, R52.reuse, 0x4000, RZ, 0xc0, !PT ;  /* 0x0000400034ff7812 */ /* 0x040fe4000786c0ff */
[----:B------:R-:W-:Y:S01]  /*7a430*/  LOP3.LUT P2, RZ, R52, 0x2000, RZ, 0xc0, !PT ;  /* 0x0000200034ff7812 */ /* 0x000fe2000784c0ff */
[----:B------:R-:W4:Y:S06]  /*7a440*/  LDL.LU.64 R58, [R1+0x648] ;  /* 0x00064800013a7983 */ /* 0x000f2c0000300a00 */
        /* <DEDUP_REMOVED lines=18> */
[----:B------:R-:W-:Y:S02]  /*7a570*/  LOP3.LUT R6, R6, 0xfffff7ff, RZ, 0xc0, !PT ;  /* 0xfffff7ff06067812 */ /* 0x000fe400078ec0ff */
[----:B------:R-:W-:-:S09]  /*7a580*/  LOP3.LUT P0, RZ, R53, 0x2000, RZ, 0xc0, !PT ;  /* 0x0000200035ff7812 */ /* 0x000fd2000780c0ff */
[----:B------:R-:W-:Y:S02]  /*7a590*/  @P6 LOP3.LUT R6, R6, 0x800, RZ, 0xfc, !PT ;  /* 0x0000080006066812 */ /* 0x000fe400078efcff */
[----:B------:R-:W-:Y:S02]  /*7a5a0*/  LOP3.LUT P6, RZ, R52, 0x400, RZ, 0xc0, !PT ;  /* 0x0000040034ff7812 */ /* 0x000fe400078cc0ff */
[----:B------:R-:W-:Y:S02]  /*7a5b0*/  LOP3.LUT R6, R6, 0xffffefff, RZ, 0xc0, !PT ;  /* 0xffffefff06067812 */ /* 0x000fe400078ec0ff */
[C---:B------:R-:W-:Y:S02]  /*7a5c0*/  LOP3.LUT P5, RZ, R52.reuse, 0x10, RZ, 0xc0, !PT ;  /* 0x0000001034ff7812 */ /* 0x040fe400078ac0ff */
[----:B------:R-:W-:-:S07]  /*7a5d0*/  LOP3.LUT P4, RZ, R52, 0x8, RZ, 0xc0, !PT ;  /* 0x0000000834ff7812 */ /* 0x000fce000788c0ff */
[----:B------:R-:W-:Y:S02]  /*7a5e0*/  @P6 LOP3.LUT R6, R6, 0x1000, RZ, 0xfc, !PT ;  /* 0x0000100006066812 */ /* 0x000fe400078efcff */
[----:B------:R-:W-:Y:S02]  /*7a5f0*/  LOP3.LUT P6, RZ, R52, 0x800, RZ, 0xc0, !PT ;  /* 0x0000080034ff7812 */ /* 0x000fe400078cc0ff */
[----:B--2---:R-:W-:-:S05]  /*7a600*/  PRMT R3, R15, 0x7770, RZ ;  /* 0x000077700f037816 */ /* 0x004fca00000000ff */
[----:B------:R0:W-:Y:S02]  /*7a610*/  @P3 STG.E.U8 desc[UR32][R56.64], R3 ;  /* 0x0000000338003986 */ /* 0x0001e4000c101120 */
[C---:B0-----:R-:W-:Y:S02]  /*7a620*/  PRMT R3, R15.reuse, 0x7771, RZ ;  /* 0x000077710f037816 */ /* 0x041fe400000000ff */
[----:B------:R-:W2:Y:S04]  /*7a630*/  LDL.LU.64 R56, [R1+0x640] ;  /* 0x0006400001387983 */ /* 0x000ea80000300a00 */
[----:B---3--:R0:W-:Y:S04]  /*7a640*/  @P2 STG.E.U8 desc[UR32][R54.64], R3 ;  /* 0x0000000336002986 */ /* 0x0081e8000c101120 */
[----:B------:R-:W3:Y:S01]  /*7a650*/  LDL.LU R14, [R1+0x78] ;  /* 0x00007800010e7983 */ /* 0x000ee20000300800 */
[----:B0-----:R-:W-:-:S03]  /*7a660*/  PRMT R3, R15, 0x7772, RZ ;  /* 0x000077720f037816 */ /* 0x001fc600000000ff */
[----:B------:R-:W3:Y:S04]  /*7a670*/  LDL.LU.64 R54, [R1+0x638] ;  /* 0x0006380001367983 */ /* 0x000ee80000300a00 */
[----:B----4-:R0:W-:Y:S01]  /*7a680*/  @P1 STG.E.U8 desc[UR32][R18.64], R3 ;  /* 0x0000000312001986 */ /* 0x0101e2000c101120 */
[----:B------:R-:W-:-:S03]  /*7a690*/  LOP3.LUT P2, RZ, R52, 0x4, RZ, 0xc0, !PT ;  /* 0x0000000434ff7812 */ /* 0x000fc6000784c0ff */
[----:B------:R-:W4:Y:S01]  /*7a6a0*/  LDL.LU.64 R50, [R1+0x658] ;  /* 0x0006580001327983 */ /* 0x000f220000300a00 */
[----:B------:R-:W-:-:S03]  /*7a6b0*/  LOP3.LUT P1, RZ, R52, 0x2, RZ, 0xc0, !PT ;  /* 0x0000000234ff7812 */ /* 0x000fc6000782c0ff */
[----:B------:R-:W4:Y:S01]  /*7a6c0*/  LDL.LU.64 R4, [R1+0x688] ;  /* 0x0006880001047983 */ /* 0x000f220000300a00 */
[----:B0-----:R-:W-:-:S03]  /*7a6d0*/  PRMT R3, R15, 0x7773, RZ ;  /* 0x000077730f037816 */ /* 0x001fc600000000ff */
[----:B------:R-:W4:Y:S04]  /*7a6e0*/  LDL.LU.64 R48, [R1+0x680] ;  /* 0x0006800001307983 */ /* 0x000f280000300a00 */
[----:B------:R0:W-:Y:S01]  /*7a6f0*/  @P0 STG.E.U8 desc[UR32][R16.64], R3 ;  /* 0x0000000310000986 */ /* 0x0001e2000c101120 */
[----:B------:R-:W-:-:S03]  /*7a700*/  LOP3.LUT P0, RZ, R52, 0x1, RZ, 0xc0, !PT ;  /* 0x0000000134ff7812 */ /* 0x000fc6000780c0ff */
[----:B------:R-:W4:Y:S04]  /*7a710*/  LDL.LU.64 R60, [R1+0x678] ;  /* 0x00067800013c7983 */ /* 0x000f280000300a00 */
[----:B------:R-:W2:Y:S04]  /*7a720*/  LDL.LU R52, [R1+0x64] ;  /* 0x0000640001347983 */ /* 0x000ea80000300800 */
[----:B------:R-:W4:Y:S04]  /*7a730*/  LDL.LU.64 R26, [R1+0x698] ;  /* 0x00069800011a7983 */ /* 0x000f280000300a00 */
[----:B------:R-:W4:Y:S04]  /*7a740*/  LDL.LU.64 R22, [R1+0x6c8] ;  /* 0x0006c80001167983 */ /* 0x000f280000300a00 */
[----:B------:R-:W4:Y:S04]  /*7a750*/  LDL.LU.64 R18, [R1+0x6c0] ;  /* 0x0006c00001127983 */ /* 0x000f280000300a00 */
[----:B0-----:R-:W4:Y:S04]  /*7a760*/  LDL.LU.64 R16, [R1+0x6b8] ;  /* 0x0006b80001107983 */ /* 0x001f280000300a00 */
[----:B------:R-:W4:Y:S01]  /*7a770*/  LDL.LU R15, [R1+0x7c] ;  /* 0x00007c00010f7983 */ /* 0x000f220000300800 */
[----:B--2---:R-:W-:-:S05]  /*7a780*/  PRMT R3, R52, 0x7770, RZ ;  /* 0x0000777034037816 */ /* 0x004fca00000000ff */
[----:B------:R0:W-:Y:S01]  /*7a790*/  @P6 STG.E.U8 desc[UR32][R10.64], R3 ;  /* 0x000000030a006986 */ /* 0x0001e2000c101120 */
[----:B------:R-:W-:Y:S02]  /*7a7a0*/  LOP3.LUT P6, RZ, R6, 0x1000, RZ, 0xc0, !PT ;  /* 0x0000100006ff7812 */ /* 0x000fe400078cc0ff */
[----:B0-----:R-:W-:Y:S01]  /*7a7b0*/  PRMT R3, R52, 0x7771, RZ ;  /* 0x0000777134037816 */ /* 0x001fe200000000ff */
[----:B------:R-:W2:Y:S10]  /*7a7c0*/  LDL.LU.64 R10, [R1+0x6d8] ;  /* 0x0006d800010a7983 */ /* 0x000eb40000300a00 */
[----:B------:R0:W-:Y:S01]  /*7a7d0*/  @P6 STG.E.U8 desc[UR32][R58.64], R3 ;  /* 0x000000033a006986 */ /* 0x0001e2000c101120 */
[----:B------:R-:W-:-:S02]  /*7a7e0*/  LOP3.LUT P6, RZ, R6, 0x800, RZ, 0xc0, !PT ;  /* 0x0000080006ff7812 */ /* 0x000fc400078cc0ff */
[----:B0-----:R-:W-:Y:S01]  /*7a7f0*/  PRMT R3, R52, 0x7772, RZ ;  /* 0x0000777234037816 */ /* 0x001fe200000000ff */
[----:B------:R-:W2:Y:S10]  /*7a800*/  LDL.LU.64 R58, [R1+0x700] ;  /* 0x00070000013a7983 */ /* 0x000eb40000300a00 */
[----:B------:R0:W-:Y:S01]  /*7a810*/  @P6 STG.E.U8 desc[UR32][R56.64], R3 ;  /* 0x0000000338006986 */ /* 0x0001e2000c101120 */
[----:B------:R-:W-:-:S02]  /*7a820*/  LOP3.LUT P6, RZ, R6, 0x400, RZ, 0xc0, !PT ;  /* 0x0000040006ff7812 */ /* 0x000fc400078cc0ff */
[----:B0-----:R-:W-:Y:S01]  /*7a830*/  PRMT R3, R52, 0x7773, RZ ;  /* 0x0000777334037816 */ /* 0x001fe200000000ff */
[----:B------:R-:W2:Y:S10]  /*7a840*/  LDL.LU.64 R56, [R1+0x6f8] ;  /* 0x0006f80001387983 */ /* 0x000eb40000300a00 */
[----:B---3--:R0:W-:Y:S04]  /*7a850*/  @P6 STG.E.U8 desc[UR32][R54.64], R3 ;  /* 0x0000000336006986 */ /* 0x0081e8000c101120 */
[----:B0-----:R-:W3:Y:S01]  /*7a860*/  LDL.LU.64 R54, [R1+0x22f8] ;  /* 0x0022f80001367983 */ /* 0x001ee20000300a00 */
[----:B------:R-:W-:-:S02]  /*7a870*/  LOP3.LUT P6, RZ, R6, 0x200, RZ, 0xc0, !PT ;  /* 0x0000020006ff7812 */ /* 0x000fc400078cc0ff */
        /* <DEDUP_REMOVED lines=12> */
[----:B------:R-:W-:Y:S02]  /*7a940*/  LOP3.LUT P3, RZ, R53, 0x400, RZ, 0xc0, !PT ;  /* 0x0000040035ff7812 */ /* 0x000fe4000786c0ff */
[----:B---3--:R-:W-:-:S09]  /*7a950*/  PRMT R3, R54, 0x7770, RZ ;  /* 0x0000777036037816 */ /* 0x008fd200000000ff */
        /* <DEDUP_REMOVED lines=9> */
[----:B--2---:R0:W-:Y:S02]  /*7a9f0*/  @P2 STG.E.U8 desc[UR32][R10.64], R3 ;  /* 0x000000030a002986 */ /* 0x0041e4000c101120 */
[----:B0-----:R-:W-:-:S05]  /*7aa00*/  PRMT R3, R15, 0x7771, RZ ;  /* 0x000077710f037816 */ /* 0x001fca00000000ff */
[----:B------:R0:W-:Y:S02]  /*7aa10*/  @P1 STG.E.U8 desc[UR32][R58.64], R3 ;  /* 0x000000033a001986 */ /* 0x0001e4000c101120 */
[----:B0-----:R-:W-:-:S05]  /*7aa20*/  PRMT R3, R15, 0x7772, RZ ;  /* 0x000077720f037816 */ /* 0x001fca00000000ff */
[----:B------:R0:W-:Y:S04]  /*7aa30*/  @P0 STG.E.U8 desc[UR32][R56.64], R3 ;  /* 0x0000000338000986 */ /* 0x0001e8000c101120 */
[----:B0-----:R-:W2:Y:S04]  /*7aa40*/  LDL.LU.64 R56, [R1+0x710] ;  /* 0x0007100001387983 */ /* 0x001ea80000300a00 */
[----:B------:R-:W4:Y:S04]  /*7aa50*/  LDL.LU.64 R10, [R1+0x730] ;  /* 0x00073000010a7983 */ /* 0x000f280000300a00 */
[----:B------:R-:W4:Y:S04]  /*7aa60*/  LDL.LU.64 R22, [R1+0x750] ;  /* 0x0007500001167983 */ /* 0x000f280000300a00 */
[----:B------:R-:W4:Y:S04]  /*7aa70*/  LDL.LU.64 R18, [R1+0x748] ;  /* 0x0007480001127983 */ /* 0x000f280000300a00 */
[----:B------:R-:W4:Y:S04]  /*7aa80*/  LDL.LU.64 R16, [R1+0x740] ;  /* 0x0007400001107983 */ /* 0x000f280000300a00 */
[----:B------:R-:W4:Y:S01]  /*7aa90*/  LDL.LU.64 R58, [R1+0x770] ;  /* 0x00077000013a7983 */ /* 0x000f220000300a00 */
[----:B------:R-:W-:-:S02]  /*7aaa0*/  LOP3.LUT P6, RZ, R53, 0x40, RZ, 0xc0, !PT ;  /* 0x0000004035ff7812 */ /* 0x000fc400078cc0ff */
[----:B------:R-:W-:-:S11]  /*7aab0*/  LOP3.LUT R7, R7, 0xdfffffff, RZ, 0xc0, !PT ;  /* 0xdfffffff07077812 */ /* 0x000fd600078ec0ff */
[----:B------:R-:W-:Y:S02]  /*7aac0*/  @P6 LOP3.LUT R7, R7, 0x20000000, RZ, 0xfc, !PT ;  /* 0x2000000007076812 */ /* 0x000fe400078efcff */
[----:B------:R-:W-:Y:S02]  /*7aad0*/  LOP3.LUT P3, RZ, R53, 0x200, RZ, 0xc0, !PT ;  /* 0x0000020035ff7812 */ /* 0x000fe4000786c0ff */
[----:B------:R-:W-:Y:S02]  /*7aae0*/  LOP3.LUT R7, R7, 0xbfffffff, RZ, 0xc0, !PT ;  /* 0xbfffffff07077812 */ /* 0x000fe400078ec0ff */
[----:B------:R-:W-:Y:S02]  /*7aaf0*/  PRMT R3, R15, 0x7773, RZ ;  /* 0x000077730f037816 */ /* 0x000fe400000000ff */
[----:B------:R-:W-:Y:S02]  /*7ab00*/  LOP3.LUT R6, R6, 0xfffffffe, RZ, 0xc0, !PT ;  /* 0xfffffffe06067812 */ /* 0x000fe400078ec0ff */
[----:B---3--:R-:W-:-:S13]  /*7ab10*/  LOP3.LUT P6, RZ, R54, 0x800000, RZ, 0xc0, !PT ;  /* 0x0080000036ff7812 */ /* 0x008fda00078cc0ff */
[----:B------:R-:W-:Y:S02]  /*7ab20*/  @P6 LOP3.LUT R7, R7, 0x40000000, RZ, 0xfc, !PT ;  /* 0x4000000007076812 */ /* 0x000fe400078efcff */
[----:B------:R-:W-:Y:S02]  /*7ab30*/  LOP3.LUT P6, RZ, R54, 0x1000000, RZ, 0xc0, !PT ;  /* 0x0100000036ff7812 */ /* 0x000fe400078cc0ff */
[----:B------:R-:W-:-:S11]  /*7ab40*/  LOP3.LUT R7, R7, 0x7fffffff, RZ, 0xc0, !PT ;  /* 0x7fffffff07077812 */ /* 0x000fd600078ec0ff */
[----:B------:R-:W-:Y:S02]  /*7ab50*/  @P6 LOP3.LUT R7, R7, 0x80000000, RZ, 0xfc, !PT ;  /* 0x8000000007076812 */ /* 0x000fe400078efcff */
[C---:B------:R-:W-:Y:S02]  /*7ab60*/  LOP3.LUT P6, RZ, R54.reuse, 0x2000000, RZ, 0xc0, !PT ;  /* 0x0200000036ff7812 */ /* 0x040fe400078cc0ff */
[----:B------:R-:W-:-:S11]  /*7ab70*/  LOP3.LUT P2, RZ, R54, 0x80000000, RZ, 0xc0, !PT ;  /* 0x8000000036ff7812 */ /* 0x000fd6000784c0ff */
[----:B------:R-:W-:Y:S02]  /*7ab80*/  @P6 LOP3.LUT R6, R6, 0x1, RZ, 0xfc, !PT ;  /* 0x0000000106066812 */ /* 0x000fe400078efcff */
[----:B------:R-:W-:Y:S01]  /*7ab90*/  LOP3.LUT P6, RZ, R53, 0x80, RZ, 0xc0, !PT ;  /* 0x0000008035ff7812 */ /* 0x000fe200078cc0ff */
[----:B--2---:R0:W-:Y:S04]  /*7aba0*/  @P3 STG.E.U8 desc[UR32][R56.64], R3 ;  /* 0x0000000338003986 */ /* 0x0041e8000c101120 */
[----:B0-----:R-:W2:Y:S04]  /*7abb0*/  LDL.LU.64 R56, [R1+0x790] ;  /* 0x0007900001387983 */ /* 0x001ea80000300a00 */
[----:B------:R-:W3:Y:S01]  /*7abc0*/  LDL.LU.64 R14, [R1+0x788] ;  /* 0x00078800010e7983 */ /* 0x000ee20000300a00 */
[----:B------:R-:W-:-:S02]  /*7abd0*/  PRMT R3, R55, 0x7770, RZ ;  /* 0x0000777037037816 */ /* 0x000fc400000000ff */
[----:B------:R-:W-:-:S03]  /*7abe0*/  LOP3.LUT R6, R6, 0xfffffffd, RZ, 0xc0, !PT ;  /* 0xfffffffd06067812 */ /* 0x000fc600078ec0ff */
[----:B----4-:R0:W-:Y:S01]  /*7abf0*/  @P2 STG.E.U8 desc[UR32][R10.64], R3 ;  /* 0x000000030a002986 */ /* 0x0101e2000c101120 */
[----:B------:R-:W-:Y:S02]  /*7ac00*/  @P6 LOP3.LUT R6, R6, 0x2, RZ, 0xfc, !PT ;  /* 0x0000000206066812 */ /* 0x000fe400078efcff */
[----:B------:R-:W-:Y:S01]  /*7ac10*/  LOP3.LUT P6, RZ, R54, 0x4000000, RZ, 0xc0, !PT ;  /* 0x0400000036ff7812 */ /* 0x000fe200078cc0ff */
[----:B0-----:R-:W4:Y:S01]  /*7ac20*/  LDL.LU.64 R10, [R1+0x780] ;  /* 0x00078000010a7983 */ /* 0x001f220000300a00 */
[----:B------:R-:W-:-:S03]  /*7ac30*/  LOP3.LUT R6, R6, 0xfffffffb, RZ, 0xc0, !PT ;  /* 0xfffffffb06067812 */ /* 0x000fc600078ec0ff */
[----:B------:R-:W4:Y:S08]  /*7ac40*/  LDL.LU.64 R50, [R1+0x7b0] ;  /* 0x0007b00001327983 */ /* 0x000f300000300a00 */
[----:B------:R-:W-:Y:S02]  /*7ac50*/  @P6 LOP3.LUT R6, R6, 0x4, RZ, 0xfc, !PT ;  /* 0x0000000406066812 */ /* 0x000fe400078efcff */
[----:B------:R-:W-:Y:S01]  /*7ac60*/  LOP3.LUT P6, RZ, R54, 0x8000000, RZ, 0xc0, !PT ;  /* 0x0800000036ff7812 */ /* 0x000fe200078cc0ff */
[----:B------:R-:W4:Y:S01]  /*7ac70*/  LDL.LU.64 R4, [R1+0x7d8] ;  /* 0x0007d80001047983 */ /* 0x000f220000300a00 */
[----:B------:R-:W-:-:S02]  /*7ac80*/  LOP3.LUT R6, R6, 0xfffffff7, RZ, 0xc0, !PT ;  /* 0xfffffff706067812 */ /* 0x000fc400078ec0ff */
[----:B------:R-:W-:Y:S01]  /*7ac90*/  LOP3.LUT P1, RZ, R54, 0x40000000, RZ, 0xc0, !PT ;  /* 0x4000000036ff7812 */ /* 0x000fe2000782c0ff */
[----:B------:R-:W4:Y:S08]  /*7aca0*/  LDL.LU.64 R48, [R1+0x7d0] ;  /* 0x0007d00001307983 */ /* 0x000f300000300a00 */
[----:B------:R-:W-:Y:S02]  /*7acb0*/  @P6 LOP3.LUT R6, R6, 0x8, RZ, 0xfc, !PT ;  /* 0x0000000806066812 */ /* 0x000fe400078efcff */
[----:B------:R-:W-:-:S02]  /*7acc0*/  LOP3.LUT P6, RZ, R54, 0x10000000, RZ, 0xc0, !PT ;  /* 0x1000000036ff7812 */ /* 0x000fc400078cc0ff */
[----:B------:R-:W-:Y:S02]  /*7acd0*/  LOP3.LUT P0, RZ, R54, 0x20000000, RZ, 0xc0, !PT ;  /* 0x2000000036ff7812 */ /* 0x000fe4000780c0ff */
[----:B------:R-:W-:Y:S02]  /*7ace0*/  LOP3.LUT R6, R6, 0xffffffef, RZ, 0xc0, !PT ;  /* 0xffffffef06067812 */ /* 0x000fe400078ec0ff */
[----:B------:R-:W-:-:S05]  /*7acf0*/  PRMT R3, R55, 0x7771, RZ ;  /* 0x0000777137037816 */ /* 0x000fca00000000ff */
[----:B------:R0:W-:Y:S02]  /*7ad00*/  @P1 STG.E.U8 desc[UR32][R22.64], R3 ;  /* 0x0000000316001986 */ /* 0x0001e4000c101120 */
[----:B------:R-:W-:Y:S02]  /*7ad10*/  @P6 LOP3.LUT R6, R6, 0x10, RZ, 0xfc, !PT ;  /* 0x0000001006066812 */ /* 0x000fe400078efcff */
[----:B------:R-:W-:Y:S02]  /*7ad20*/  LOP3.LUT P6, RZ, R53, 0x100, RZ, 0xc0, !PT ;  /* 0x0000010035ff7812 */ /* 0x000fe400078cc0ff */
[----:B0-----:R-:W-:-:S05]  /*7ad30*/  PRMT R3, R55, 0x7772, RZ ;  /* 0x0000777237037816 */ /* 0x001fca00000000ff */
[----:B------:R0:W-:Y:S02]  /*7ad40*/  @P0 STG.E.U8 desc[UR32][R18.64], R3 ;  /* 0x0000000312000986 */ /* 0x0001e4000c101120 */
[----:B0-----:R-:W-:Y:S02]  /*7ad50*/  PRMT R3, R55, 0x7773, RZ ;  /* 0x0000777337037816 */ /* 0x001fe400000000ff */
[----:B------:R-:W4:Y:S04]  /*7ad60*/  LDL.LU R55, [R1+0x22f0] ;  /* 0x0022f00001377983 */ /* 0x000f280000300800 */
[----:B------:R-:W4:Y:S04]  /*7ad70*/  LDL.LU.64 R60, [R1+0x7c8] ;  /* 0x0007c800013c7983 */ /* 0x000f280000300a00 */
[----:B------:R-:W4:Y:S04]  /*7ad80*/  LDL.LU.64 R26, [R1+0x7f8] ;  /* 0x0007f800011a7983 */ /* 0x000f280000300a00 */
[----:B------:R0:W-:Y:S01]  /*7ad90*/  @P6 STG.E.U8 desc[UR32][R16.64], R3 ;  /* 0x0000000310006986 */ /* 0x0001e2000c101120 */
[----:B------:R-:W-:-:S03]  /*7ada0*/  LOP3.LUT P6, RZ, R6, 0x10, RZ, 0xc0, !PT ;  /* 0x0000001006ff7812 */ /* 0x000fc600078cc0ff */
[----:B------:R-:W4:Y:S04]  /*7adb0*/  LDL.LU.64 R22, [R1+0x818] ;  /* 0x0008180001167983 */ /* 0x000f280000300a00 */
[----:B------:R-:W4:Y:S01]  /*7adc0*/  LDL.LU.64 R18, [R1+0x810] ;  /* 0x0008100001127983 */ /* 0x000f220000300a00 */
[----:B0-----:R-:W-:-:S03]  /*7add0*/  PRMT R3, R8, 0x7770, RZ ;  /* 0x0000777008037816 */ /* 0x001fc600000000ff */
[----:B------:R-:W4:Y:S04]  /*7ade0*/  LDL.LU.64 R16, [R1+0x808] ;  /* 0x0008080001107983 */ /* 0x000f280000300a00 */
[----:B------:R0:W-:Y:S04]  /*7adf0*/  @P6 STG.E.U8 desc[UR32][R58.64], R3 ;  /* 0x000000033a006986 */ /* 0x0001e8000c101120 */
[----:B0-----:R-:W4:Y:S01]  /*7ae00*/  LDL.LU.64 R58, [R1+0x838] ;  /* 0x00083800013a7983 */ /* 0x001f220000300a00 */
[----:B------:R-:W-:Y:S02]  /*7ae10*/  LOP3.LUT P6, RZ, R6, 0x8, RZ, 0xc0, !PT ;  /* 0x0000000806ff7812 */ /* 0x000fe400078cc0ff */
[----:B------:R-:W-:-:S02]  /*7ae20*/  PRMT R3, R8, 0x7771, RZ ;  /* 0x0000777108037816 */ /* 0x000fc400000000ff */
[C---:B------:R-:W-:Y:S02]  /*7ae30*/  LOP3.LUT P5, RZ, R54.reuse, 0x400000, RZ, 0xc0, !PT ;  /* 0x0040000036ff7812 */ /* 0x040fe400078ac0ff */
[C---:B------:R-:W-:Y:S02]  /*7ae40*/  LOP3.LUT P4, RZ, R54.reuse, 0x200000, RZ, 0xc0, !PT ;  /* 0x0020000036ff7812 */ /* 0x040fe4000788c0ff */
[C---:B------:R-:W-:Y:S02]  /*7ae50*/  LOP3.LUT P3, RZ, R54.reuse, 0x100000, RZ, 0xc0, !PT ;  /* 0x0010000036ff7812 */ /* 0x040fe4000786c0ff */
[----:B------:R-:W-:Y:S02]  /*7ae60*/  LOP3.LUT P2, RZ, R53, 0x20, RZ, 0xc0, !PT ;  /* 0x0000002035ff7812 */ /* 0x000fe4000784c0ff */
[----:B------:R-:W-:Y:S01]  /*7ae70*/  LOP3.LUT P1, RZ, R54, 0x80000, RZ, 0xc0, !PT ;  /* 0x0008000036ff7812 */ /* 0x000fe2000782c0ff */
[----:B--2---:R0:W-:Y:S01]  /*7ae80*/  @P6 STG.E.U8 desc[UR32][R56.64], R3 ;  /* 0x0000000338006986 */ /* 0x0041e2000c101120 */
[----:B------:R-:W-:-:S02]  /*7ae90*/  LOP3.LUT P6, RZ, R6, 0x4, RZ, 0xc0, !PT ;  /* 0x0000000406ff7812 */ /* 0x000fc400078cc0ff */
[----:B0-----:R-:W-:Y:S01]  /*7aea0*/  PRMT R3, R8, 0x7772, RZ ;  /* 0x0000777208037816 */ /* 0x001fe200000000ff */
[----:B------:R-:W2:Y:S10]  /*7aeb0*/  LDL.LU.64 R56, [R1+0x858] ;  /* 0x0008580001387983 */ /* 0x000eb40000300a00 */
[----:B---3--:R0:W-:Y:S01]  /*7aec0*/  @P6 STG.E.U8 desc[UR32][R14.64], R3 ;  /* 0x000000030e006986 */ /* 0x0081e2000c101120 */
[----:B------:R-:W-:-:S02]  /*7aed0*/  LOP3.LUT P6, RZ, R6, 0x2, RZ, 0xc0, !PT ;  /* 0x0000000206ff7812 */ /* 0x000fc400078cc0ff */
[----:B------:R-:W-:Y:S02]  /*7aee0*/  PRMT R8, R8, 0x7773, RZ ;  /* 0x0000777308087816 */ /* 0x000fe400000000ff */
[----:B0-----:R-:W-:Y:S01]  /*7aef0*/  PRMT R3, R12, 0x7770, RZ ;  /* 0x000077700c037816 */ /* 0x001fe200000000ff */
[----:B------:R-:W3:Y:S08]  /*7af00*/  LDL.LU.64 R14, [R1+0x22e8] ;  /* 0x0022e800010e7983 */ /* 0x000ef00000300a00 */
[----:B----4-:R0:W-:Y:S01]  /*7af10*/  @P6 STG.E.U8 desc[UR32][R10.64], R8 ;  /* 0x000000080a006986 */ /* 0x0101e2000c101120 */
[----:B------:R-:W-:-:S03]  /*7af20*/  LOP3.LUT P6, RZ, R6, 0x1, RZ, 0xc0, !PT ;  /* 0x0000000106ff7812 */ /* 0x000fc600078cc0ff */
[----:B0-----:R-:W4:Y:S10]  /*7af30*/  LDL.LU.64 R10, [R1+0x22e0] ;  /* 0x0022e000010a7983 */ /* 0x001f340000300a00 */
        /* <DEDUP_REMOVED lines=8> */
[----:B------:R-:W-:Y:S02]  /*7afc0*/  PRMT R12, R12, 0x7773, RZ ;  /* 0x000077730c0c7816 */ /* 0x000fe400000000ff */
[----:B0-----:R-:W-:-:S09]  /*7afd0*/  PRMT R3, R9, 0x7770, RZ ;  /* 0x0000777009037816 */ /* 0x001fd200000000ff */
[----:B------:R-:W-:Y:S04]  /*7afe0*/  @P6 STG.E.U8 desc[UR32][R60.64], R12 ;  /* 0x0000000c3c006986 */ /* 0x000fe8000c101120 */
[----:B------:R0:W-:Y:S02]  /*7aff0*/  @P5 STG.E.U8 desc[UR32][R26.64], R3 ;  /* 0x000000031a005986 */ /* 0x0001e4000c101120 */
[----:B0-----:R-:W-:-:S05]  /*7b000*/  PRMT R3, R9, 0x7771, RZ ;  /* 0x0000777109037816 */ /* 0x001fca00000000ff */
[----:B------:R0:W-:Y:S02]  /*7b010*/  @P4 STG.E.U8 desc[UR32][R22.64], R3 ;  /* 0x0000000316004986 */ /* 0x0001e4000c101120 */
[C---:B0-----:R-:W-:Y:S02]  /*7b020*/  PRMT R3, R9.reuse, 0x7772, RZ ;  /* 0x0000777209037816 */ /* 0x041fe400000000ff */
[----:B------:R-:W-:-:S03]  /*7b030*/  PRMT R9, R9, 0x7773, RZ ;  /* 0x0000777309097816 */ /* 0x000fc600000000ff */
[----:B------:R0:W-:Y:S04]  /*7b040*/  @P3 STG.E.U8 desc[UR32][R18.64], R3 ;  /* 0x0000000312003986 */ /* 0x0001e8000c101120 */
[----:B------:R-:W-:Y:S01]  /*7b050*/  @P2 STG.E.U8 desc[UR32][R16.64], R9 ;  /* 0x0000000910002986 */ /* 0x000fe2000c101120 */
[----:B0-----:R-:W-:-:S05]  /*7b060*/  PRMT R3, R13, 0x7770, RZ ;  /* 0x000077700d037816 */ /* 0x001fca00000000ff */
[----:B------:R0:W-:Y:S04]  /*7b070*/  @P1 STG.E.U8 desc[UR32][R58.64], R3 ;  /* 0x000000033a001986 */ /* 0x0001e8000c101120 */
[----:B0-----:R-:W3:Y:S01]  /*7b080*/  LDL.LU.64 R58, [R1+0x850] ;  /* 0x00085000013a7983 */ /* 0x001ee20000300a00 */
[C---:B------:R-:W-:Y:S02]  /*7b090*/  LOP3.LUT P0, RZ, R54.reuse, 0x40000, RZ, 0xc0, !PT ;  /* 0x0004000036ff7812 */ /* 0x040fe4000780c0ff */
[----:B------:R-:W-:Y:S02]  /*7b0a0*/  PRMT R3, R13, 0x7771, RZ ;  /* 0x000077710d037816 */ /* 0x000fe400000000ff */
[----:B------:R-:W-:-:S09]  /*7b0b0*/  LOP3.LUT P3, RZ, R54, 0x20000, RZ, 0xc0, !PT ;  /* 0x0002000036ff7812 */ /* 0x000fd2000786c0ff */
[----:B--2---:R0:W-:Y:S04]  /*7b0c0*/  @P0 STG.E.U8 desc[UR32][R56.64], R3 ;  /* 0x0000000338000986 */ /* 0x0041e8000c101120 */
[----:B0-----:R-:W2:Y:S04]  /*7b0d0*/  LDL.LU.64 R56, [R1+0x848] ;  /* 0x0008480001387983 */ /* 0x001ea80000300a00 */
[----:B------:R-:W2:Y:S04]  /*7b0e0*/  LDL.LU.64 R60, [R1+0x878] ;  /* 0x00087800013c7983 */ /* 0x000ea80000300a00 */
[----:B------:R-:W2:Y:S04]  /*7b0f0*/  LDL.LU.64 R26, [R1+0x898] ;  /* 0x00089800011a7983 */ /* 0x000ea80000300a00 */
[----:B------:R-:W2:Y:S04]  /*7b100*/  LDL.LU.64 R22, [R1+0x890] ;  /* 0x0008900001167983 */ /* 0x000ea80000300a00 */
[----:B------:R-:W2:Y:S01]  /*7b110*/  LDL.LU.64 R18, [R1+0x888] ;  /* 0x0008880001127983 */ /* 0x000ea20000300a00 */
[----:B------:R-:W-:-:S05]  /*7b120*/  PRMT R3, R13, 0x7772, RZ ;  /* 0x000077720d037816 */ /* 0x000fca00000000ff */
[----:B---3--:R0:W-:Y:S04]  /*7b130*/  @P3 STG.E.U8 desc[UR32][R58.64], R3 ;  /* 0x000000033a003986 */ /* 0x0081e8000c101120 */
[----:B0-----:R-:W3:Y:S04]  /*7b140*/  LDL.LU.64 R58, [R1+0x8b8] ;  /* 0x0008b800013a7983 */ /* 0x001ee80000300a00 */
[----:B------:R-:W3:Y:S01]  /*7b150*/  LDL.LU.64 R16, [R1+0x8d8] ;  /* 0x0008d80001107983 */ /* 0x000ee20000300a00 */
        /* <DEDUP_REMOVED lines=16> */
[----:B------:R-:W-:Y:S02]  /*7b260*/  LOP3.LUT P2, RZ, R53, 0x10, RZ, 0xc0, !PT ;  /* 0x0000001035ff7812 */ /* 0x000fe4000784c0ff */
[----:B------:R-:W-:Y:S02]  /*7b270*/  LOP3.LUT R7, R7, 0xfbffffff, RZ, 0xc0, !PT ;  /* 0xfbffffff07077812 */ /* 0x000fe400078ec0ff */
[----:B------:R-:W-:-:S07]  /*7b280*/  PRMT R13, R13, 0x7773, RZ ;  /* 0x000077730d0d7816 */ /* 0x000fce00000000ff */
[----:B------:R-:W-:Y:S02]  /*7b290*/  @P6 LOP3.LUT R7, R7, 0x4000000, RZ, 0xfc, !PT ;  /* 0x0400000007076812 */ /* 0x000fe400078efcff */
[C---:B------:R-:W-:Y:S02]  /*7b2a0*/  LOP3.LUT P6, RZ, R54.reuse, 0x2000, RZ, 0xc0, !PT ;  /* 0x0000200036ff7812 */ /* 0x040fe400078cc0ff */
[----:B------:R-:W-:Y:S02]  /*7b2b0*/  LOP3.LUT R7, R7, 0xf7ffffff, RZ, 0xc0, !PT ;  /* 0xf7ffffff07077812 */ /* 0x000fe400078ec0ff */
[----:B------:R-:W-:-:S09]  /*7b2c0*/  LOP3.LUT P1, RZ, R54, 0x10000, RZ, 0xc0, !PT ;  /* 0x0001000036ff7812 */ /* 0x000fd2000782c0ff */
[----:B------:R-:W-:Y:S02]  /*7b2d0*/  @P6 LOP3.LUT R7, R7, 0x8000000, RZ, 0xfc, !PT ;  /* 0x0800000007076812 */ /* 0x000fe400078efcff */
[----:B------:R-:W-:Y:S02]  /*7b2e0*/  LOP3.LUT P6, RZ, R53, 0x8, RZ, 0xc0, !PT ;  /* 0x0000000835ff7812 */ /* 0x000fe400078cc0ff */
[----:B------:R-:W-:Y:S02]  /*7b2f0*/  LOP3.LUT P0, RZ, R54, 0x8000, RZ, 0xc0, !PT ;  /* 0x0000800036ff7812 */ /* 0x000fe4000780c0ff */
[----:B------:R-:W-:Y:S02]  /*7b300*/  LOP3.LUT R7, R7, 0xefffffff, RZ, 0xc0, !PT ;  /* 0xefffffff07077812 */ /* 0x000fe400078ec0ff */
[----:B----4-:R-:W-:-:S07]  /*7b310*/  PRMT R3, R10, 0x7770, RZ ;  /* 0x000077700a037816 */ /* 0x010fce00000000ff */
[----:B------:R-:W-:Y:S02]  /*7b320*/  @P6 LOP3.LUT R7, R7, 0x10000000, RZ, 0xfc, !PT ;  /* 0x1000000007076812 */ /* 0x000fe400078efcff */
[----:B------:R-:W-:Y:S01]  /*7b330*/  LOP3.LUT P6, RZ, R54, 0x4000, RZ, 0xc0, !PT ;  /* 0x0000400036ff7812 */ /* 0x000fe200078cc0ff */
[----:B--2---:R0:W-:Y:S04]  /*7b340*/  @P2 STG.E.U8 desc[UR32][R56.64], R13 ;  /* 0x0000000d38002986 */ /* 0x0041e8000c101120 */
[----:B0-----:R-:W2:Y:S04]  /*7b350*/  LDL.LU.64 R56, [R1+0x8d0] ;  /* 0x0008d00001387983 */ /* 0x001ea80000300a00 */
[----:B------:R-:W4:Y:S04]  /*7b360*/  LDL.LU.64 R12, [R1+0x8c8] ;  /* 0x0008c800010c7983 */ /* 0x000f280000300a00 */
[----:B------:R0:W-:Y:S04]  /*7b370*/  @P1 STG.E.U8 desc[UR32][R60.64], R3 ;  /* 0x000000033c001986 */ /* 0x0001e8000c101120 */
[----:B------:R-:W4:Y:S04]  /*7b380*/  LDL.LU.64 R8, [R1+0x8f8] ;  /* 0x0008f80001087983 */ /* 0x000f280000300a00 */
[----:B------:R-:W4:Y:S01]  /*7b390*/  LDL.LU.64 R50, [R1+0x920] ;  /* 0x0009200001327983 */ /* 0x000f220000300a00 */
[----:B0-----:R-:W-:-:S03]  /*7b3a0*/  PRMT R3, R10, 0x7771, RZ ;  /* 0x000077710a037816 */ /* 0x001fc600000000ff */
[----:B------:R-:W4:Y:S04]  /*7b3b0*/  LDL.LU.64 R4, [R1+0x918] ;  /* 0x0009180001047983 */ /* 0x000f280000300a00 */
[----:B------:R0:W-:Y:S04]  /*7b3c0*/  @P0 STG.E.U8 desc[UR32][R26.64], R3 ;  /* 0x000000031a000986 */ /* 0x0001e8000c101120 */
[----:B------:R-:W4:Y:S04]  /*7b3d0*/  LDL.LU.64 R48, [R1+0x910] ;  /* 0x0009100001307983 */ /* 0x000f280000300a00 */
[----:B------:R-:W4:Y:S01]  /*7b3e0*/  LDL.LU.64 R60, [R1+0x940] ;  /* 0x00094000013c7983 */ /* 0x000f220000300a00 */
[----:B0-----:R-:W-:-:S03]  /*7b3f0*/  PRMT R3, R10, 0x7772, RZ ;  /* 0x000077720a037816 */ /* 0x001fc600000000ff */
[----:B------:R-:W4:Y:S04]  /*7b400*/  LDL.LU.64 R26, [R1+0x960] ;  /* 0x00096000011a7983 */ /* 0x000f280000300a00 */
[----:B------:R0:W-:Y:S01]  /*7b410*/  @P6 STG.E.U8 desc[UR32][R22.64], R3 ;  /* 0x0000000316006986 */ /* 0x0001e2000c101120 */
[C---:B------:R-:W-:Y:S02]  /*7b420*/  LOP3.LUT P6, RZ, R7.reuse, 0x10000000, RZ, 0xc0, !PT ;  /* 0x1000000007ff7812 */ /* 0x040fe400078cc0ff */
[----:B------:R-:W-:Y:S02]  /*7b430*/  PRMT R10, R10, 0x7773, RZ ;  /* 0x000077730a0a7816 */ /* 0x000fe400000000ff */
[----:B0-----:R-:W-:Y:S01]  /*7b440*/  PRMT R3, R14, 0x7770, RZ ;  /* 0x000077700e037816 */ /* 0x001fe200000000ff */
[----:B------:R-:W4:Y:S08]  /*7b450*/  LDL.LU.64 R22, [R1+0x958] ;  /* 0x0009580001167983 */ /* 0x000f300000300a00 */
[----:B------:R0:W-:Y:S01]  /*7b460*/  @P6 STG.E.U8 desc[UR32][R18.64], R10 ;  /* 0x0000000a12006986 */ /* 0x0001e2000c101120 */
[----:B------:R-:W-:-:S03]  /*7b470*/  LOP3.LUT P6, RZ, R7, 0x8000000, RZ, 0xc0, !PT ;  /* 0x0800000007ff7812 */ /* 0x000fc600078cc0ff */
[----:B0-----:R-:W4:Y:S10]  /*7b480*/  LDL.LU.64 R18, [R1+0x950] ;  /* 0x0009500001127983 */ /* 0x001f340000300a00 */
[----:B---3--:R0:W-:Y:S01]  /*7b490*/  @P6 STG.E.U8 desc[UR32][R58.64], R3 ;  /* 0x000000033a006986 */ /* 0x0081e2000c101120 */
[----:B------:R-:W-:-:S02]  /*7b4a0*/  LOP3.LUT P6, RZ, R7, 0x4000000, RZ, 0xc0, !PT ;  /* 0x0400000007ff7812 */ /* 0x000fc400078cc0ff */
[----:B0-----:R-:W-:Y:S01]  /*7b4b0*/  PRMT R3, R14, 0x7771, RZ ;  /* 0x000077710e037816 */ /* 0x001fe200000000ff */
[----:B------:R-:W3:Y:S10]  /*7b4c0*/  LDL.LU.64 R58, [R1+0x980] ;  /* 0x00098000013a7983 */ /* 0x000ef40000300a00 */
[----:B------:R0:W-:Y:S04]  /*7b4d0*/  @P6 STG.E.U8 desc[UR32][R16.64], R3 ;  /* 0x0000000310006986 */ /* 0x0001e8000c101120 */
[----:B0-----:R-:W3:Y:S01]  /*7b4e0*/  LDL.LU.64 R16, [R1+0x22d8] ;  /* 0x0022d80001107983 */ /* 0x001ee20000300a00 */
[----:B------:R-:W-:-:S02]  /*7b4f0*/  LOP3.LUT P6, RZ, R7, 0x2000000, RZ, 0xc0, !PT ;  /* 0x0200000007ff7812 */ /* 0x000fc400078cc0ff */
[C---:B------:R-:W-:Y:S02]  /*7b500*/  PRMT R3, R14.reuse, 0x7772, RZ ;  /* 0x000077720e037816 */ /* 0x040fe400000000ff */
[----:B------:R-:W-:Y:S02]  /*7b510*/  PRMT R14, R14, 0x7773, RZ ;  /* 0x000077730e0e7816 */ /* 0x000fe400000000ff */
[----:B------:R-:W-:Y:S02]  /*7b520*/  LOP3.LUT P5, RZ, R53, 0x2, RZ, 0xc0, !PT ;  /* 0x0000000235ff7812 */ /* 0x000fe400078ac0ff */
[C---:B------:R-:W-:Y:S02]  /*7b530*/  LOP3.LUT P4, RZ, R54.reuse, 0x80, RZ, 0xc0, !PT ;  /* 0x0000008036ff7812 */ /* 0x040fe4000788c0ff */
[C---:B------:R-:W-:Y:S02]  /*7b540*/  LOP3.LUT P3, RZ, R54.reuse, 0x40, RZ, 0xc0, !PT ;  /* 0x0000004036ff7812 */ /* 0x040fe4000786c0ff */
[----:B------:R-:W-:-:S02]  /*7b550*/  LOP3.LUT P2, RZ, R54, 0x20, RZ, 0xc0, !PT ;  /* 0x0000002036ff7812 */ /* 0x000fc4000784c0ff */
[----:B------:R-:W-:Y:S02]  /*7b560*/  LOP3.LUT P1, RZ, R53, 0x1, RZ, 0xc0, !PT ;  /* 0x0000000135ff7812 */ /* 0x000fe4000782c0ff */
[----:B------:R-:W-:Y:S01]  /*7b570*/  LOP3.LUT P0, RZ, R54, 0x10, RZ, 0xc0, !PT ;  /* 0x0000001036ff7812 */ /* 0x000fe2000780c0ff */
[----:B--2---:R0:W-:Y:S01]  /*7b580*/  @P6 STG.E.U8 desc[UR32][R56.64], R3 ;  /* 0x0000000338006986 */ /* 0x0041e2000c101120 */
[----:B------:R-:W-:Y:S02]  /*7b590*/  LOP3.LUT P6, RZ, R7, 0x1000000, RZ, 0xc0, !PT ;  /* 0x0100000007ff7812 */ /* 0x000fe400078cc0ff */
[----:B0-----:R-:W-:Y:S01]  /*7b5a0*/  PRMT R3, R11, 0x7770, RZ ;  /* 0x000077700b037816 */ /* 0x001fe200000000ff */
[----:B------:R-:W2:Y:S10]  /*7b5b0*/  LDL.LU.64 R56, [R1+0x22d0] ;  /* 0x0022d00001387983 */ /* 0x000eb40000300a00 */
[----:B----4-:R-:W-:Y:S01]  /*7b5c0*/  @P6 STG.E.U8 desc[UR32][R12.64], R14 ;  /* 0x0000000e0c006986 */ /* 0x010fe2000c101120 */
[----:B------:R-:W-:-:S13]  /*7b5d0*/  LOP3.LUT P6, RZ, R7, 0x800000, RZ, 0xc0, !PT ;  /* 0x0080000007ff7812 */ /* 0x000fda00078cc0ff */
[----:B------:R0:W-:Y:S01]  /*7b5e0*/  @P6 STG.E.U8 desc[UR32][R8.64], R3 ;  /* 0x0000000308006986 */ /* 0x0001e2000c101120 */
[----:B------:R-:W-:Y:S02]  /*7b5f0*/  LOP3.LUT P6, RZ, R7, 0x400000, RZ, 0xc0, !PT ;  /* 0x0040000007ff7812 */ /* 0x000fe400078cc0ff */
[----:B0-----:R-:W-:-:S11]  /*7b600*/  PRMT R3, R11, 0x7771, RZ ;  /* 0x000077710b037816 */ /* 0x001fd600000000ff */
[----:B------:R0:W-:Y:S01]  /*7b610*/  @P6 STG.E.U8 desc[UR32][R50.64], R3 ;  /* 0x0000000332006986 */ /* 0x0001e2000c101120 */
[----:B------:R-:W-:Y:S02]  /*7b620*/  LOP3.LUT P6, RZ, R7, 0x200000, RZ, 0xc0, !PT ;  /* 0x0020000007ff7812 */ /* 0x000fe400078cc0ff */
[C---:B0-----:R-:W-:Y:S02]  /*7b630*/  PRMT R3, R11.reuse, 0x7772, RZ ;  /* 0x000077720b037816 */ /* 0x041fe400000000ff */
[----:B------:R-:W-:-:S09]  /*7b640*/  PRMT R11, R11, 0x7773, RZ ;  /* 0x000077730b0b7816 */ /* 0x000fd200000000ff */
[----:B------:R0:W-:Y:S04]  /*7b650*/  @P6 STG.E.U8 desc[UR32][R4.64], R3 ;  /* 0x0000000304006986 */ /* 0x0001e8000c101120 */
[----:B------:R-:W-:Y:S01]  /*7b660*/  @P5 STG.E.U8 desc[UR32][R48.64], R11 ;  /* 0x0000000b30005986 */ /* 0x000fe2000c101120 */
[----:B0-----:R-:W-:-:S05]  /*7b670*/  PRMT R3, R15, 0x7770, RZ ;  /* 0x000077700f037816 */ /* 0x001fca00000000ff */
[----:B------:R0:W-:Y:S02]  /*7b680*/  @P4 STG.E.U8 desc[UR32][R60.64], R3 ;  /* 0x000000033c004986 */ /* 0x0001e4000c101120 */
[----:B0-----:R-:W-:-:S05]  /*7b690*/  PRMT R3, R15, 0x7771, RZ ;  /* 0x000077710f037816 */ /* 0x001fca00000000ff */
[----:B------:R0:W-:Y:S02]  /*7b6a0*/  @P3 STG.E.U8 desc[UR32][R26.64], R3 ;  /* 0x000000031a003986 */ /* 0x0001e4000c101120 */
[C---:B0-----:R-:W-:Y:S02]  /*7b6b0*/  PRMT R3, R15.reuse, 0x7772, RZ ;  /* 0x000077720f037816 */ /* 0x041fe400000000ff */
[----:B------:R-:W-:-:S03]  /*7b6c0*/  PRMT R15, R15, 0x7773, RZ ;  /* 0x000077730f0f7816 */ /* 0x000fc600000000ff */
[----:B------:R3:W-:Y:S04]  /*7b6d0*/  @P2 STG.E.U8 desc[UR32][R22.64], R3 ;  /* 0x0000000316002986 */ /* 0x0007e8000c101120 */
[----:B------:R-:W-:Y:S01]  /*7b6e0*/  @P1 STG.E.U8 desc[UR32][R18.64], R15 ;  /* 0x0000000f12001986 */ /* 0x000fe2000c101120 */
[----:B---3--:R-:W-:-:S05]  /*7b6f0*/  PRMT R3, R16, 0x7770, RZ ;  /* 0x0000777010037816 */ /* 0x008fca00000000ff */
[----:B------:R0:W-:Y:S04]  /*7b700*/  @P0 STG.E.U8 desc[UR32][R58.64], R3 ;  /* 0x000000033a000986 */ /* 0x0001e8000c101120 */
[----:B0-----:R-:W3:Y:S04]  /*7b710*/  LDL.LU.64 R58, [R1+0x9a8] ;  /* 0x0009a800013a7983 */ /* 0x001ee80000300a00 */
[----:B------:R-:W4:Y:S04]  /*7b720*/  LDL.LU.64 R18, [R1+0x998] ;  /* 0x0009980001127983 */ /* 0x000f280000300a00 */
[----:B------:R-:W4:Y:S04]  /*7b730*/  LDL.LU.64 R50, [R1+0x990] ;  /* 0x0009900001327983 */ /* 0x000f280000300a00 */
[----:B------:R-:W4:Y:S04]  /*7b740*/  LDL.LU.64 R4, [R1+0x9c8] ;  /* 0x0009c80001047983 */ /* 0x000f280000300a00 */
[----:B------:R-:W4:Y:S01]  /*7b750*/  LDL.LU.64 R48, [R1+0x9e8] ;  /* 0x0009e80001307983 */ /* 0x000f220000300a00 */
[----:B------:R-:W-:-:S03]  /*7b760*/  LOP3.LUT P3, RZ, R54, 0x8, RZ, 0xc0, !PT ;  /* 0x0000000836ff7812 */ /* 0x000fc6000786c0ff */
[----:B------:R-:W4:Y:S01]  /*7b770*/  LDL.LU.64 R60, [R1+0x9e0] ;  /* 0x0009e000013c7983 */ /* 0x000f220000300a00 */
[----:B------:R-:W-:Y:S02]  /*7b780*/  PRMT R3, R16, 0x7771, RZ ;  /* 0x0000777110037816 */ /* 0x000fe400000000ff */
[----:B------:R-:W-:Y:S02]  /*7b790*/  LOP3.LUT P2, RZ, R54, 0x4, RZ, 0xc0, !PT ;  /* 0x0000000436ff7812 */ /* 0x000fe4000784c0ff */
[----:B------:R-:W-:Y:S02]  /*7b7a0*/  LOP3.LUT R7, R7, 0xffffdfff, RZ, 0xc0, !PT ;  /* 0xffffdfff07077812 */ /* 0x000fe400078ec0ff */
[----:B--2---:R-:W-:-:S03]  /*7b7b0*/  LOP3.LUT P6, RZ, R56, 0x4000000, RZ, 0xc0, !PT ;  /* 0x0400000038ff7812 */ /* 0x004fc600078cc0ff */
[----:B---3--:R0:W-:Y:S04]  /*7b7c0*/  @P3 STG.E.U8 desc[UR32][R58.64], R3 ;  /* 0x000000033a003986 */ /* 0x0081e8000c101120 */
[----:B0-----:R-:W2:Y:S04]  /*7b7d0*/  LDL.LU.64 R58, [R1+0x9d8] ;  /* 0x0009d800013a7983 */ /* 0x001ea80000300a00 */
[----:B------:R-:W3:Y:S04]  /*7b7e0*/  LDL.LU.64 R26, [R1+0xa08] ;  /* 0x000a0800011a7983 */ /* 0x000ee80000300a00 */
[----:B------:R-:W3:Y:S01]  /*7b7f0*/  LDL.LU.64 R22, [R1+0xa28] ;  /* 0x000a280001167983 */ /* 0x000ee20000300a00 */
[----:B------:R-:W-:-:S05]  /*7b800*/  PRMT R3, R16, 0x7772, RZ ;  /* 0x0000777210037816 */ /* 0x000fca00000000ff */
[----:B----4-:R0:W-:Y:S04]  /*7b810*/  @P2 STG.E.U8 desc[UR32][R18.64], R3 ;  /* 0x0000000312002986 */ /* 0x0101e8000c101120 */
[----:B0-----:R-:W4:Y:S01]  /*7b820*/  LDL.LU.64 R18, [R1+0xa20] ;  /* 0x000a200001127983 */ /* 0x001f220000300a00 */
[----:B------:R-:W-:Y:S02]  /*7b830*/  @P6 LOP3.LUT R7, R7, 0x2000, RZ, 0xfc, !PT ;  /* 0x0000200007076812 */ /* 0x000fe400078efcff */
[----:B------:R-:W-:Y:S01]  /*7b840*/  LOP3.LUT P6, RZ, R56, 0x8000000, RZ, 0xc0, !PT ;  /* 0x0800000038ff7812 */ /* 0x000fe200078cc0ff */
[----:B------:R-:W4:Y:S01]  /*7b850*/  LDL.LU.64 R14, [R1+0xa18] ;  /* 0x000a1800010e7983 */ /* 0x000f220000300a00 */
[----:B------:R-:W-:Y:S02]  /*7b860*/  LOP3.LUT R7, R7, 0xffffbfff, RZ, 0xc0, !PT ;  /* 0xffffbfff07077812 */ /* 0x000fe400078ec0ff */
[----:B------:R-:W-:Y:S01]  /*7b870*/  LOP3.LUT P1, RZ, R55, 0x80000000, RZ, 0xc0, !PT ;  /* 0x8000000037ff7812 */ /* 0x000fe2000782c0ff */
[----:B------:R-:W4:Y:S01]  /*7b880*/  LDL.LU.64 R10, [R1+0xa48] ;  /* 0x000a4800010a7983 */ /* 0x000f220000300a00 */
[----:B------:R-:W-:-:S02]  /*7b890*/  LOP3.LUT P0, RZ, R54, 0x2, RZ, 0xc0, !PT ;  /* 0x0000000236ff7812 */ /* 0x000fc4000780c0ff */
[----:B------:R-:W-:Y:S01]  /*7b8a0*/  PRMT R16, R16, 0x7773, RZ ;  /* 0x0000777310107816 */ /* 0x000fe200000000ff */
[----:B------:R-:W4:Y:S04]  /*7b8b0*/  LDL.LU.64 R12, [R1+0xa68] ;  /* 0x000a6800010c7983 */ /* 0x000f280000300a00 */
[----:B------:R-:W-:Y:S01]  /*7b8c0*/  @P6 LOP3.LUT R7, R7, 0x4000, RZ, 0xfc, !PT ;  /* 0x0000400007076812 */ /* 0x000fe200078efcff */
        /* <DEDUP_REMOVED lines=18> */
[----:B------:R-:W-:Y:S01]  /*7b9f0*/  PRMT R3, R20, 0x7770, RZ ;  /* 0x0000777014037816 */ /* 0x000fe200000000ff */
[----:B------:R0:W-:Y:S08]  /*7ba00*/  @P1 STG.E.U8 desc[UR32][R50.64], R16 ;  /* 0x0000001032001986 */ /* 0x0001f0000c101120 */
[----:B------:R-:W-:-:S02]  /*7ba10*/  @P6 LOP3.LUT R7, R7, 0x100000, RZ, 0xfc, !PT ;  /* 0x0010000007076812 */ /* 0x000fc400078efcff */
[----:B------:R-:W-:Y:S01]  /*7ba20*/  LOP3.LUT P6, RZ, R54, 0x1, RZ, 0xc0, !PT ;  /* 0x0000000136ff7812 */ /* 0x000fe200078cc0ff */
[----:B------:R1:W-:Y:S04]  /*7ba30*/  @P0 STG.E.U8 desc[UR32][R4.64], R3 ;  /* 0x0000000304000986 */ /* 0x0003e8000c101120 */
[----:B0-----:R-:W4:Y:S01]  /*7ba40*/  LDL.LU.64 R50, [R1+0xa58] ;  /* 0x000a580001327983 */ /* 0x001f220000300a00 */
[----:B-1----:R-:W-:-:S03]  /*7ba50*/  PRMT R3, R20, 0x7771, RZ ;  /* 0x0000777114037816 */ /* 0x002fc600000000ff */
[----:B------:R-:W4:Y:S04]  /*7ba60*/  LDL.LU.64 R4, [R1+0xa90] ;  /* 0x000a900001047983 */ /* 0x000f280000300a00 */
[----:B------:R0:W-:Y:S01]  /*7ba70*/  @P6 STG.E.U8 desc[UR32][R48.64], R3 ;  /* 0x0000000330006986 */ /* 0x0001e2000c101120 */
[C---:B------:R-:W-:Y:S02]  /*7ba80*/  LOP3.LUT P6, RZ, R7.reuse, 0x100000, RZ, 0xc0, !PT ;  /* 0x0010000007ff7812 */ /* 0x040fe400078cc0ff */
[----:B0-----:R-:W-:Y:S01]  /*7ba90*/  PRMT R3, R20, 0x7772, RZ ;  /* 0x0000777214037816 */ /* 0x001fe200000000ff */
[----:B------:R-:W4:Y:S10]  /*7baa0*/  LDL.LU.64 R48, [R1+0xab0] ;  /* 0x000ab00001307983 */ /* 0x000f340000300a00 */
[----:B------:R0:W-:Y:S01]  /*7bab0*/  @P6 STG.E.U8 desc[UR32][R60.64], R3 ;  /* 0x000000033c006986 */ /* 0x0001e2000c101120 */
[----:B------:R-:W-:-:S02]  /*7bac0*/  LOP3.LUT P6, RZ, R7, 0x80000, RZ, 0xc0, !PT ;  /* 0x0008000007ff7812 */ /* 0x000fc400078cc0ff */
[----:B------:R-:W-:Y:S02]  /*7bad0*/  PRMT R20, R20, 0x7773, RZ ;  /* 0x0000777314147816 */ /* 0x000fe400000000ff */
[----:B0-----:R-:W-:Y:S01]  /*7bae0*/  PRMT R3, R17, 0x7770, RZ ;  /* 0x0000777011037816 */ /* 0x001fe200000000ff */
[----:B------:R-:W4:Y:S08]  /*7baf0*/  LDL.LU.64 R60, [R1+0xaa8] ;  /* 0x000aa800013c7983 */ /* 0x000f300000300a00 */
[----:B--2---:R0:W-:Y:S01]  /*7bb00*/  @P6 STG.E.U8 desc[UR32][R58.64], R20 ;  /* 0x000000143a006986 */ /* 0x0041e2000c101120 */
[----:B------:R-:W-:-:S03]  /*7bb10*/  LOP3.LUT P6, RZ, R7, 0x40000, RZ, 0xc0, !PT ;  /* 0x0004000007ff7812 */ /* 0x000fc600078cc0ff */
[----:B0-----:R-:W2:Y:S10]  /*7bb20*/  LDL.LU.64 R58, [R1+0xaa0] ;  /* 0x000aa000013a7983 */ /* 0x001eb40000300a00 */
[----:B---3--:R0:W-:Y:S01]  /*7bb30*/  @P6 STG.E.U8 desc[UR32][R26.64], R3 ;  /* 0x000000031a006986 */ /* 0x0081e2000c101120 */
[----:B------:R-:W-:-:S02]  /*7bb40*/  LOP3.LUT P6, RZ, R7, 0x20000, RZ, 0xc0, !PT ;  /* 0x0002000007ff7812 */ /* 0x000fc400078cc0ff */
[----:B0-----:R-:W-:Y:S01]  /*7bb50*/  PRMT R3, R17, 0x7771, RZ ;  /* 0x0000777111037816 */ /* 0x001fe200000000ff */
[----:B------:R-:W3:Y:S10]  /*7bb60*/  LDL.LU.64 R26, [R1+0x22c8] ;  /* 0x0022c800011a7983 */ /* 0x000ef40000300a00 */
[----:B------:R0:W-:Y:S01]  /*7bb70*/  @P6 STG.E.U8 desc[UR32][R22.64], R3 ;  /* 0x0000000316006986 */ /* 0x0001e2000c101120 */
[----:B------:R-:W-:-:S02]  /*7bb80*/  LOP3.LUT P6, RZ, R7, 0x10000, RZ, 0xc0, !PT ;  /* 0x0001000007ff7812 */ /* 0x000fc400078cc0ff */
[----:B0-----:R-:W-:Y:S01]  /*7bb90*/  PRMT R3, R17, 0x7772, RZ ;  /* 0x0000777211037816 */ /* 0x001fe200000000ff */
[----:B------:R-:W3:Y:S10]  /*7bba0*/  LDL.LU.64 R22, [R1+0x22c0] ;  /* 0x0022c00001167983 */ /* 0x000ef40000300a00 */
[----:B----4-:R0:W-:Y:S04]  /*7bbb0*/  @P6 STG.E.U8 desc[UR32][R18.64], R3 ;  /* 0x0000000312006986 */ /* 0x0101e8000c101120 */
[----:B0-----:R-:W4:Y:S01]  /*7bbc0*/  LDL.LU.64 R18, [R1+0x22b8] ;  /* 0x0022b80001127983 */ /* 0x001f220000300a00 */
[----:B------:R-:W-:-:S02]  /*7bbd0*/  LOP3.LUT P6, RZ, R7, 0x8000, RZ, 0xc0, !PT ;  /* 0x0000800007ff7812 */ /* 0x000fc400078cc0ff */
[----:B------:R-:W-:Y:S02]  /*7bbe0*/  PRMT R17, R17, 0x7773, RZ ;  /* 0x0000777311117816 */ /* 0x000fe400000000ff */
[----:B------:R-:W-:-:S09]  /*7bbf0*/  PRMT R3, R21, 0x7770, RZ ;  /* 0x0000777015037816 */ /* 0x000fd200000000ff */
[----:B------:R-:W-:Y:S01]  /*7bc00*/  @P6 STG.E.U8 desc[UR32][R14.64], R17 ;  /* 0x000000110e006986 */ /* 0x000fe2000c101120 */
[----:B------:R-:W-:Y:S02]  /*7bc10*/  LOP3.LUT P6, RZ, R7, 0x4000, RZ, 0xc0, !PT ;  /* 0x0000400007ff7812 */ /* 0x000fe400078cc0ff */
[----:B------:R-:W-:-:S11]  /*7bc20*/  LOP3.LUT P5, RZ, R56, 0x2000000, RZ, 0xc0, !PT ;  /* 0x0200000038ff7812 */ /* 0x000fd600078ac0ff */
[----:B------:R0:W-:Y:S01]  /*7bc30*/  @P6 STG.E.U8 desc[UR32][R10.64], R3 ;  /* 0x000000030a006986 */ /* 0x0001e2000c101120 */
[----:B------:R-:W-:Y:S02]  /*7bc40*/  LOP3.LUT P6, RZ, R7, 0x2000, RZ, 0xc0, !PT ;  /* 0x0000200007ff7812 */ /* 0x000fe400078cc0ff */
[----:B------:R-:W-:Y:S02]  /*7bc50*/  LOP3.LUT P4, RZ, R55, 0x10000000, RZ, 0xc0, !PT ;  /* 0x1000000037ff7812 */ /* 0x000fe4000788c0ff */
[----:B------:R-:W-:Y:S02]  /*7bc60*/  LOP3.LUT P3, RZ, R56, 0x1000000, RZ, 0xc0, !PT ;  /* 0x0100000038ff7812 */ /* 0x000fe4000786c0ff */
[----:B0-----:R-:W-:-:S07]  /*7bc70*/  PRMT R3, R21, 0x7771, RZ ;  /* 0x0000777115037816 */ /* 0x001fce00000000ff */
[----:B------:R0:W-:Y:S01]  /*7bc80*/  @P6 STG.E.U8 desc[UR32][R12.64], R3 ;  /* 0x000000030c006986 */ /* 0x0001e2000c101120 */
[----:B------:R-:W-:Y:S02]  /*7bc90*/  LOP3.LUT P2, RZ, R56, 0x800000, RZ, 0xc0, !PT ;  /* 0x0080000038ff7812 */ /* 0x000fe4000784c0ff */
[C---:B0-----:R-:W-:Y:S02]  /*7bca0*/  PRMT R3, R21.reuse, 0x7772, RZ ;  /* 0x0000777215037816 */ /* 0x041fe400000000ff */
[----:B------:R-:W-:-:S03]  /*7bcb0*/  PRMT R21, R21, 0x7773, RZ ;  /* 0x0000777315157816 */ /* 0x000fc600000000ff */
[----:B------:R4:W-:Y:S01]  /*7bcc0*/  @P5 STG.E.U8 desc[UR32][R8.64], R3 ;  /* 0x0000000308005986 */ /* 0x0009e2000c101120 */
[----:B------:R-:W-:Y:S02]  /*7bcd0*/  LOP3.LUT P1, RZ, R56, 0x400000, RZ, 0xc0, !PT ;  /* 0x0040000038ff7812 */ /* 0x000fe4000782c0ff */
[----:B------:R-:W-:Y:S01]  /*7bce0*/  LOP3.LUT P0, RZ, R55, 0x8000000, RZ, 0xc0, !PT ;  /* 0x0800000037ff7812 */ /* 0x000fe2000780c0ff */
[----:B------:R-:W-:Y:S01]  /*7bcf0*/  @P4 STG.E.U8 desc[UR32][R50.64], R21 ;  /* 0x0000001532004986 */ /* 0x000fe2000c101120 */
[----:B----4-:R-:W-:-:S05]  /*7bd00*/  PRMT R3, R18, 0x7770, RZ ;  /* 0x0000777012037816 */ /* 0x010fca00000000ff */
[----:B------:R0:W-:Y:S02]  /*7bd10*/  @P3 STG.E.U8 desc[UR32][R4.64], R3 ;  /* 0x0000000304003986 */ /* 0x0001e4000c101120 */
[----:B0-----:R-:W-:-:S05]  /*7bd20*/  PRMT R3, R18, 0x7771, RZ ;  /* 0x0000777112037816 */ /* 0x001fca00000000ff */
[----:B------:R0:W-:Y:S02]  /*7bd30*/  @P2 STG.E.U8 desc[UR32][R48.64], R3 ;  /* 0x0000000330002986 */ /* 0x0001e4000c101120 */
[C---:B0-----:R-:W-:Y:S02]  /*7bd40*/  PRMT R3, R18.reuse, 0x7772, RZ ;  /* 0x0000777212037816 */ /* 0x041fe400000000ff */
[----:B------:R-:W-:-:S03]  /*7bd50*/  PRMT R18, R18, 0x7773, RZ ;  /* 0x0000777312127816 */ /* 0x000fc600000000ff */
[----:B------:R-:W-:Y:S04]  /*7bd60*/  @P1 STG.E.U8 desc[UR32][R60.64], R3 ;  /* 0x000000033c001986 */ /* 0x000fe8000c101120 */
[----:B--2---:R0:W-:Y:S04]  /*7bd70*/  @P0 STG.E.U8 desc[UR32][R58.64], R18 ;  /* 0x000000123a000986 */ /* 0x0041e8000c101120 */
[----:B0-----:R-:W2:Y:S04]  /*7bd80*/  LDL.LU.64 R58, [R1+0xad8] ;  /* 0x000ad800013a7983 */ /* 0x001ea80000300a00 */
[----:B------:R-:W4:Y:S04]  /*7bd90*/  LDL.LU.64 R12, [R1+0xb08] ;  /* 0x000b0800010c7983 */ /* 0x000f280000300a00 */
[----:B------:R-:W4:Y:S04]  /*7bda0*/  LDL.LU.64 R48, [R1+0xb00] ;  /* 0x000b000001307983 */ /* 0x000f280000300a00 */
[----:B------:R-:W4:Y:S04]  /*7bdb0*/  LDL.LU.64 R8, [R1+0xaf8] ;  /* 0x000af80001087983 */ /* 0x000f280000300a00 */
[----:B------:R-:W4:Y:S04]  /*7bdc0*/  LDL.LU.64 R60, [R1+0xb18] ;  /* 0x000b1800013c7983 */ /* 0x000f280000300a00 */
[----:B------:R-:W4:Y:S01]  /*7bdd0*/  LDL.LU.64 R50, [R1+0xb48] ;  /* 0x000b480001327983 */ /* 0x000f220000300a00 */
[----:B------:R-:W-:-:S03]  /*7bde0*/  LOP3.LUT P5, RZ, R56, 0x200000, RZ, 0xc0, !PT ;  /* 0x0020000038ff7812 */ /* 0x000fc600078ac0ff */
[----:B------:R-:W4:Y:S01]  /*7bdf0*/  LDL.LU.64 R4, [R1+0xb40] ;  /* 0x000b400001047983 */ /* 0x000f220000300a00 */
[----:B---3--:R-:W-:Y:S02]  /*7be00*/  PRMT R3, R22, 0x7770, RZ ;  /* 0x0000777016037816 */ /* 0x008fe400000000ff */
[C---:B------:R-:W-:Y:S02]  /*7be10*/  LOP3.LUT P4, RZ, R56.reuse, 0x100000, RZ, 0xc0, !PT ;  /* 0x0010000038ff7812 */ /* 0x040fe4000788c0ff */
[----:B------:R-:W-:Y:S02]  /*7be20*/  LOP3.LUT P0, RZ, R55, 0x2000000, RZ, 0xc0, !PT ;  /* 0x0200000037ff7812 */ /* 0x000fe4000780c0ff */
[----:B------:R-:W-:Y:S02]  /*7be30*/  LOP3.LUT P3, RZ, R56, 0x80000, RZ, 0xc0, !PT ;  /* 0x0008000038ff7812 */ /* 0x000fe4000786c0ff */
[----:B------:R-:W-:-:S09]  /*7be40*/  LOP3.LUT R7, R7, 0xfffffbff, RZ, 0xc0, !PT ;  /* 0xfffffbff07077812 */ /* 0x000fd200078ec0ff */
        /* <DEDUP_REMOVED lines=8> */
[C---:B------:R-:W-:Y:S02]  /*7bed0*/  LOP3.LUT P0, RZ, R56.reuse, 0x40000, RZ, 0xc0, !PT ;  /* 0x0004000038ff7812 */ /* 0x040fe4000780c0ff */
[----:B------:R-:W-:Y:S02]  /*7bee0*/  LOP3.LUT P1, RZ, R56, 0x1000, RZ, 0xc0, !PT ;  /* 0x0000100038ff7812 */ /* 0x000fe4000782c0ff */
[----:B------:R-:W-:Y:S01]  /*7bef0*/  LOP3.LUT R7, R7, 0xffffffbf, RZ, 0xc0, !PT ;  /* 0xffffffbf07077812 */ /* 0x000fe200078ec0ff */
[----:B--2---:R0:W-:Y:S04]  /*7bf00*/  @P5 STG.E.U8 desc[UR32][R58.64], R3 ;  /* 0x000000033a005986 */ /* 0x0041e8000c101120 */
[----:B0-----:R-:W2:Y:S04]  /*7bf10*/  LDL.LU.64 R58, [R1+0xb38] ;  /* 0x000b3800013a7983 */ /* 0x001ea80000300a00 */
[----:B------:R-:W3:Y:S01]  /*7bf20*/  LDL.LU.64 R20, [R1+0xb58] ;  /* 0x000b580001147983 */ /* 0x000ee20000300a00 */
[----:B------:R-:W-:-:S03]  /*7bf30*/  PRMT R3, R22, 0x7771, RZ ;  /* 0x0000777116037816 */ /* 0x000fc600000000ff */
[----:B------:R-:W3:Y:S04]  /*7bf40*/  LDL.LU.64 R16, [R1+0xb88] ;  /* 0x000b880001107983 */ /* 0x000ee80000300a00 */
[----:B----4-:R0:W-:Y:S02]  /*7bf50*/  @P4 STG.E.U8 desc[UR32][R12.64], R3 ;  /* 0x000000030c004986 */ /* 0x0101e4000c101120 */
[----:B0-----:R-:W-:-:S05]  /*7bf60*/  PRMT R3, R22, 0x7772, RZ ;  /* 0x0000777216037816 */ /* 0x001fca00000000ff */
[----:B------:R0:W-:Y:S04]  /*7bf70*/  @P3 STG.E.U8 desc[UR32][R48.64], R3 ;  /* 0x0000000330003986 */ /* 0x0001e8000c101120 */
[----:B0-----:R-:W4:Y:S04]  /*7bf80*/  LDL.LU.64 R48, [R1+0xb80] ;  /* 0x000b800001307983 */ /* 0x001f280000300a00 */
[----:B------:R-:W4:Y:S04]  /*7bf90*/  LDL.LU.64 R14, [R1+0xb78] ;  /* 0x000b7800010e7983 */ /* 0x000f280000300a00 */
[----:B------:R-:W4:Y:S01]  /*7bfa0*/  LDL.LU.64 R10, [R1+0xb98] ;  /* 0x000b9800010a7983 */ /* 0x000f220000300a00 */
[----:B------:R-:W-:-:S02]  /*7bfb0*/  PRMT R22, R22, 0x7773, RZ ;  /* 0x0000777316167816 */ /* 0x000fc400000000ff */
[----:B------:R-:W-:Y:S01]  /*7bfc0*/  PRMT R3, R19, 0x7770, RZ ;  /* 0x0000777013037816 */ /* 0x000fe200000000ff */
[----:B------:R-:W4:Y:S04]  /*7bfd0*/  LDL.LU.64 R12, [R1+0xbc8] ;  /* 0x000bc800010c7983 */ /* 0x000f280000300a00 */
[----:B------:R-:W-:Y:S04]  /*7bfe0*/  @P2 STG.E.U8 desc[UR32][R8.64], R22 ;  /* 0x0000001608002986 */ /* 0x000fe8000c101120 */
[----:B------:R0:W-:Y:S04]  /*7bff0*/  @P0 STG.E.U8 desc[UR32][R60.64], R3 ;  /* 0x000000033c000986 */ /* 0x0001e8000c101120 */
[----:B0-----:R-:W4:Y:S01]  /*7c000*/  LDL.LU.64 R60, [R1+0xbc0] ;  /* 0x000bc000013c7983 */ /* 0x001f220000300a00 */
[----:B------:R-:W-:-:S02]  /*7c010*/  @P1 LOP3.LUT R7, R7, 0x40, RZ, 0xfc, !PT ;  /* 0x0000004007071812 */ /* 0x000fc400078efcff */
[----:B------:R-:W-:Y:S01]  /*7c020*/  LOP3.LUT P1, RZ, R55, 0x1000000, RZ, 0xc0, !PT ;  /* 0x0100000037ff7812 */ /* 0x000fe2000782c0ff */
[----:B------:R-:W4:Y:S01]  /*7c030*/  LDL.LU.64 R8, [R1+0xbb8] ;  /* 0x000bb80001087983 */ /* 0x000f220000300a00 */
[----:B------:R-:W-:-:S11]  /*7c040*/  LOP3.LUT R7, R7, 0xffffff7f, RZ, 0xc0, !PT ;  /* 0xffffff7f07077812 */ /* 0x000fd600078ec0ff */
[----:B------:R-:W-:Y:S02]  /*7c050*/  @P1 LOP3.LUT R7, R7, 0x80, RZ, 0xfc, !PT ;  /* 0x0000008007071812 */ /* 0x000fe400078efcff */
[----:B------:R-:W-:Y:S02]  /*7c060*/  LOP3.LUT P1, RZ, R56, 0x2000, RZ, 0xc0, !PT ;  /* 0x0000200038ff7812 */ /* 0x000fe4000782c0ff */
[----:B------:R-:W-:-:S11]  /*7c070*/  LOP3.LUT R7, R7, 0xfffffeff, RZ, 0xc0, !PT ;  /* 0xfffffeff07077812 */ /* 0x000fd600078ec0ff */
[----:B------:R-:W-:Y:S02]  /*7c080*/  @P1 LOP3.LUT R7, R7, 0x100, RZ, 0xfc, !PT ;  /* 0x0000010007071812 */ /* 0x000fe400078efcff */
[----:B------:R-:W-:Y:S02]  /*7c090*/  LOP3.LUT P1, RZ, R56, 0x4000, RZ, 0xc0, !PT ;  /* 0x0000400038ff7812 */ /* 0x000fe4000782c0ff */
[----:B------:R-:W-:-:S11]  /*7c0a0*/  LOP3.LUT R7, R7, 0xfffffdff, RZ, 0xc0, !PT ;  /* 0xfffffdff07077812 */ /* 0x000fd600078ec0ff */
[----:B------:R-:W-:-:S04]  /*7c0b0*/  @P1 LOP3.LUT R7, R7, 0x200, RZ, 0xfc, !PT ;  /* 0x0000020007071812 */ /* 0x000fc800078efcff */
[----:B------:R-:W-:Y:S02]  /*7c0c0*/  LOP3.LUT P0, RZ, R7, 0x1000, RZ, 0xc0, !PT ;  /* 0x0000100007ff7812 */ /* 0x000fe4000780c0ff */
[----:B------:R-:W-:-:S11]  /*7c0d0*/  PRMT R3, R19, 0x7771, RZ ;  /* 0x0000777113037816 */ /* 0x000fd600000000ff */
[----:B------:R0:W-:Y:S01]  /*7c0e0*/  @P0 STG.E.U8 desc[UR32][R50.64], R3 ;  /* 0x0000000332000986 */ /* 0x0001e2000c101120 */
[----:B------:R-:W-:Y:S02]  /*7c0f0*/  LOP3.LUT P0, RZ, R7, 0x800, RZ, 0xc0, !PT ;  /* 0x0000080007ff7812 */ /* 0x000fe4000780c0ff */
[----:B------:R-:W-:Y:S02]  /*7c100*/  LOP3.LUT P1, RZ, R56, 0x8000, RZ, 0xc0, !PT ;  /* 0x0000800038ff7812 */ /* 0x000fe4000782c0ff */
[----:B0-----:R-:W-:Y:S01]  /*7c110*/  PRMT R3, R19, 0x7772, RZ ;  /* 0x0000777213037816 */ /* 0x001fe200000000ff */
[----:B------:R-:W4:Y:S08]  /*7c120*/  LDL.LU.64 R50, [R1+0xbd8] ;  /* 0x000bd80001327983 */ /* 0x000f300000300a00 */
[----:B------:R0:W-:Y:S01]  /*7c130*/  @P0 STG.E.U8 desc[UR32][R4.64], R3 ;  /* 0x0000000304000986 */ /* 0x0001e2000c101120 */
[----:B------:R-:W-:-:S02]  /*7c140*/  LOP3.LUT P0, RZ, R7, 0x400, RZ, 0xc0, !PT ;  /* 0x0000040007ff7812 */ /* 0x000fc4000780c0ff */
[----:B------:R-:W-:Y:S02]  /*7c150*/  PRMT R19, R19, 0x7773, RZ ;  /* 0x0000777313137816 */ /* 0x000fe400000000ff */
[----:B0-----:R-:W-:Y:S01]  /*7c160*/  PRMT R3, R23, 0x7770, RZ ;  /* 0x0000777017037816 */ /* 0x001fe200000000ff */
[----:B------:R-:W4:Y:S01]  /*7c170*/  LDL.LU.64 R4, [R1+0xc08] ;  /* 0x000c080001047983 */ /* 0x000f220000300a00 */
[C---:B------:R-:W-:Y:S02]  /*7c180*/  LOP3.LUT P6, RZ, R56.reuse, 0x800, RZ, 0xc0, !PT ;  /* 0x0000080038ff7812 */ /* 0x040fe400078cc0ff */
[----:B------:R-:W-:-:S05]  /*7c190*/  LOP3.LUT P5, RZ, R56, 0x400, RZ, 0xc0, !PT ;  /* 0x0000040038ff7812 */ /* 0x000fca00078ac0ff */
[----:B--2---:R0:W-:Y:S04]  /*7c1a0*/  @P0 STG.E.U8 desc[UR32][R58.64], R19 ;  /* 0x000000133a000986 */ /* 0x0041e8000c101120 */
[----:B---3--:R1:W-:Y:S01]  /*7c1b0*/  @P1 STG.E.U8 desc[UR32][R20.64], R3 ;  /* 0x0000000314001986 */ /* 0x0083e2000c101120 */
[----:B------:R-:W-:-:S03]  /*7c1c0*/  LOP3.LUT P1, RZ, R7, 0x200, RZ, 0xc0, !PT ;  /* 0x0000020007ff7812 */ /* 0x000fc6000782c0ff */
[----:B0-----:R-:W2:Y:S01]  /*7c1d0*/  LDL.LU.64 R58, [R1+0x22b0] ;  /* 0x0022b000013a7983 */ /* 0x001ea20000300a00 */
[----:B-1----:R-:W-:-:S09]  /*7c1e0*/  PRMT R3, R23, 0x7771, RZ ;  /* 0x0000777117037816 */ /* 0x002fd200000000ff */
[----:B------:R0:W-:Y:S01]  /*7c1f0*/  @P1 STG.E.U8 desc[UR32][R16.64], R3 ;  /* 0x0000000310001986 */ /* 0x0001e2000c101120 */
[----:B------:R-:W-:Y:S02]  /*7c200*/  LOP3.LUT P1, RZ, R7, 0x100, RZ, 0xc0, !PT ;  /* 0x0000010007ff7812 */ /* 0x000fe4000782c0ff */
[----:B0-----:R-:W-:-:S11]  /*7c210*/  PRMT R3, R23, 0x7772, RZ ;  /* 0x0000777217037816 */ /* 0x001fd600000000ff */
[----:B----4-:R0:W-:Y:S01]  /*7c220*/  @P1 STG.E.U8 desc[UR32][R48.64], R3 ;  /* 0x0000000330001986 */ /* 0x0101e2000c101120 */
[----:B------:R-:W-:Y:S02]  /*7c230*/  LOP3.LUT P1, RZ, R7, 0x80, RZ, 0xc0, !PT ;  /* 0x0000008007ff7812 */ /* 0x000fe4000782c0ff */
[----:B------:R-:W-:Y:S01]  /*7c240*/  PRMT R23, R23, 0x7773, RZ ;  /* 0x0000777317177816 */ /* 0x000fe200000000ff */
[----:B0-----:R-:W3:Y:S10]  /*7c250*/  LDL.LU.64 R48, [R1+0xc00] ;  /* 0x000c000001307983 */ /* 0x001ef40000300a00 */
[----:B------:R-:W-:Y:S01]  /*7c260*/  @P1 STG.E.U8 desc[UR32][R14.64], R23 ;  /* 0x000000170e001986 */ /* 0x000fe2000c101120 */
[----:B------:R-:W-:-:S02]  /*7c270*/  LOP3.LUT P1, RZ, R7, 0x40, RZ, 0xc0, !PT ;  /* 0x0000004007ff7812 */ /* 0x000fc4000782c0ff */
[----:B------:R-:W-:-:S11]  /*7c280*/  PRMT R3, R24, 0x7770, RZ ;  /* 0x0000777018037816 */ /* 0x000fd600000000ff */
[----:B------:R0:W-:Y:S02]  /*7c290*/  @P1 STG.E.U8 desc[UR32][R10.64], R3 ;  /* 0x000000030a001986 */ /* 0x0001e4000c101120 */
[----:B0-----:R-:W-:-:S05]  /*7c2a0*/  PRMT R3, R24, 0x7771, RZ ;  /* 0x0000777118037816 */ /* 0x001fca00000000ff */
[----:B------:R0:W-:Y:S02]  /*7c2b0*/  @P6 STG.E.U8 desc[UR32][R12.64], R3 ;  /* 0x000000030c006986 */ /* 0x0001e4000c101120 */
[----:B0-----:R-:W-:-:S05]  /*7c2c0*/  PRMT R3, R24, 0x7772, RZ ;  /* 0x0000777218037816 */ /* 0x001fca00000000ff */
[----:B------:R0:W-:Y:S04]  /*7c2d0*/  @P5 STG.E.U8 desc[UR32][R60.64], R3 ;  /* 0x000000033c005986 */ /* 0x0001e8000c101120 */
[----:B0-----:R-:W4:Y:S01]  /*7c2e0*/  LDL.LU.64 R60, [R1+0xbf8] ;  /* 0x000bf800013c7983 */ /* 0x001f220000300a00 */
[----:B------:R-:W-:Y:S02]  /*7c2f0*/  LOP3.LUT P4, RZ, R55, 0x800000, RZ, 0xc0, !PT ;  /* 0x0080000037ff7812 */ /* 0x000fe4000788c0ff */
[----:B------:R-:W-:Y:S02]  /*7c300*/  LOP3.LUT P3, RZ, R56, 0x200, RZ, 0xc0, !PT ;  /* 0x0000020038ff7812 */ /* 0x000fe4000786c0ff */
[----:B------:R-:W-:Y:S02]  /*7c310*/  PRMT R24, R24, 0x7773, RZ ;  /* 0x0000777318187816 */ /* 0x000fe400000000ff */
[----:B------:R-:W-:-:S07]  /*7c320*/  PRMT R3, R28, 0x7770, RZ ;  /* 0x000077701c037816 */ /* 0x000fce00000000ff */
[----:B------:R-:W-:Y:S01]  /*7c330*/  @P4 STG.E.U8 desc[UR32][R8.64], R24 ;  /* 0x0000001808004986 */ /* 0x000fe2000c101120 */
[----:B------:R-:W-:-:S03]  /*7c340*/  LOP3.LUT P2, RZ, R56, 0x100, RZ, 0xc0, !PT ;  /* 0x0000010038ff7812 */ /* 0x000fc6000784c0ff */
[----:B------:R0:W-:Y:S04]  /*7c350*/  @P3 STG.E.U8 desc[UR32][R50.64], R3 ;  /* 0x0000000332003986 */ /* 0x0001e8000c101120 */
[----:B0-----:R-:W2:Y:S01]  /*7c360*/  LDL.LU.64 R50, [R1+0xc20] ;  /* 0x000c200001327983 */ /* 0x001ea20000300a00 */
[----:B------:R-:W-:-:S03]  /*7c370*/  LOP3.LUT P0, RZ, R56, 0x80, RZ, 0xc0, !PT ;  /* 0x0000008038ff7812 */ /* 0x000fc6000780c0ff */
[----:B------:R-:W2:Y:S01]  /*7c380*/  LDL.LU.64 R10, [R1+0xc50] ;  /* 0x000c5000010a7983 */ /* 0x000ea20000300a00 */
[----:B------:R-:W-:-:S05]  /*7c390*/  PRMT R3, R28, 0x7771, RZ ;  /* 0x000077711c037816 */ /* 0x000fca00000000ff */
[----:B------:R0:W-:Y:S02]  /*7c3a0*/  @P2 STG.E.U8 desc[UR32][R4.64], R3 ;  /* 0x0000000304002986 */ /* 0x0001e4000c101120 */
[C---:B0-----:R-:W-:Y:S02]  /*7c3b0*/  PRMT R3, R28.reuse, 0x7772, RZ ;  /* 0x000077721c037816 */ /* 0x041fe400000000ff */
[----:B------:R-:W-:Y:S02]  /*7c3c0*/  LOP3.LUT P1, RZ, R55, 0x400000, RZ, 0xc0, !PT ;  /* 0x0040000037ff7812 */ /* 0x000fe4000782c0ff */
[----:B------:R-:W-:Y:S01]  /*7c3d0*/  PRMT R28, R28, 0x7773, RZ ;  /* 0x000077731c1c7816 */ /* 0x000fe200000000ff */
[----:B---3--:R0:W-:Y:S04]  /*7c3e0*/  @P0 STG.E.U8 desc[UR32][R48.64], R3 ;  /* 0x0000000330000986 */ /* 0x0081e8000c101120 */
[----:B0-----:R-:W3:Y:S04]  /*7c3f0*/  LDL.LU.64 R48, [R1+0xc48] ;  /* 0x000c480001307983 */ /* 0x001ee80000300a00 */
[----:B------:R-:W3:Y:S04]  /*7c400*/  LDL.LU.64 R12, [R1+0xc40] ;  /* 0x000c4000010c7983 */ /* 0x000ee80000300a00 */
[----:B------:R-:W3:Y:S04]  /*7c410*/  LDL.LU.64 R4, [R1+0xc60] ;  /* 0x000c600001047983 */ /* 0x000ee80000300a00 */
[----:B----4-:R0:W-:Y:S04]  /*7c420*/  @P1 STG.E.U8 desc[UR32][R60.64], R28 ;  /* 0x0000001c3c001986 */ /* 0x0101e8000c101120 */
[----:B0-----:R-:W4:Y:S01]  /*7c430*/  LDL.LU.64 R60, [R1+0xc90] ;  /* 0x000c9000013c7983 */ /* 0x001f220000300a00 */
        /* <DEDUP_REMOVED lines=8> */
[----:B------:R-:W-:Y:S02]  /*7c4c0*/  LOP3.LUT R7, R7, 0xffffffdf, RZ, 0xc0, !PT ;  /* 0xffffffdf07077812 */ /* 0x000fe400078ec0ff */
[----:B------:R-:W-:-:S09]  /*7c4d0*/  PRMT R3, R25, 0x7770, RZ ;  /* 0x0000777019037816 */ /* 0x000fd200000000ff */
[----:B------:R-:W-:-:S04]  /*7c4e0*/  @P6 LOP3.LUT R7, R7, 0x20, RZ, 0xfc, !PT ;  /* 0x0000002007076812 */ /* 0x000fc800078efcff */
[----:B------:R-:W-:-:S04]  /*7c4f0*/  LOP3.LUT R7, R7, 0xfffffffb, RZ, 0xc0, !PT ;  /* 0xfffffffb07077812 */ /* 0x000fc800078ec0ff */
[----:B------:R-:W-:Y:S02]  /*7c500*/  @P3 LOP3.LUT R7, R7, 0x4, RZ, 0xfc, !PT ;  /* 0x0000000407073812 */ /* 0x000fe400078efcff */
[----:B------:R-:W-:Y:S01]  /*7c510*/  LOP3.LUT P3, RZ, R55, 0x100000, RZ, 0xc0, !PT ;  /* 0x0010000037ff7812 */ /* 0x000fe2000786c0ff */
[----:B--2---:R0:W-:Y:S01]  /*7c520*/  @P5 STG.E.U8 desc[UR32][R50.64], R3 ;  /* 0x0000000332005986 */ /* 0x0041e2000c101120 */
[----:B------:R-:W-:Y:S02]  /*7c530*/  LOP3.LUT P4, RZ, R57, 0x20000000, RZ, 0xc0, !PT ;  /* 0x2000000039ff7812 */ /* 0x000fe4000788c0ff */
[----:B------:R-:W-:Y:S02]  /*7c540*/  LOP3.LUT R7, R7, 0xfffffff7, RZ, 0xc0, !PT ;  /* 0xfffffff707077812 */ /* 0x000fe400078ec0ff */
[----:B------:R-:W-:Y:S01]  /*7c550*/  LOP3.LUT P2, RZ, R56, 0x20, RZ, 0xc0, !PT ;  /* 0x0000002038ff7812 */ /* 0x000fe2000784c0ff */
[----:B0-----:R-:W2:Y:S06]  /*7c560*/  LDL.LU.64 R50, [R1+0xca0] ;  /* 0x000ca00001327983 */ /* 0x001eac0000300a00 */
[----:B------:R-:W-:-:S02]  /*7c570*/  @P3 LOP3.LUT R7, R7, 0x8, RZ, 0xfc, !PT ;  /* 0x0000000807073812 */ /* 0x000fc400078efcff */
[----:B------:R-:W-:Y:S01]  /*7c580*/  PRMT R3, R25, 0x7771, RZ ;  /* 0x0000777119037816 */ /* 0x000fe200000000ff */
[----:B------:R-:W2:Y:S01]  /*7c590*/  LDL.LU.64 R14, [R1+0xcd0] ;  /* 0x000cd000010e7983 */ /* 0x000ea20000300a00 */
[----:B------:R-:W-:-:S04]  /*7c5a0*/  LOP3.LUT R7, R7, 0xfffffffe, RZ, 0xc0, !PT ;  /* 0xfffffffe07077812 */ /* 0x000fc800078ec0ff */
[----:B------:R-:W-:Y:S02]  /*7c5b0*/  @P4 LOP3.LUT R7, R7, 0x1, RZ, 0xfc, !PT ;  /* 0x0000000107074812 */ /* 0x000fe400078efcff */
[----:B------:R-:W-:Y:S01]  /*7c5c0*/  LOP3.LUT P4, RZ, R55, 0x80000, RZ, 0xc0, !PT ;  /* 0x0008000037ff7812 */ /* 0x000fe2000788c0ff */
[----:B------:R0:W-:Y:S01]  /*7c5d0*/  @P2 STG.E.U8 desc[UR32][R10.64], R3 ;  /* 0x000000030a002986 */ /* 0x0001e2000c101120 */
[----:B------:R-:W-:Y:S02]  /*7c5e0*/  LOP3.LUT P6, RZ, R56, 0x10, RZ, 0xc0, !PT ;  /* 0x0000001038ff7812 */ /* 0x000fe400078cc0ff */
[----:B------:R-:W-:Y:S01]  /*7c5f0*/  LOP3.LUT R7, R7, 0xfffffffd, RZ, 0xc0, !PT ;  /* 0xfffffffd07077812 */ /* 0x000fe200078ec0ff */
[----:B0-----:R-:W2:Y:S01]  /*7c600*/  LDL.LU.64 R10, [R1+0xcc8] ;  /* 0x000cc800010a7983 */ /* 0x001ea20000300a00 */
[----:B------:R-:W-:-:S07]  /*7c610*/  PRMT R3, R25, 0x7772, RZ ;  /* 0x0000777219037816 */ /* 0x000fce00000000ff */
[----:B------:R-:W-:Y:S02]  /*7c620*/  @P4 LOP3.LUT R7, R7, 0x2, RZ, 0xfc, !PT ;  /* 0x0000000207074812 */ /* 0x000fe400078efcff */
[----:B------:R-:W-:Y:S02]  /*7c630*/  PRMT R25, R25, 0x7773, RZ ;  /* 0x0000777319197816 */ /* 0x000fe400000000ff */
[----:B------:R-:W-:Y:S01]  /*7c640*/  LOP3.LUT P0, RZ, R56, 0x4, RZ, 0xc0, !PT ;  /* 0x0000000438ff7812 */ /* 0x000fe2000780c0ff */
[----:B---3--:R0:W-:Y:S01]  /*7c650*/  @P6 STG.E.U8 desc[UR32][R48.64], R3 ;  /* 0x0000000330006986 */ /* 0x0081e2000c101120 */
[----:B------:R-:W-:-:S03]  /*7c660*/  LOP3.LUT P6, RZ, R7, 0x20, RZ, 0xc0, !PT ;  /* 0x0000002007ff7812 */ /* 0x000fc600078cc0ff */
[----:B0-----:R-:W3:Y:S10]  /*7c670*/  LDL.LU.64 R48, [R1+0xcc0] ;  /* 0x000cc00001307983 */ /* 0x001ef40000300a00 */
[----:B------:R0:W-:Y:S01]  /*7c680*/  @P6 STG.E.U8 desc[UR32][R12.64], R25 ;  /* 0x000000190c006986 */ /* 0x0001e2000c101120 */
[----:B------:R-:W-:-:S02]  /*7c690*/  LOP3.LUT P6, RZ, R7, 0x10, RZ, 0xc0, !PT ;  /* 0x0000001007ff7812 */ /* 0x000fc400078cc0ff */
[C---:B------:R-:W-:Y:S01]  /*7c6a0*/  PRMT R3, R29.reuse, 0x7770, RZ ;  /* 0x000077701d037816 */ /* 0x040fe200000000ff */
[----:B0-----:R-:W3:Y:S10]  /*7c6b0*/  LDL.LU.64 R12, [R1+0xce0] ;  /* 0x000ce000010c7983 */ /* 0x001ef40000300a00 */
[----:B------:R0:W-:Y:S04]  /*7c6c0*/  @P6 STG.E.U8 desc[UR32][R4.64], R3 ;  /* 0x0000000304006986 */ /* 0x0001e8000c101120 */
[----:B0-----:R-:W3:Y:S01]  /*7c6d0*/  LDL.LU.64 R4, [R1+0xd08] ;  /* 0x000d080001047983 */ /* 0x001ee20000300a00 */
[----:B------:R-:W-:-:S05]  /*7c6e0*/  PRMT R3, R29, 0x7771, RZ ;  /* 0x000077711d037816 */ /* 0x000fca00000000ff */
[----:B----4-:R0:W-:Y:S04]  /*7c6f0*/  @P0 STG.E.U8 desc[UR32][R60.64], R3 ;  /* 0x000000033c000986 */ /* 0x0101e8000c101120 */
[----:B0-----:R-:W4:Y:S01]  /*7c700*/  LDL.LU.64 R60, [R1+0xd00] ;  /* 0x000d0000013c7983 */ /* 0x001f220000300a00 */
[----:B------:R-:W-:Y:S02]  /*7c710*/  LOP3.LUT P3, RZ, R56, 0x2, RZ, 0xc0, !PT ;  /* 0x0000000238ff7812 */ /* 0x000fe4000786c0ff */
[C---:B------:R-:W-:Y:S02]  /*7c720*/  PRMT R3, R29.reuse, 0x7772, RZ ;  /* 0x000077721d037816 */ /* 0x040fe400000000ff */
[----:B------:R-:W-:-:S09]  /*7c730*/  PRMT R29, R29, 0x7773, RZ ;  /* 0x000077731d1d7816 */ /* 0x000fd200000000ff */
[----:B------:R0:W-:Y:S01]  /*7c740*/  @P3 STG.E.U8 desc[UR32][R16.64], R3 ;  /* 0x0000000310003986 */ /* 0x0001e2000c101120 */
[----:B------:R-:W-:-:S13]  /*7c750*/  LOP3.LUT P3, RZ, R7, 0x8, RZ, 0xc0, !PT ;  /* 0x0000000807ff7812 */ /* 0x000fda000786c0ff */
[----:B------:R1:W-:Y:S01]  /*7c760*/  @P3 STG.E.U8 desc[UR32][R8.64], R29 ;  /* 0x0000001d08003986 */ /* 0x0003e2000c101120 */
[----:B------:R-:W-:Y:S02]  /*7c770*/  LOP3.LUT P3, RZ, R7, 0x4, RZ, 0xc0, !PT ;  /* 0x0000000407ff7812 */ /* 0x000fe4000786c0ff */
[----:B0-----:R-:W-:Y:S02]  /*7c780*/  PRMT R3, R26, 0x7770, RZ ;  /* 0x000077701a037816 */ /* 0x001fe400000000ff */
[C---:B------:R-:W-:Y:S01]  /*7c790*/  LOP3.LUT P1, RZ, R57.reuse, 0x80000000, RZ, 0xc0, !PT ;  /* 0x8000000039ff7812 */ /* 0x040fe2000782c0ff */
[----:B-1----:R-:W4:Y:S08]  /*7c7a0*/  LDL.LU.64 R8, [R1+0xd38] ;  /* 0x000d380001087983 */ /* 0x002f300000300a00 */
[----:B--2---:R0:W-:Y:S01]  /*7c7b0*/  @P3 STG.E.U8 desc[UR32][R50.64], R3 ;  /* 0x0000000332003986 */ /* 0x0041e2000c101120 */
[----:B------:R-:W-:-:S03]  /*7c7c0*/  LOP3.LUT P4, RZ, R57, 0x40000000, RZ, 0xc0, !PT ;  /* 0x4000000039ff7812 */ /* 0x000fc6000788c0ff */
[----:B0-----:R-:W2:Y:S01]  /*7c7d0*/  LDL.LU.64 R50, [R1+0xd48] ;  /* 0x000d480001327983 */ /* 0x001ea20000300a00 */
[----:B------:R-:W-:-:S05]  /*7c7e0*/  PRMT R3, R26, 0x7771, RZ ;  /* 0x000077711a037816 */ /* 0x000fca00000000ff */
[----:B------:R0:W-:Y:S02]  /*7c7f0*/  @P1 STG.E.U8 desc[UR32][R14.64], R3 ;  /* 0x000000030e001986 */ /* 0x0001e4000c101120 */
[----:B0-----:R-:W-:-:S05]  /*7c800*/  PRMT R3, R26, 0x7772, RZ ;  /* 0x000077721a037816 */ /* 0x001fca00000000ff */
[----:B------:R0:W-:Y:S01]  /*7c810*/  @P4 STG.E.U8 desc[UR32][R10.64], R3 ;  /* 0x000000030a004986 */ /* 0x0001e2000c101120 */
[----:B------:R-:W-:Y:S02]  /*7c820*/  LOP3.LUT P4, RZ, R7, 0x2, RZ, 0xc0, !PT ;  /* 0x0000000207ff7812 */ /* 0x000fe4000788c0ff */
[----:B------:R-:W-:Y:S02]  /*7c830*/  PRMT R26, R26, 0x7773, RZ ;  /* 0x000077731a1a7816 */ /* 0x000fe400000000ff */
[C---:B------:R-:W-:Y:S02]  /*7c840*/  LOP3.LUT P5, RZ, R57.reuse, 0x10000000, RZ, 0xc0, !PT ;  /* 0x1000000039ff7812 */ /* 0x040fe400078ac0ff */
[----:B0-----:R-:W-:Y:S02]  /*7c850*/  PRMT R3, R30, 0x7770, RZ ;  /* 0x000077701e037816 */ /* 0x001fe400000000ff */
[----:B------:R-:W-:-:S05]  /*7c860*/  LOP3.LUT P2, RZ, R57, 0x8000000, RZ, 0xc0, !PT ;  /* 0x0800000039ff7812 */ /* 0x000fca000784c0ff */
[----:B---3--:R0:W-:Y:S01]  /*7c870*/  @P4 STG.E.U8 desc[UR32][R48.64], R26 ;  /* 0x0000001a30004986 */ /* 0x0081e2000c101120 */
[----:B------:R-:W-:-:S03]  /*7c880*/  LOP3.LUT P4, RZ, R7, 0x1, RZ, 0xc0, !PT ;  /* 0x0000000107ff7812 */ /* 0x000fc6000788c0ff */
[----:B0-----:R-:W3:Y:S10]  /*7c890*/  LDL.LU.64 R48, [R1+0xd90] ;  /* 0x000d900001307983 */ /* 0x001ef40000300a00 */
[----:B------:R0:W-:Y:S04]  /*7c8a0*/  @P4 STG.E.U8 desc[UR32][R12.64], R3 ;  /* 0x000000030c004986 */ /* 0x0001e8000c101120 */
[----:B0-----:R-:W3:Y:S01]  /*7c8b0*/  LDL.LU.64 R12, [R1+0xd88] ;  /* 0x000d8800010c7983 */ /* 0x001ee20000300a00 */
[----:B------:R-:W-:-:S05]  /*7c8c0*/  PRMT R3, R30, 0x7771, RZ ;  /* 0x000077711e037816 */ /* 0x000fca00000000ff */
[----:B------:R0:W-:Y:S02]  /*7c8d0*/  @P5 STG.E.U8 desc[UR32][R4.64], R3 ;  /* 0x0000000304005986 */ /* 0x0001e4000c101120 */
[----:B0-----:R-:W-:-:S05]  /*7c8e0*/  PRMT R3, R30, 0x7772, RZ ;  /* 0x000077721e037816 */ /* 0x001fca00000000ff */
[----:B----4-:R0:W-:Y:S04]  /*7c8f0*/  @P2 STG.E.U8 desc[UR32][R60.64], R3 ;  /* 0x000000033c002986 */ /* 0x0101e8000c101120 */
[----:B0-----:R-:W4:Y:S01]  /*7c900*/  LDL.LU.64 R60, [R1+0xdb8] ;  /* 0x000db800013c7983 */ /* 0x001f220000300a00 */
[----:B------:R-:W-:Y:S02]  /*7c910*/  LOP3.LUT P6, RZ, R55, 0x40000, RZ, 0xc0, !PT ;  /* 0x0004000037ff7812 */ /* 0x000fe400078cc0ff */
[----:B------:R-:W-:Y:S01]  /*7c920*/  LOP3.LUT P0, RZ, R57, 0x4000000, RZ, 0xc0, !PT ;  /* 0x0400000039ff7812 */ /* 0x000fe2000780c0ff */
[----:B------:R-:W4:Y:S01]  /*7c930*/  LDL.LU.64 R16, [R1+0xdc8] ;  /* 0x000dc80001107983 */ /* 0x000f220000300a00 */
[----:B------:R-:W-:Y:S02]  /*7c940*/  PRMT R30, R30, 0x7773, RZ ;  /* 0x000077731e1e7816 */ /* 0x000fe400000000ff */
[----:B------:R-:W-:-:S07]  /*7c950*/  PRMT R5, R27, 0x7770, RZ ;  /* 0x000077701b057816 */ /* 0x000fce00000000ff */
[----:B------:R-:W-:Y:S04]  /*7c960*/  @P6 STG.E.U8 desc[UR32][R8.64], R30 ;  /* 0x0000001e08006986 */ /* 0x000fe8000c101120 */
[----:B--2---:R0:W-:Y:S04]  /*7c970*/  @P0 STG.E.U8 desc[UR32][R50.64], R5 ;  /* 0x0000000532000986 */ /* 0x0041e8000c101120 */
[----:B0-----:R-:W2:Y:S04]  /*7c980*/  LDL.LU.64 R50, [R1+0xdf8] ;  /* 0x000df80001327983 */ /* 0x001ea80000300a00 */
[----:B------:R-:W2:Y:S01]  /*7c990*/  LDL.LU.64 R10, [R1+0xdf0] ;  /* 0x000df000010a7983 */ /* 0x000ea20000300a00 */
[----:B------:R-:W-:-:S02]  /*7c9a0*/  LOP3.LUT P3, RZ, R57, 0x2000000, RZ, 0xc0, !PT ;  /* 0x0200000039ff7812 */ /* 0x000fc4000786c0ff */
[----:B------:R-:W-:Y:S01]  /*7c9b0*/  PRMT R5, R27, 0x7771, RZ ;  /* 0x000077711b057816 */ /* 0x000fe200000000ff */
[----:B------:R-:W2:Y:S01]  /*7c9c0*/  LDL.LU.64 R14, [R1+0xde8] ;  /* 0x000de800010e7983 */ /* 0x000ea20000300a00 */
[----:B------:R-:W-:Y:S02]  /*7c9d0*/  LOP3.LUT P1, RZ, R57, 0x1000000, RZ, 0xc0, !PT ;  /* 0x0100000039ff7812 */ /* 0x000fe4000782c0ff */
[----:B------:R-:W-:-:S07]  /*7c9e0*/  LOP3.LUT P4, RZ, R55, 0x20000, RZ, 0xc0, !PT ;  /* 0x0002000037ff7812 */ /* 0x000fce000788c0ff */
[----:B---3--:R0:W-:Y:S04]  /*7c9f0*/  @P3 STG.E.U8 desc[UR32][R48.64], R5 ;  /* 0x0000000530003986 */ /* 0x0081e8000c101120 */
[----:B0-----:R-:W3:Y:S04]  /*7ca00*/  LDL.LU.64 R48, [R1+0xe08] ;  /* 0x000e080001307983 */ /* 0x001ee80000300a00 */
[----:B------:R-:W3:Y:S01]  /*7ca10*/  LDL.LU.64 R18, [R1+0xe40] ;  /* 0x000e400001127983 */ /* 0x000ee20000300a00 */
[----:B------:R-:W-:-:S05]  /*7ca20*/  PRMT R5, R27, 0x7772, RZ ;  /* 0x000077721b057816 */ /* 0x000fca00000000ff */
[----:B------:R0:W-:Y:S01]  /*7ca30*/  @P1 STG.E.U8 desc[UR32][R12.64], R5 ;  /* 0x000000050c001986 */ /* 0x0001e2000c101120 */
[----:B------:R-:W-:-:S03]  /*7ca40*/  PRMT R27, R27, 0x7773, RZ ;  /* 0x000077731b1b7816 */ /* 0x000fc600000000ff */
[----:B0-----:R-:W3:Y:S04]  /*7ca50*/  LDL.LU.64 R12, [R1+0xe38] ;  /* 0x000e3800010c7983 */ /* 0x001ee80000300a00 */
[----:B----4-:R0:W-:Y:S04]  /*7ca60*/  @P4 STG.E.U8 desc[UR32][R60.64], R27 ;  /* 0x0000001b3c004986 */ /* 0x0101e8000c101120 */
[----:B0-----:R-:W4:Y:S01]  /*7ca70*/  LDL.LU.64 R60, [R1+0xe30] ;  /* 0x000e3000013c7983 */ /* 0x001f220000300a00 */
[----:B------:R-:W-:Y:S02]  /*7ca80*/  LOP3.LUT P2, RZ, R55, 0x10000, RZ, 0xc0, !PT ;  /* 0x0001000037ff7812 */ /* 0x000fe4000784c0ff */
[----:B------:R-:W-:Y:S01]  /*7ca90*/  LOP3.LUT P5, RZ, R57, 0x800000, RZ, 0xc0, !PT ;  /* 0x0080000039ff7812 */ /* 0x000fe200078ac0ff */
[----:B------:R-:W4:Y:S01]  /*7caa0*/  LDL.LU.64 R20, [R1+0xe50] ;  /* 0x000e500001147983 */ /* 0x000f220000300a00 */
[----:B------:R-:W-:-:S02]  /*7cab0*/  P2R R3, PR, RZ, 0x4 ;  /* 0x00000004ff037803 */ /* 0x000fc40000000000 */
[----:B------:R-:W-:Y:S02]  /*7cac0*/  LOP3.LUT P2, RZ, R57, 0x200000, RZ, 0xc0, !PT ;  /* 0x0020000039ff7812 */ /* 0x000fe4000784c0ff */
[----:B------:R-:W-:Y:S02]  /*7cad0*/  PRMT R9, R31, 0x7770, RZ ;  /* 0x000077701f097816 */ /* 0x000fe400000000ff */
[----:B------:R-:W-:Y:S02]  /*7cae0*/  P2R R4, PR, RZ, 0x4 ;  /* 0x00000004ff047803 */ /* 0x000fe40000000000 */
[----:B------:R-:W-:-:S03]  /*7caf0*/  LOP3.LUT P2, RZ, R57, 0x400000, RZ, 0xc0, !PT ;  /* 0x0040000039ff7812 */ /* 0x000fc6000784c0ff */
[----:B------:R0:W-:Y:S04]  /*7cb00*/  @P5 STG.E.U8 desc[UR32][R16.64], R9 ;  /* 0x0000000910005986 */ /* 0x0001e8000c101120 */
[----:B0-----:R-:W4:Y:S01]  /*7cb10*/  LDL.LU.64 R16, [R1+0xe80] ;  /* 0x000e800001107983 */ /* 0x001f220000300a00 */
[----:B------:R-:W-:-:S05]  /*7cb20*/  PRMT R9, R31, 0x7771, RZ ;  /* 0x000077711f097816 */ /* 0x000fca00000000ff */
[----:B--2---:R0:W-:Y:S01]  /*7cb30*/  @P2 STG.E.U8 desc[UR32][R50.64], R9 ;  /* 0x0000000932002986 */ /* 0x0041e2000c101120 */
[----:B------:R-:W-:Y:S02]  /*7cb40*/  ISETP.NE.AND P2, PT, R4, RZ, PT ;  /* 0x000000ff0400720c */ /* 0x000fe40003f45270 */
[----:B------:R-:W-:Y:S01]  /*7cb50*/  PRMT R4, R31, 0x7772, RZ ;  /* 0x000077721f047816 */ /* 0x000fe200000000ff */
[----:B0-----:R-:W2:Y:S01]  /*7cb60*/  LDL.LU.64 R50, [R1+0xe78] ;  /* 0x000e780001327983 */ /* 0x001ea20000300a00 */
[----:B------:R-:W-:-:S09]  /*7cb70*/  LOP3.LUT P0, RZ, R55, 0x8000, RZ, 0xc0, !PT ;  /* 0x0000800037ff7812 */ /* 0x000fd2000780c0ff */
[----:B------:R0:W-:Y:S01]  /*7cb80*/  @P2 STG.E.U8 desc[UR32][R10.64], R4 ;  /* 0x000000040a002986 */ /* 0x0001e2000c101120 */
[----:B------:R-:W-:Y:S02]  /*7cb90*/  ISETP.NE.AND P2, PT, R3, RZ, PT ;  /* 0x000000ff0300720c */ /* 0x000fe40003f45270 */
[C---:B------:R-:W-:Y:S02]  /*7cba0*/  LOP3.LUT P6, RZ, R57.reuse, 0x100000, RZ, 0xc0, !PT ;  /* 0x0010000039ff7812 */ /* 0x040fe400078cc0ff */
[----:B------:R-:W-:Y:S02]  /*7cbb0*/  P2R R7, PR, RZ, 0x1 ;  /* 0x00000001ff077803 */ /* 0x000fe40000000000 */
[----:B------:R-:W-:Y:S02]  /*7cbc0*/  LOP3.LUT P0, RZ, R57, 0x40000, RZ, 0xc0, !PT ;  /* 0x0004000039ff7812 */ /* 0x000fe4000780c0ff */
[----:B------:R-:W-:Y:S01]  /*7cbd0*/  PRMT R31, R31, 0x7773, RZ ;  /* 0x000077731f1f7816 */ /* 0x000fe200000000ff */
[----:B0-----:R-:W2:Y:S01]  /*7cbe0*/  LDL.LU.64 R10, [R1+0xe70] ;  /* 0x000e7000010a7983 */ /* 0x001ea20000300a00 */
[----:B------:R-:W-:-:S02]  /*7cbf0*/  P2R R8, PR, RZ, 0x1 ;  /* 0x00000001ff087803 */ /* 0x000fc40000000000 */
[----:B------:R-:W-:Y:S01]  /*7cc00*/  LOP3.LUT P0, RZ, R57, 0x80000, RZ, 0xc0, !PT ;  /* 0x0008000039ff7812 */ /* 0x000fe2000780c0ff */
[----:B------:R0:W-:Y:S01]  /*7cc10*/  @P2 STG.E.U8 desc[UR32][R14.64], R31 ;  /* 0x0000001f0e002986 */ /* 0x0001e2000c101120 */
[----:B------:R-:W-:-:S03]  /*7cc20*/  PRMT R3, R32, 0x7770, RZ ;  /* 0x0000777020037816 */ /* 0x000fc600000000ff */
[----:B0-----:R-:W2:Y:S04]  /*7cc30*/  LDL.LU.64 R14, [R1+0xe90] ;  /* 0x000e9000010e7983 */ /* 0x001ea80000300a00 */
[----:B---3--:R0:W-:Y:S04]  /*7cc40*/  @P6 STG.E.U8 desc[UR32][R48.64], R3 ;  /* 0x0000000330006986 */ /* 0x0081e8000c101120 */
[----:B0-----:R-:W3:Y:S01]  /*7cc50*/  LDL.LU.64 R48, [R1+0xeb0] ;  /* 0x000eb00001307983 */ /* 0x001ee20000300a00 */
[----:B------:R-:W-:-:S05]  /*7cc60*/  PRMT R3, R32, 0x7771, RZ ;  /* 0x0000777120037816 */ /* 0x000fca00000000ff */
[----:B------:R0:W-:Y:S01]  /*7cc70*/  @P0 STG.E.U8 desc[UR32][R18.64], R3 ;  /* 0x0000000312000986 */ /* 0x0001e2000c101120 */
[----:B------:R-:W-:Y:S02]  /*7cc80*/  ISETP.NE.AND P0, PT, R8, RZ, PT ;  /* 0x000000ff0800720c */ /* 0x000fe40003f05270 */
[----:B0-----:R-:W-:-:S11]  /*7cc90*/  PRMT R3, R32, 0x7772, RZ ;  /* 0x0000777220037816 */ /* 0x001fd600000000ff */
[----:B------:R0:W-:Y:S01]  /*7cca0*/  @P0 STG.E.U8 desc[UR32][R12.64], R3 ;  /* 0x000000030c000986 */ /* 0x0001e2000c101120 */
[----:B------:R-:W-:Y:S02]  /*7ccb0*/  ISETP.NE.AND P0, PT, R7, RZ, PT ;  /* 0x000000ff0700720c */ /* 0x000fe40003f05270 */
[----:B------:R-:W-:Y:S01]  /*7ccc0*/  PRMT R32, R32, 0x7773, RZ ;  /* 0x0000777320207816 */ /* 0x000fe200000000ff */
[----:B0-----:R-:W3:Y:S10]  /*7ccd0*/  LDL.LU.64 R12, [R1+0xee0] ;  /* 0x000ee000010c7983 */ /* 0x001ef40000300a00 */
[----:B----4-:R0:W-:Y:S04]  /*7cce0*/  @P0 STG.E.U8 desc[UR32][R60.64], R32 ;  /* 0x000000203c000986 */ /* 0x0101e8000c101120 */
[----:B0-----:R-:W4:Y:S01]  /*7ccf0*/  LDL.LU.64 R60, [R1+0xed8] ;  /* 0x000ed800013c7983 */ /* 0x001f220000300a00 */
[----:B------:R-:W-:-:S02]  /*7cd00*/  LOP3.LUT P1, RZ, R55, 0x4000, RZ, 0xc0, !PT ;  /* 0x0000400037ff7812 */ /* 0x000fc4000782c0ff */
[C---:B------:R-:W-:Y:S02]  /*7cd10*/  LOP3.LUT P3, RZ, R57.reuse, 0x20000, RZ, 0xc0, !PT ;  /* 0x0002000039ff7812 */ /* 0x040fe4000786c0ff */
[----:B------:R-:W-:Y:S02]  /*7cd20*/  P2R R5, PR, RZ, 0x2 ;  /* 0x00000002ff057803 */ /* 0x000fe40000000000 */
[----:B------:R-:W-:-:S04]  /*7cd30*/  LOP3.LUT P1, RZ, R57, 0x8000, RZ, 0xc0, !PT ;  /* 0x0000800039ff7812 */ /* 0x000fc8000782c0ff */
[----:B------:R-:W-:Y:S02]  /*7cd40*/  P2R R6, PR, RZ, 0x2 ;  /* 0x00000002ff067803 */ /* 0x000fe40000000000 */
[----:B------:R-:W-:Y:S02]  /*7cd50*/  LOP3.LUT P1, RZ, R57, 0x10000, RZ, 0xc0, !PT ;  /* 0x0001000039ff7812 */ /* 0x000fe4000782c0ff */
[----:B------:R-:W-:-:S05]  /*7cd60*/  PRMT R3, R36, 0x7770, RZ ;  /* 0x0000777024037816 */ /* 0x000fca00000000ff */
[----:B------:R0:W-:Y:S02]  /*7cd70*/  @P3 STG.E.U8 desc[UR32][R20.64], R3 ;  /* 0x0000000314003986 */ /* 0x0001e4000c101120 */
[----:B0-----:R-:W-:-:S05]  /*7cd80*/  PRMT R3, R36, 0x7771, RZ ;  /* 0x0000777124037816 */ /* 0x001fca00000000ff */
[----:B------:R0:W-:Y:S01]  /*7cd90*/  @P1 STG.E.U8 desc[UR32][R16.64], R3 ;  /* 0x0000000310001986 */ /* 0x0001e2000c101120 */
[----:B------:R-:W-:Y:S02]  /*7cda0*/  ISETP.NE.AND P1, PT, R6, RZ, PT ;  /* 0x000000ff0600720c */ /* 0x000fe40003f25270 */
[----:B0-----:R-:W-:-:S11]  /*7cdb0*/  PRMT R3, R36, 0x7772, RZ ;  /* 0x0000777224037816 */ /* 0x001fd600000000ff */
[----:B--2---:R0:W-:Y:S01]  /*7cdc0*/  @P1 STG.E.U8 desc[UR32][R50.64], R3 ;  /* 0x0000000332001986 */ /* 0x0041e2000c101120 */
[----:B------:R-:W-:Y:S02]  /*7cdd0*/  ISETP.NE.AND P1, PT, R5, RZ, PT ;  /* 0x000000ff0500720c */ /* 0x000fe40003f25270 */
[C---:B------:R-:W-:Y:S01]  /*7cde0*/  LOP3.LUT P4, RZ, R57.reuse, 0x4000, RZ, 0xc0, !PT ;  /* 0x0000400039ff7812 */ /* 0x040fe2000788c0ff */
[----:B0-----:R-:W2:Y:S01]  /*7cdf0*/  LDL.LU.64 R50, [R1+0xf30] ;  /* 0x000f300001327983 */ /* 0x001ea20000300a00 */
[----:B------:R-:W-:Y:S02]  /*7ce00*/  PRMT R36, R36, 0x7773, RZ ;  /* 0x0000777324247816 */ /* 0x000fe400000000ff */
[----:B------:R-:W-:-:S07]  /*7ce10*/  LOP3.LUT P5, RZ, R57, 0x2000, RZ, 0xc0, !PT ;  /* 0x0000200039ff7812 */ /* 0x000fce00078ac0ff */
[----:B------:R0:W-:Y:S01]  /*7ce20*/  @P1 STG.E.U8 desc[UR32][R10.64], R36 ;  /* 0x000000240a001986 */ /* 0x0001e2000c101120 */
[----:B------:R-:W-:-:S03]  /*7ce30*/  PRMT R3, R33, 0x7770, RZ ;  /* 0x0000777021037816 */ /* 0x000fc600000000ff */
[----:B0-----:R-:W2:Y:S04]  /*7ce40*/  LDL.LU.64 R10, [R1+0xf38] ;  /* 0x000f3800010a7983 */ /* 0x001ea80000300a00 */
[----:B------:R0:W-:Y:S02]  /*7ce50*/  @P4 STG.E.U8 desc[UR32][R14.64], R3 ;  /* 0x000000030e004986 */ /* 0x0001e4000c101120 */
[----:B0-----:R-:W-:Y:S02]  /*7ce60*/  PRMT R3, R33, 0x7771, RZ ;  /* 0x0000777121037816 */ /* 0x001fe400000000ff */
[----:B------:R-:W-:Y:S02]  /*7ce70*/  LOP3.LUT P2, RZ, R57, 0x1000, RZ, 0xc0, !PT ;  /* 0x0000100039ff7812 */ /* 0x000fe4000784c0ff */
[----:B------:R-:W-:-:S02]  /*7ce80*/  LOP3.LUT P6, RZ, R55, 0x2000, RZ, 0xc0, !PT ;  /* 0x0000200037ff7812 */ /* 0x000fc400078cc0ff */
[C---:B------:R-:W-:Y:S02]  /*7ce90*/  PRMT R5, R33.reuse, 0x7772, RZ ;  /* 0x0000777221057816 */ /* 0x040fe400000000ff */
[----:B------:R-:W-:Y:S01]  /*7cea0*/  PRMT R33, R33, 0x7773, RZ ;  /* 0x0000777321217816 */ /* 0x000fe200000000ff */
[----:B---3--:R0:W-:Y:S04]  /*7ceb0*/  @P5 STG.E.U8 desc[UR32][R48.64], R3 ;  /* 0x0000000330005986 */ /* 0x0081e8000c101120 */
[----:B0-----:R-:W3:Y:S04]  /*7cec0*/  LDL.LU.64 R48, [R1+0xf90] ;  /* 0x000f900001307983 */ /* 0x001ee80000300a00 */
[----:B------:R-:W3:Y:S04]  /*7ced0*/  LDL.LU.64 R16, [R1+0xf88] ;  /* 0x000f880001107983 */ /* 0x000ee80000300a00 */
[----:B------:R-:W-:Y:S04]  /*7cee0*/  @P2 STG.E.U8 desc[UR32][R12.64], R5 ;  /* 0x000000050c002986 */ /* 0x000fe8000c101120 */
[----:B----4-:R0:W-:Y:S04]  /*7cef0*/  @P6 STG.E.U8 desc[UR32][R60.64], R33 ;  /* 0x000000213c006986 */ /* 0x0101e8000c101120 */
[----:B0-----:R-:W4:Y:S04]  /*7cf00*/  LDL.LU.64 R60, [R1+0xf98] ;  /* 0x000f9800013c7983 */ /* 0x001f280000300a00 */
[----:B------:R-:W4:Y:S01]  /*7cf10*/  LDL.LU.64 R12, [R1+0xfb0] ;  /* 0x000fb000010c7983 */ /* 0x000f220000300a00 */
[----:B------:R-:W-:-:S02]  /*7cf20*/  LOP3.LUT P0, RZ, R57, 0x800, RZ, 0xc0, !PT ;  /* 0x0000080039ff7812 */ /* 0x000fc4000780c0ff */
[----:B------:R-:W-:Y:S01]  /*7cf30*/  PRMT R7, R37, 0x7770, RZ ;  /* 0x0000777025077816 */ /* 0x000fe200000000ff */
[----:B------:R-:W4:Y:S01]  /*7cf40*/  LDL.LU.64 R14, [R1+0xfa8] ;  /* 0x000fa800010e7983 */ /* 0x000f220000300a00 */
[C---:B------:R-:W-:Y:S02]  /*7cf50*/  LOP3.LUT P3, RZ, R57.reuse, 0x400, RZ, 0xc0, !PT ;  /* 0x0000040039ff7812 */ /* 0x040fe4000786c0ff */
[----:B------:R-:W-:Y:S02]  /*7cf60*/  LOP3.LUT P1, RZ, R57, 0x200, RZ, 0xc0, !PT ;  /* 0x0000020039ff7812 */ /* 0x000fe4000782c0ff */
[----:B------:R-:W-:Y:S02]  /*7cf70*/  PRMT R9, R37, 0x7772, RZ ;  /* 0x0000777225097816 */ /* 0x000fe400000000ff */
[----:B------:R-:W-:-:S03]  /*7cf80*/  LOP3.LUT P4, RZ, R55, 0x1000, RZ, 0xc0, !PT ;  /* 0x0000100037ff7812 */ /* 0x000fc6000788c0ff */
[----:B--2---:R0:W-:Y:S04]  /*7cf90*/  @P0 STG.E.U8 desc[UR32][R50.64], R7 ;  /* 0x0000000732000986 */ /* 0x0041e8000c101120 */
[----:B0-----:R-:W2:Y:S04]  /*7cfa0*/  LDL.LU.64 R50, [R1+0xfa0] ;  /* 0x000fa00001327983 */ /* 0x001ea80000300a00 */
[----:B------:R-:W2:Y:S01]  /*7cfb0*/  LDL.LU.64 R18, [R1+0xfc0] ;  /* 0x000fc00001127983 */ /* 0x000ea20000300a00 */
[----:B------:R-:W-:-:S05]  /*7cfc0*/  PRMT R7, R37, 0x7771, RZ ;  /* 0x0000777125077816 */ /* 0x000fca00000000ff */
[----:B------:R0:W-:Y:S04]  /*7cfd0*/  @P3 STG.E.U8 desc[UR32][R10.64], R7 ;  /* 0x000000070a003986 */ /* 0x0001e8000c101120 */
[----:B0-----:R-:W2:Y:S01]  /*7cfe0*/  LDL.LU.64 R10, [R1+0xfd8] ;  /* 0x000fd800010a7983 */ /* 0x001ea20000300a00 */
[----:B------:R-:W-:Y:S02]  /*7cff0*/  LOP3.LUT P5, RZ, R57, 0x40, RZ, 0xc0, !PT ;  /* 0x0000004039ff7812 */ /* 0x000fe400078ac0ff */
[----:B------:R-:W-:Y:S02]  /*7d000*/  PRMT R37, R37, 0x7773, RZ ;  /* 0x0000777325257816 */ /* 0x000fe400000000ff */
[----:B------:R-:W-:Y:S02]  /*7d010*/  P2R R3, PR, RZ, 0x20 ;  /* 0x00000020ff037803 */ /* 0x000fe40000000000 */
[----:B------:R-:W-:-:S04]  /*7d020*/  LOP3.LUT P5, RZ, R57, 0x80, RZ, 0xc0, !PT ;  /* 0x0000008039ff7812 */ /* 0x000fc800078ac0ff */
[----:B------:R-:W-:Y:S02]  /*7d030*/  P2R R4, PR, RZ, 0x20 ;  /* 0x00000020ff047803 */ /* 0x000fe40000000000 */
[----:B------:R-:W-:Y:S01]  /*7d040*/  LOP3.LUT P5, RZ, R57, 0x100, RZ, 0xc0, !PT ;  /* 0x0000010039ff7812 */ /* 0x000fe200078ac0ff */
[----:B---3--:R0:W-:Y:S04]  /*7d050*/  @P1 STG.E.U8 desc[UR32][R48.64], R9 ;  /* 0x0000000930001986 */ /* 0x0081e8000c101120 */
[----:B0-----:R-:W3:Y:S04]  /*7d060*/  LDL.LU.64 R48, [R1+0xfd0] ;  /* 0x000fd00001307983 */ /* 0x001ee80000300a00 */
[----:B------:R0:W-:Y:S04]  /*7d070*/  @P4 STG.E.U8 desc[UR32][R16.64], R37 ;  /* 0x0000002510004986 */ /* 0x0001e8000c101120 */
[----:B------:R-:W3:Y:S04]  /*7d080*/  LDL.LU.64 R20, [R1+0xfc8] ;  /* 0x000fc80001147983 */ /* 0x000ee80000300a00 */
[----:B0-----:R-:W3:Y:S01]  /*7d090*/  LDL.LU.64 R16, [R1+0xfe0] ;  /* 0x000fe00001107983 */ /* 0x001ee20000300a00 */
[----:B------:R-:W-:-:S05]  /*7d0a0*/  PRMT R9, R34, 0x7770, RZ ;  /* 0x0000777022097816 */ /* 0x000fca00000000ff */
[----:B----4-:R0:W-:Y:S04]  /*7d0b0*/  @P5 STG.E.U8 desc[UR32][R60.64], R9 ;  /* 0x000000093c005986 */ /* 0x0101e8000c101120 */
[----:B0-----:R-:W4:Y:S01]  /*7d0c0*/  LDL.LU.64 R60, [R1+0xff8] ;  /* 0x000ff800013c7983 */ /* 0x001f220000300a00 */
[----:B------:R-:W-:Y:S02]  /*7d0d0*/  ISETP.NE.AND P5, PT, R4, RZ, PT ;  /* 0x000000ff0400720c */ /* 0x000fe40003fa5270 */
[----:B------:R-:W-:Y:S02]  /*7d0e0*/  PRMT R4, R34, 0x7771, RZ ;  /* 0x0000777122047816 */ /* 0x000fe400000000ff */
[----:B------:R-:W-:-:S04]  /*7d0f0*/  LOP3.LUT P6, RZ, R57, 0x8, RZ, 0xc0, !PT ;  /* 0x0000000839ff7812 */ /* 0x000fc800078cc0ff */
[----:B------:R-:W-:Y:S02]  /*7d100*/  P2R R5, PR, RZ, 0x40 ;  /* 0x00000040ff057803 */ /* 0x000fe40000000000 */
[----:B------:R-:W-:-:S03]  /*7d110*/  LOP3.LUT P6, RZ, R57, 0x10, RZ, 0xc0, !PT ;  /* 0x0000001039ff7812 */ /* 0x000fc600078cc0ff */
[----:B------:R0:W-:Y:S01]  /*7d120*/  @P5 STG.E.U8 desc[UR32][R12.64], R4 ;  /* 0x000000040c005986 */ /* 0x0001e2000c101120 */
[----:B------:R-:W-:Y:S02]  /*7d130*/  ISETP.NE.AND P5, PT, R3, RZ, PT ;  /* 0x000000ff0300720c */ /* 0x000fe40003fa5270 */
[----:B------:R-:W-:Y:S02]  /*7d140*/  LOP3.LUT P2, RZ, R55, 0x800, RZ, 0xc0, !PT ;  /* 0x0000080037ff7812 */ /* 0x000fe4000784c0ff */
[----:B------:R-:W-:Y:S02]  /*7d150*/  P2R R6, PR, RZ, 0x40 ;  /* 0x00000040ff067803 */ /* 0x000fe40000000000 */
[----:B------:R-:W-:Y:S02]  /*7d160*/  LOP3.LUT P6, RZ, R57, 0x20, RZ, 0xc0, !PT ;  /* 0x0000002039ff7812 */ /* 0x000fe400078cc0ff */
[C---:B------:R-:W-:Y:S02]  /*7d170*/  PRMT R3, R34.reuse, 0x7772, RZ ;  /* 0x0000777222037816 */ /* 0x040fe400000000ff */
[----:B------:R-:W-:Y:S01]  /*7d180*/  PRMT R34, R34, 0x7773, RZ ;  /* 0x0000777322227816 */ /* 0x000fe200000000ff */
[----:B0-----:R-:W4:Y:S04]  /*7d190*/  LDL.LU.64 R12, [R1+0xff0] ;  /* 0x000ff000010c7983 */ /* 0x001f280000300a00 */
[----:B------:R0:W-:Y:S02]  /*7d1a0*/  @P5 STG.E.U8 desc[UR32][R14.64], R3 ;  /* 0x000000030e005986 */ /* 0x0001e4000c101120 */
[----:B0-----:R-:W-:-:S02]  /*7d1b0*/  PRMT R3, R38, 0x7770, RZ ;  /* 0x0000777026037816 */ /* 0x001fc400000000ff */
[----:B------:R-:W4:Y:S04]  /*7d1c0*/  LDL.LU.64 R14, [R1+0xfe8] ;  /* 0x000fe800010e7983 */ /* 0x000f280000300a00 */
[----:B--2---:R0:W-:Y:S04]  /*7d1d0*/  @P2 STG.E.U8 desc[UR32][R50.64], R34 ;  /* 0x0000002232002986 */ /* 0x0041e8000c101120 */
[----:B------:R1:W-:Y:S01]  /*7d1e0*/  @P6 STG.E.U8 desc[UR32][R18.64], R3 ;  /* 0x0000000312006986 */ /* 0x0003e2000c101120 */
[----:B------:R-:W-:-:S03]  /*7d1f0*/  ISETP.NE.AND P6, PT, R6, RZ, PT ;  /* 0x000000ff0600720c */ /* 0x000fc60003fc5270 */
[----:B0-----:R-:W2:Y:S01]  /*7d200*/  LDL.LU.64 R50, [R1+0x1000] ;  /* 0x0010000001327983 */ /* 0x001ea20000300a00 */
[----:B-1----:R-:W-:-:S09]  /*7d210*/  PRMT R3, R38, 0x7771, RZ ;  /* 0x0000777126037816 */ /* 0x002fd200000000ff */
[----:B------:R0:W-:Y:S01]  /*7d220*/  @P6 STG.E.U8 desc[UR32][R10.64], R3 ;  /* 0x000000030a006986 */ /* 0x0001e2000c101120 */
[----:B------:R-:W-:Y:S02]  /*7d230*/  ISETP.NE.AND P6, PT, R5, RZ, PT ;  /* 0x000000ff0500720c */ /* 0x000fe40003fc5270 */
[C---:B------:R-:W-:Y:S01]  /*7d240*/  LOP3.LUT P3, RZ, R57.reuse, 0x1, RZ, 0xc0, !PT ;  /* 0x0000000139ff7812 */ /* 0x040fe2000786c0ff */
[----:B0-----:R-:W2:Y:S01]  /*7d250*/  LDL.LU.64 R10, [R1+0x1010] ;  /* 0x00101000010a7983 */ /* 0x001ea20000300a00 */
[----:B------:R-:W-:Y:S02]  /*7d260*/  PRMT R3, R38, 0x7772, RZ ;  /* 0x0000777226037816 */ /* 0x000fe400000000ff */
[----:B------:R-:W-:Y:S02]  /*7d270*/  P2R R7, PR, RZ, 0x8 ;  /* 0x00000008ff077803 */ /* 0x000fe40000000000 */
[----:B------:R-:W-:Y:S02]  /*7d280*/  LOP3.LUT P3, RZ, R57, 0x2, RZ, 0xc0, !PT ;  /* 0x0000000239ff7812 */ /* 0x000fe4000786c0ff */
[----:B------:R-:W-:-:S02]  /*7d290*/  LOP3.LUT P0, RZ, R55, 0x400, RZ, 0xc0, !PT ;  /* 0x0000040037ff7812 */ /* 0x000fc4000780c0ff */
[----:B------:R-:W-:Y:S02]  /*7d2a0*/  P2R R8, PR, RZ, 0x8 ;  /* 0x00000008ff087803 */ /* 0x000fe40000000000 */
[----:B------:R-:W-:Y:S02]  /*7d2b0*/  LOP3.LUT P3, RZ, R57, 0x4, RZ, 0xc0, !PT ;  /* 0x0000000439ff7812 */ /* 0x000fe4000786c0ff */
[----:B------:R-:W-:Y:S01]  /*7d2c0*/  PRMT R38, R38, 0x7773, RZ ;  /* 0x0000777326267816 */ /* 0x000fe200000000ff */
[----:B---3--:R0:W-:Y:S04]  /*7d2d0*/  @P6 STG.E.U8 desc[UR32][R48.64], R3 ;  /* 0x0000000330006986 */ /* 0x0081e8000c101120 */
[----:B0-----:R-:W3:Y:S01]  /*7d2e0*/  LDL.LU.64 R48, [R1+0x1008] ;  /* 0x0010080001307983 */ /* 0x001ee20000300a00 */
[----:B------:R-:W-:-:S03]  /*7d2f0*/  PRMT R3, R35, 0x7770, RZ ;  /* 0x0000777023037816 */ /* 0x000fc600000000ff */
[----:B------:R-:W-:Y:S04]  /*7d300*/  @P0 STG.E.U8 desc[UR32][R20.64], R38 ;  /* 0x0000002614000986 */ /* 0x000fe8000c101120 */
[----:B------:R0:W-:Y:S01]  /*7d310*/  @P3 STG.E.U8 desc[UR32][R16.64], R3 ;  /* 0x0000000310003986 */ /* 0x0001e2000c101120 */
[----:B------:R-:W-:Y:S02]  /*7d320*/  ISETP.NE.AND P3, PT, R8, RZ, PT ;  /* 0x000000ff0800720c */ /* 0x000fe40003f65270 */
[----:B0-----:R-:W-:-:S11]  /*7d330*/  PRMT R3, R35, 0x7771, RZ ;  /* 0x0000777123037816 */ /* 0x001fd600000000ff */
[----:B----4-:R0:W-:Y:S04]  /*7d340*/  @P3 STG.E.U8 desc[UR32][R60.64], R3 ;  /* 0x000000033c003986 */ /* 0x0101e8000c101120 */
[----:B0-----:R-:W4:Y:S01]  /*7d350*/  LDL.LU.64 R60, [R1+0x1018] ;  /* 0x00101800013c7983 */ /* 0x001f220000300a00 */
[----:B------:R-:W-:Y:S02]  /*7d360*/  ISETP.NE.AND P3, PT, R7, RZ, PT ;  /* 0x000000ff0700720c */ /* 0x000fe40003f65270 */
[----:B------:R-:W-:Y:S02]  /*7d370*/  PRMT R3, R35, 0x7772, RZ ;  /* 0x0000777223037816 */ /* 0x000fe400000000ff */
[----:B------:R-:W-:Y:S02]  /*7d380*/  LOP3.LUT P1, RZ, R55, 0x200, RZ, 0xc0, !PT ;  /* 0x0000020037ff7812 */ /* 0x000fe4000782c0ff */
[----:B------:R-:W-:-:S07]  /*7d390*/  LOP3.LUT P4, RZ, R58, 0x80000000, RZ, 0xc0, !PT ;  /* 0x800000003aff7812 */ /* 0x000fce000788c0ff */
[----:B------:R0:W-:Y:S01]  /*7d3a0*/  @P3 STG.E.U8 desc[UR32][R12.64], R3 ;  /* 0x000000030c003986 */ /* 0x0001e2000c101120 */
[----:B------:R-:W-:-:S03]  /*7d3b0*/  PRMT R35, R35, 0x7773, RZ ;  /* 0x0000777323237816 */ /* 0x000fc600000000ff */
[----:B0-----:R-:W4:Y:S01]  /*7d3c0*/  LDL.LU.64 R12, [R1+0x1020] ;  /* 0x00102000010c7983 */ /* 0x001f220000300a00 */
[----:B------:R-:W-:-:S03]  /*7d3d0*/  PRMT R3, R39, 0x7770, RZ ;  /* 0x0000777027037816 */ /* 0x000fc600000000ff */
[----:B------:R-:W-:Y:S01]  /*7d3e0*/  @P1 STG.E.U8 desc[UR32][R14.64], R35 ;  /* 0x000000230e001986 */ /* 0x000fe2000c101120 */
[C---:B------:R-:W-:Y:S02]  /*7d3f0*/  LOP3.LUT P5, RZ, R58.reuse, 0x40000000, RZ, 0xc0, !PT ;  /* 0x400000003aff7812 */ /* 0x040fe400078ac0ff */
[----:B------:R-:W-:Y:S02]  /*7d400*/  LOP3.LUT P2, RZ, R58, 0x20000000, RZ, 0xc0, !PT ;  /* 0x200000003aff7812 */ /* 0x000fe4000784c0ff */
[C---:B------:R-:W-:Y:S01]  /*7d410*/  PRMT R4, R39.reuse, 0x7771, RZ ;  /* 0x0000777127047816 */ /* 0x040fe200000000ff */
[----:B--2---:R0:W-:Y:S04]  /*7d420*/  @P4 STG.E.U8 desc[UR32][R50.64], R3 ;  /* 0x0000000332004986 */ /* 0x0041e8000c101120 */
[----:B0-----:R-:W2:Y:S04]  /*7d430*/  LDL.LU.64 R50, [R1+0x1040] ;  /* 0x0010400001327983 */ /* 0x001ea80000300a00 */
[----:B------:R-:W2:Y:S04]  /*7d440*/  LDL.LU.64 R16, [R1+0x1038] ;  /* 0x0010380001107983 */ /* 0x000ea80000300a00 */
[----:B------:R0:W-:Y:S02]  /*7d450*/  @P5 STG.E.U8 desc[UR32][R10.64], R4 ;  /* 0x000000040a005986 */ /* 0x0001e4000c101120 */
[----:B0-----:R-:W-:-:S02]  /*7d460*/  PRMT R4, R39, 0x7772, RZ ;  /* 0x0000777227047816 */ /* 0x001fc400000000ff */
        /* <DEDUP_REMOVED lines=8> */
[----:B------:R-:W-:-:S03]  /*7d4f0*/  LOP3.LUT P0, RZ, R58, 0x10000000, RZ, 0xc0, !PT ;  /* 0x100000003aff7812 */ /* 0x000fc6000780c0ff */
[----:B------:R-:W4:Y:S01]  /*7d500*/  LDL.LU.64 R18, [R1+0x1050] ;  /* 0x0010500001127983 */ /* 0x000f220000300a00 */
[----:B------:R-:W-:Y:S02]  /*7d510*/  PRMT R7, R40, 0x7770, RZ ;  /* 0x0000777028077816 */ /* 0x000fe400000000ff */
[----:B------:R-:W-:-:S07]  /*7d520*/  LOP3.LUT P3, RZ, R58, 0x8000000, RZ, 0xc0, !PT ;  /* 0x080000003aff7812 */ /* 0x000fce000786c0ff */
[----:B------:R0:W-:Y:S01]  /*7d530*/  @P0 STG.E.U8 desc[UR32][R12.64], R7 ;  /* 0x000000070c000986 */ /* 0x0001e2000c101120 */
[----:B------:R-:W-:Y:S02]  /*7d540*/  LOP3.LUT P1, RZ, R58, 0x4000000, RZ, 0xc0, !PT ;  /* 0x040000003aff7812 */ /* 0x000fe4000782c0ff */
[----:B------:R-:W-:Y:S01]  /*7d550*/  PRMT R9, R40, 0x7771, RZ ;  /* 0x0000777128097816 */ /* 0x000fe200000000ff */
[----:B0-----:R-:W4:Y:S01]  /*7d560*/  LDL.LU.64 R12, [R1+0x1068] ;  /* 0x00106800010c7983 */ /* 0x001f220000300a00 */
[----:B------:R-:W-:-:S04]  /*7d570*/  LOP3.LUT P4, RZ, R58, 0x1000000, RZ, 0xc0, !PT ;  /* 0x010000003aff7812 */ /* 0x000fc8000788c0ff */
[----:B------:R-:W-:Y:S02]  /*7d580*/  P2R R3, PR, RZ, 0x10 ;  /* 0x00000010ff037803 */ /* 0x000fe40000000000 */
[----:B------:R-:W-:-:S04]  /*7d590*/  LOP3.LUT P4, RZ, R58, 0x2000000, RZ, 0xc0, !PT ;  /* 0x020000003aff7812 */ /* 0x000fc8000788c0ff */
[----:B------:R-:W-:Y:S02]  /*7d5a0*/  P2R R6, PR, RZ, 0x10 ;  /* 0x00000010ff067803 */ /* 0x000fe40000000000 */
[----:B------:R-:W-:Y:S01]  /*7d5b0*/  LOP3.LUT P4, RZ, R55, 0x80, RZ, 0xc0, !PT ;  /* 0x0000008037ff7812 */ /* 0x000fe2000788c0ff */
[----:B--2---:R0:W-:Y:S04]  /*7d5c0*/  @P3 STG.E.U8 desc[UR32][R50.64], R9 ;  /* 0x0000000932003986 */ /* 0x0041e8000c101120 */
[----:B0-----:R-:W2:Y:S01]  /*7d5d0*/  LDL.LU.64 R50, [R1+0x1088] ;  /* 0x0010880001327983 */ /* 0x001ea20000300a00 */
[----:B------:R-:W-:-:S03]  /*7d5e0*/  PRMT R9, R40, 0x7772, RZ ;  /* 0x0000777228097816 */ /* 0x000fc600000000ff */
[----:B------:R-:W2:Y:S04]  /*7d5f0*/  LDL.LU.64 R20, [R1+0x1080] ;  /* 0x0010800001147983 */ /* 0x000ea80000300a00 */
[----:B------:R0:W-:Y:S01]  /*7d600*/  @P1 STG.E.U8 desc[UR32][R16.64], R9 ;  /* 0x0000000910001986 */ /* 0x0001e2000c101120 */
[----:B------:R-:W-:-:S03]  /*7d610*/  PRMT R40, R40, 0x7773, RZ ;  /* 0x0000777328287816 */ /* 0x000fc600000000ff */
[----:B0-----:R-:W2:Y:S01]  /*7d620*/  LDL.LU.64 R16, [R1+0x1078] ;  /* 0x0010780001107983 */ /* 0x001ea20000300a00 */
[----:B------:R-:W-:-:S03]  /*7d630*/  LOP3.LUT P5, RZ, R59, 0x800000, RZ, 0xc0, !PT ;  /* 0x008000003bff7812 */ /* 0x000fc600078ac0ff */
[----:B---3--:R0:W-:Y:S01]  /*7d640*/  @P4 STG.E.U8 desc[UR32][R48.64], R40 ;  /* 0x0000002830004986 */ /* 0x0081e2000c101120 */
[----:B------:R-:W-:Y:S02]  /*7d650*/  ISETP.NE.AND P4, PT, R6, RZ, PT ;  /* 0x000000ff0600720c */ /* 0x000fe40003f85270 */
[----:B------:R-:W-:Y:S01]  /*7d660*/  PRMT R6, R44, 0x7770, RZ ;  /* 0x000077702c067816 */ /* 0x000fe200000000ff */
[----:B0-----:R-:W3:Y:S10]  /*7d670*/  LDL.LU.64 R48, [R1+0x1090] ;  /* 0x0010900001307983 */ /* 0x001ef40000300a00 */
[----:B------:R0:W-:Y:S01]  /*7d680*/  @P4 STG.E.U8 desc[UR32][R14.64], R6 ;  /* 0x000000060e004986 */ /* 0x0001e2000c101120 */
[----:B------:R-:W-:-:S02]  /*7d690*/  ISETP.NE.AND P4, PT, R3, RZ, PT ;  /* 0x000000ff0300720c */ /* 0x000fc40003f85270 */
[C---:B------:R-:W-:Y:S01]  /*7d6a0*/  PRMT R3, R44.reuse, 0x7771, RZ ;  /* 0x000077712c037816 */ /* 0x040fe200000000ff */
[----:B0-----:R-:W3:Y:S10]  /*7d6b0*/  LDL.LU.64 R14, [R1+0x10a0] ;  /* 0x0010a000010e7983 */ /* 0x001ef40000300a00 */
[----:B------:R0:W-:Y:S02]  /*7d6c0*/  @P4 STG.E.U8 desc[UR32][R10.64], R3 ;  /* 0x000000030a004986 */ /* 0x0001e4000c101120 */
[----:B0-----:R-:W-:-:S02]  /*7d6d0*/  PRMT R3, R44, 0x7772, RZ ;  /* 0x000077722c037816 */ /* 0x001fc400000000ff */
[----:B------:R-:W3:Y:S04]  /*7d6e0*/  LDL.LU.64 R10, [R1+0x1098] ;  /* 0x00109800010a7983 */ /* 0x000ee80000300a00 */
[----:B----4-:R0:W-:Y:S04]  /*7d6f0*/  @P5 STG.E.U8 desc[UR32][R60.64], R3 ;  /* 0x000000033c005986 */ /* 0x0101e8000c101120 */
[----:B0-----:R-:W4:Y:S01]  /*7d700*/  LDL.LU.64 R60, [R1+0x1070] ;  /* 0x00107000013c7983 */ /* 0x001f220000300a00 */
[----:B------:R-:W-:-:S04]  /*7d710*/  LOP3.LUT P2, RZ, R59, 0x200000, RZ, 0xc0, !PT ;  /* 0x002000003bff7812 */ /* 0x000fc8000784c0ff */
[----:B------:R-:W-:Y:S02]  /*7d720*/  P2R R4, PR, RZ, 0x4 ;  /* 0x00000004ff047803 */ /* 0x000fe40000000000 */
[----:B------:R-:W-:-:S04]  /*7d730*/  LOP3.LUT P2, RZ, R59, 0x400000, RZ, 0xc0, !PT ;  /* 0x004000003bff7812 */ /* 0x000fc8000784c0ff */
[----:B------:R-:W-:Y:S02]  /*7d740*/  P2R R5, PR, RZ, 0x4 ;  /* 0x00000004ff057803 */ /* 0x000fe40000000000 */
[----:B------:R-:W-:Y:S02]  /*7d750*/  LOP3.LUT P2, RZ, R55, 0x40, RZ, 0xc0, !PT ;  /* 0x0000004037ff7812 */ /* 0x000fe4000784c0ff */
[----:B------:R-:W-:Y:S02]  /*7d760*/  PRMT R44, R44, 0x7773, RZ ;  /* 0x000077732c2c7816 */ /* 0x000fe400000000ff */
[----:B------:R-:W-:-:S09]  /*7d770*/  PRMT R3, R41, 0x7770, RZ ;  /* 0x0000777029037816 */ /* 0x000fd200000000ff */
[----:B------:R-:W-:Y:S01]  /*7d780*/  @P2 STG.E.U8 desc[UR32][R18.64], R44 ;  /* 0x0000002c12002986 */ /* 0x000fe2000c101120 */
[----:B------:R-:W-:Y:S02]  /*7d790*/  ISETP.NE.AND P2, PT, R5, RZ, PT ;  /* 0x000000ff0500720c */ /* 0x000fe40003f45270 */
[----:B------:R-:W-:-:S04]  /*7d7a0*/  LOP3.LUT P0, RZ, R59, 0x40000, RZ, 0xc0, !PT ;  /* 0x000400003bff7812 */ /* 0x000fc8000780c0ff */
[----:B------:R-:W-:Y:S02]  /*7d7b0*/  P2R R7, PR, RZ, 0x1 ;  /* 0x00000001ff077803 */ /* 0x000fe40000000000 */
[----:B------:R-:W-:-:S05]  /*7d7c0*/  LOP3.LUT P0, RZ, R59, 0x80000, RZ, 0xc0, !PT ;  /* 0x000800003bff7812 */ /* 0x000fca000780c0ff */
[----:B------:R0:W-:Y:S01]  /*7d7d0*/  @P2 STG.E.U8 desc[UR32][R12.64], R3 ;  /* 0x000000030c002986 */ /* 0x0001e2000c101120 */
[----:B------:R-:W-:Y:S02]  /*7d7e0*/  ISETP.NE.AND P2, PT, R4, RZ, PT ;  /* 0x000000ff0400720c */ /* 0x000fe40003f45270 */
[----:B------:R-:W-:Y:S02]  /*7d7f0*/  LOP3.LUT P6, RZ, R59, 0x100000, RZ, 0xc0, !PT ;  /* 0x001000003bff7812 */ /* 0x000fe400078cc0ff */
[----:B------:R-:W-:Y:S02]  /*7d800*/  P2R R8, PR, RZ, 0x1 ;  /* 0x00000001ff087803 */ /* 0x000fe40000000000 */
[----:B------:R-:W-:Y:S02]  /*7d810*/  LOP3.LUT P0, RZ, R55, 0x20, RZ, 0xc0, !PT ;  /* 0x0000002037ff7812 */ /* 0x000fe4000780c0ff */
[C---:B0-----:R-:W-:Y:S01]  /*7d820*/  PRMT R3, R41.reuse, 0x7771, RZ ;  /* 0x0000777129037816 */ /* 0x041fe200000000ff */
[----:B------:R-:W4:Y:S04]  /*7d830*/  LDL.LU.64 R12, [R1+0x10a8] ;  /* 0x0010a800010c7983 */ /* 0x000f280000300a00 */
[----:B--2---:R0:W-:Y:S02]  /*7d840*/  @P2 STG.E.U8 desc[UR32][R50.64], R3 ;  /* 0x0000000332002986 */ /* 0x0041e4000c101120 */
[----:B0-----:R-:W-:-:S02]  /*7d850*/  PRMT R3, R41, 0x7772, RZ ;  /* 0x0000777229037816 */ /* 0x001fc400000000ff */
[----:B------:R-:W2:Y:S01]  /*7d860*/  LDL.LU.64 R50, [R1+0x10b8] ;  /* 0x0010b80001327983 */ /* 0x000ea20000300a00 */
[----:B------:R-:W-:-:S03]  /*7d870*/  PRMT R41, R41, 0x7773, RZ ;  /* 0x0000777329297816 */ /* 0x000fc600000000ff */
[----:B------:R0:W-:Y:S04]  /*7d880*/  @P6 STG.E.U8 desc[UR32][R20.64], R3 ;  /* 0x0000000314006986 */ /* 0x0001e8000c101120 */
[----:B------:R-:W-:Y:S01]  /*7d890*/  @P0 STG.E.U8 desc[UR32][R16.64], R41 ;  /* 0x0000002910000986 */ /* 0x000fe2000c101120 */
[----:B------:R-:W-:Y:S02]  /*7d8a0*/  ISETP.NE.AND P0, PT, R8, RZ, PT ;  /* 0x000000ff0800720c */ /* 0x000fe40003f05270 */
[----:B0-----:R-:W-:Y:S02]  /*7d8b0*/  PRMT R3, R45, 0x7770, RZ ;  /* 0x000077702d037816 */ /* 0x001fe400000000ff */
[----:B------:R-:W-:Y:S02]  /*7d8c0*/  LOP3.LUT P3, RZ, R59, 0x20000, RZ, 0xc0, !PT ;  /* 0x000200003bff7812 */ /* 0x000fe4000786c0ff */
[----:B------:R-:W-:-:S07]  /*7d8d0*/  LOP3.LUT P1, RZ, R55, 0x10, RZ, 0xc0, !PT ;  /* 0x0000001037ff7812 */ /* 0x000fce000782c0ff */
[----:B---3--:R0:W-:Y:S01]  /*7d8e0*/  @P0 STG.E.U8 desc[UR32][R48.64], R3 ;  /* 0x0000000330000986 */ /* 0x0081e2000c101120 */
[----:B------:R-:W-:-:S03]  /*7d8f0*/  ISETP.NE.AND P0, PT, R7, RZ, PT ;  /* 0x000000ff0700720c */ /* 0x000fc60003f05270 */
[----:B0-----:R-:W3:Y:S01]  /*7d900*/  LDL.LU.64 R48, [R1+0x10c0] ;  /* 0x0010c00001307983 */ /* 0x001ee20000300a00 */
[----:B------:R-:W-:-:S09]  /*7d910*/  PRMT R3, R45, 0x7771, RZ ;  /* 0x000077712d037816 */ /* 0x000fd200000000ff */
[----:B------:R0:W-:Y:S04]  /*7d920*/  @P0 STG.E.U8 desc[UR32][R14.64], R3 ;  /* 0x000000030e000986 */ /* 0x0001e8000c101120 */
[----:B0-----:R-:W3:Y:S01]  /*7d930*/  LDL.LU.64 R14, [R1+0x10d0] ;  /* 0x0010d000010e7983 */ /* 0x001ee20000300a00 */
[C---:B------:R-:W-:Y:S02]  /*7d940*/  PRMT R3, R45.reuse, 0x7772, RZ ;  /* 0x000077722d037816 */ /* 0x040fe400000000ff */
[----:B------:R-:W-:-:S03]  /*7d950*/  PRMT R45, R45, 0x7773, RZ ;  /* 0x000077732d2d7816 */ /* 0x000fc600000000ff */
[----:B------:R-:W-:Y:S04]  /*7d960*/  @P3 STG.E.U8 desc[UR32][R10.64], R3 ;  /* 0x000000030a003986 */ /* 0x000fe8000c101120 */
[----:B----4-:R0:W-:Y:S04]  /*7d970*/  @P1 STG.E.U8 desc[UR32][R60.64], R45 ;  /* 0x0000002d3c001986 */ /* 0x0101e8000c101120 */
[----:B0-----:R-:W4:Y:S04]  /*7d980*/  LDL.LU.64 R60, [R1+0x10d8] ;  /* 0x0010d800013c7983 */ /* 0x001f280000300a00 */
[----:B------:R-:W4:Y:S01]  /*7d990*/  LDL.LU.64 R10, [R1+0x10e0] ;  /* 0x0010e000010a7983 */ /* 0x000f220000300a00 */
[----:B------:R-:W-:-:S03]  /*7d9a0*/  LOP3.LUT P4, RZ, R59, 0x10000, RZ, 0xc0, !PT ;  /* 0x000100003bff7812 */ /* 0x000fc6000788c0ff */
[----:B------:R-:W4:Y:S01]  /*7d9b0*/  LDL.LU.64 R20, [R1+0x10f0] ;  /* 0x0010f00001147983 */ /* 0x000f220000300a00 */
[C---:B------:R-:W-:Y:S02]  /*7d9c0*/  PRMT R3, R42.reuse, 0x7770, RZ ;  /* 0x000077702a037816 */ /* 0x040fe400000000ff */
[C---:B------:R-:W-:Y:S02]  /*7d9d0*/  LOP3.LUT P5, RZ, R59.reuse, 0x8000, RZ, 0xc0, !PT ;  /* 0x000080003bff7812 */ /* 0x040fe400078ac0ff */
[----:B------:R-:W-:Y:S02]  /*7d9e0*/  LOP3.LUT P2, RZ, R59, 0x4000, RZ, 0xc0, !PT ;  /* 0x000040003bff7812 */ /* 0x000fe4000784c0ff */
[----:B------:R-:W-:-:S03]  /*7d9f0*/  PRMT R7, R42, 0x7772, RZ ;  /* 0x000077722a077816 */ /* 0x000fc600000000ff */
[----:B------:R0:W-:Y:S04]  /*7da00*/  @P4 STG.E.U8 desc[UR32][R12.64], R3 ;  /* 0x000000030c004986 */ /* 0x0001e8000c101120 */
[----:B0-----:R-:W4:Y:S01]  /*7da10*/  LDL.LU.64 R12, [R1+0x1108] ;  /* 0x00110800010c7983 */ /* 0x001f220000300a00 */
[----:B------:R-:W-:-:S05]  /*7da20*/  PRMT R3, R42, 0x7771, RZ ;  /* 0x000077712a037816 */ /* 0x000fca00000000ff */
[----:B--2---:R0:W-:Y:S04]  /*7da30*/  @P5 STG.E.U8 desc[UR32][R50.64], R3 ;  /* 0x0000000332005986 */ /* 0x0041e8000c101120 */
[----:B0-----:R-:W2:Y:S01]  /*7da40*/  LDL.LU.64 R50, [R1+0x10e8] ;  /* 0x0010e80001327983 */ /* 0x001ea20000300a00 */
[----:B------:R-:W-:Y:S02]  /*7da50*/  LOP3.LUT P6, RZ, R55, 0x8, RZ, 0xc0, !PT ;  /* 0x0000000837ff7812 */ /* 0x000fe400078cc0ff */
[----:B------:R-:W-:Y:S02]  /*7da60*/  PRMT R42, R42, 0x7773, RZ ;  /* 0x000077732a2a7816 */ /* 0x000fe400000000ff */
[C---:B------:R-:W-:Y:S02]  /*7da70*/  LOP3.LUT P0, RZ, R59.reuse, 0x2000, RZ, 0xc0, !PT ;  /* 0x000020003bff7812 */ /* 0x040fe4000780c0ff */
[----:B------:R-:W-:Y:S01]  /*7da80*/  PRMT R9, R46, 0x7770, RZ ;  /* 0x000077702e097816 */ /* 0x000fe200000000ff */
[----:B---3--:R0:W-:Y:S04]  /*7da90*/  @P2 STG.E.U8 desc[UR32][R48.64], R7 ;  /* 0x0000000730002986 */ /* 0x0081e8000c101120 */
[----:B0-----:R-:W3:Y:S04]  /*7daa0*/  LDL.LU.64 R48, [R1+0x1100] ;  /* 0x0011000001307983 */ /* 0x001ee80000300a00 */
[----:B------:R-:W3:Y:S04]  /*7dab0*/  LDL.LU.64 R16, [R1+0x1120] ;  /* 0x0011200001107983 */ /* 0x000ee80000300a00 */
[----:B------:R0:W-:Y:S04]  /*7dac0*/  @P6 STG.E.U8 desc[UR32][R14.64], R42 ;  /* 0x0000002a0e006986 */ /* 0x0001e8000c101120 */
[----:B0-----:R-:W3:Y:S04]  /*7dad0*/  LDL.LU.64 R14, [R1+0x1130] ;  /* 0x00113000010e7983 */ /* 0x001ee80000300a00 */
[----:B----4-:R0:W-:Y:S04]  /*7dae0*/  @P0 STG.E.U8 desc[UR32][R60.64], R9 ;  /* 0x000000093c000986 */ /* 0x0101e8000c101120 */
[----:B0-----:R-:W4:Y:S01]  /*7daf0*/  LDL.LU.64 R60, [R1+0x1118] ;  /* 0x00111800013c7983 */ /* 0x001f220000300a00 */
[----:B------:R-:W-:-:S02]  /*7db00*/  LOP3.LUT P1, RZ, R59, 0x400, RZ, 0xc0, !PT ;  /* 0x000004003bff7812 */ /* 0x000fc4000782c0ff */
[----:B------:R-:W-:Y:S02]  /*7db10*/  LOP3.LUT P3, RZ, R59, 0x1000, RZ, 0xc0, !PT ;  /* 0x000010003bff7812 */ /* 0x000fe4000786c0ff */
[----:B------:R-:W-:Y:S02]  /*7db20*/  P2R R5, PR, RZ, 0x2 ;  /* 0x00000002ff057803 */ /* 0x000fe40000000000 */
[----:B------:R-:W-:-:S04]  /*7db30*/  LOP3.LUT P1, RZ, R55, 0x4, RZ, 0xc0, !PT ;  /* 0x0000000437ff7812 */ /* 0x000fc8000782c0ff */
[----:B------:R-:W-:Y:S02]  /*7db40*/  P2R R6, PR, RZ, 0x2 ;  /* 0x00000002ff067803 */ /* 0x000fe40000000000 */
[----:B------:R-:W-:Y:S02]  /*7db50*/  LOP3.LUT P1, RZ, R59, 0x800, RZ, 0xc0, !PT ;  /* 0x000008003bff7812 */ /* 0x000fe4000782c0ff */
[----:B------:R-:W-:-:S05]  /*7db60*/  PRMT R9, R46, 0x7771, RZ ;  /* 0x000077712e097816 */ /* 0x000fca00000000ff */
[----:B------:R0:W-:Y:S02]  /*7db70*/  @P3 STG.E.U8 desc[UR32][R10.64], R9 ;  /* 0x000000090a003986 */ /* 0x0001e4000c101120 */
[----:B0-----:R-:W-:Y:S02]  /*7db80*/  PRMT R9, R46, 0x7772, RZ ;  /* 0x000077722e097816 */ /* 0x001fe400000000ff */
[----:B------:R-:W4:Y:S04]  /*7db90*/  LDL.LU.64 R10, [R1+0x1128] ;  /* 0x00112800010a7983 */ /* 0x000f280000300a00 */
[----:B------:R-:W-:Y:S01]  /*7dba0*/  @P1 STG.E.U8 desc[UR32][R20.64], R9 ;  /* 0x0000000914001986 */ /* 0x000fe2000c101120 */
[----:B------:R-:W-:Y:S02]  /*7dbb0*/  ISETP.NE.AND P1, PT, R6, RZ, PT ;  /* 0x000000ff0600720c */ /* 0x000fe40003f25270 */
[----:B------:R-:W-:Y:S01]  /*7dbc0*/  PRMT R46, R46, 0x7773, RZ ;  /* 0x000077732e2e7816 */ /* 0x000fe200000000ff */
[----:B------:R-:W4:Y:S01]  /*7dbd0*/  LDL.LU.64 R18, [R1+0x1148] ;  /* 0x0011480001127983 */ /* 0x000f220000300a00 */
[----:B------:R-:W-:-:S02]  /*7dbe0*/  LOP3.LUT P5, RZ, R59, 0x80, RZ, 0xc0, !PT ;  /* 0x000000803bff7812 */ /* 0x000fc400078ac0ff */
[----:B------:R-:W-:-:S07]  /*7dbf0*/  LOP3.LUT P4, RZ, R59, 0x200, RZ, 0xc0, !PT ;  /* 0x000002003bff7812 */ /* 0x000fce000788c0ff */
[----:B------:R0:W-:Y:S01]  /*7dc00*/  @P1 STG.E.U8 desc[UR32][R12.64], R46 ;  /* 0x0000002e0c001986 */ /* 0x0001e2000c101120 */
[----:B------:R-:W-:Y:S02]  /*7dc10*/  ISETP.NE.AND P1, PT, R5, RZ, PT ;  /* 0x000000ff0500720c */ /* 0x000fe40003f25270 */
[----:B------:R-:W-:Y:S02]  /*7dc20*/  P2R R3, PR, RZ, 0x20 ;  /* 0x00000020ff037803 */ /* 0x000fe40000000000 */
[----:B------:R-:W-:Y:S02]  /*7dc30*/  LOP3.LUT P5, RZ, R55, 0x2, RZ, 0xc0, !PT ;  /* 0x0000000237ff7812 */ /* 0x000fe400078ac0ff */
[----:B------:R-:W-:Y:S01]  /*7dc40*/  PRMT R5, R43, 0x7770, RZ ;  /* 0x000077702b057816 */ /* 0x000fe200000000ff */
[----:B0-----:R-:W4:Y:S01]  /*7dc50*/  LDL.LU.64 R12, [R1+0x1140] ;  /* 0x00114000010c7983 */ /* 0x001f220000300a00 */
[----:B------:R-:W-:Y:S02]  /*7dc60*/  P2R R4, PR, RZ, 0x20 ;  /* 0x00000020ff047803 */ /* 0x000fe40000000000 */
[----:B------:R-:W-:-:S03]  /*7dc70*/  LOP3.LUT P5, RZ, R59, 0x100, RZ, 0xc0, !PT ;  /* 0x000001003bff7812 */ /* 0x000fc600078ac0ff */
[----:B--2---:R0:W-:Y:S04]  /*7dc80*/  @P1 STG.E.U8 desc[UR32][R50.64], R5 ;  /* 0x0000000532001986 */ /* 0x0041e8000c101120 */
[----:B------:R-:W2:Y:S01]  /*7dc90*/  LDL.LU R54, [R1+0x140] ;  /* 0x0001400001367983 */ /* 0x000ea20000300800 */
[----:B0-----:R-:W-:-:S03]  /*7dca0*/  PRMT R5, R43, 0x7771, RZ ;  /* 0x000077712b057816 */ /* 0x001fc600000000ff */
[----:B------:R-:W2:Y:S04]  /*7dcb0*/  LDL.LU.64 R50, [R1+0x1138] ;  /* 0x0011380001327983 */ /* 0x000ea80000300a00 */
[----:B---3--:R0:W-:Y:S02]  /*7dcc0*/  @P4 STG.E.U8 desc[UR32][R48.64], R5 ;  /* 0x0000000530004986 */ /* 0x0081e4000c101120 */
[----:B0-----:R-:W-:Y:S02]  /*7dcd0*/  PRMT R5, R43, 0x7772, RZ ;  /* 0x000077722b057816 */ /* 0x001fe400000000ff */
[----:B------:R-:W3:Y:S04]  /*7dce0*/  LDL.LU.64 R48, [R1+0x1150] ;  /* 0x0011500001307983 */ /* 0x000ee80000300a00 */
[----:B------:R0:W-:Y:S01]  /*7dcf0*/  @P5 STG.E.U8 desc[UR32][R16.64], R5 ;  /* 0x0000000510005986 */ /* 0x0001e2000c101120 */
[----:B------:R-:W-:-:S02]  /*7dd00*/  ISETP.NE.AND P5, PT, R4, RZ, PT ;  /* 0x000000ff0400720c */ /* 0x000fc40003fa5270 */
[----:B------:R-:W-:Y:S01]  /*7dd10*/  PRMT R43, R43, 0x7773, RZ ;  /* 0x000077732b2b7816 */ /* 0x000fe200000000ff */
[----:B------:R-:W3:Y:S04]  /*7dd20*/  LDL.LU.64 R20, [R1+0x1158] ;  /* 0x0011580001147983 */ /* 0x000ee80000300a00 */
[----:B0-----:R-:W3:Y:S06]  /*7dd30*/  LDL.LU.64 R16, [R1+0x1110] ;  /* 0x0011100001107983 */ /* 0x001eec0000300a00 */
[----:B------:R-:W-:Y:S01]  /*7dd40*/  @P5 STG.E.U8 desc[UR32][R14.64], R43 ;  /* 0x0000002b0e005986 */ /* 0x000fe2000c101120 */
[----:B------:R-:W-:-:S02]  /*7dd50*/  ISETP.NE.AND P5, PT, R3, RZ, PT ;  /* 0x000000ff0300720c */ /* 0x000fc40003fa5270 */
[----:B------:R-:W-:-:S11]  /*7dd60*/  PRMT R3, R47, 0x7770, RZ ;  /* 0x000077702f037816 */ /* 0x000fd600000000ff */
[----:B----4-:R0:W-:Y:S04]  /*7dd70*/  @P5 STG.E.U8 desc[UR32][R60.64], R3 ;  /* 0x000000033c005986 */ /* 0x0101e8000c101120 */
[----:B0-----:R-:W4:Y:S01]  /*7dd80*/  LDL.LU.64 R60, [R1+0x1160] ;  /* 0x00116000013c7983 */ /* 0x001f220000300a00 */
[C---:B------:R-:W-:Y:S02]  /*7dd90*/  LOP3.LUT P6, RZ, R59.reuse, 0x10, RZ, 0xc0, !PT ;  /* 0x000000103bff7812 */ /* 0x040fe400078cc0ff */
[----:B------:R-:W-:Y:S01]  /*7dda0*/  LOP3.LUT P2, RZ, R59, 0x40, RZ, 0xc0, !PT ;  /* 0x000000403bff7812 */ /* 0x000fe2000784c0ff */
[----:B------:R-:W4:Y:S01]  /*7ddb0*/  LDL.LU.64 R14, [R1+0x1168] ;  /* 0x00116800010e7983 */ /* 0x000f220000300a00 */
[----:B------:R-:W-:Y:S02]  /*7ddc0*/  P2R R7, PR, RZ, 0x40 ;  /* 0x00000040ff077803 */ /* 0x000fe40000000000 */
[----:B------:R-:W-:-:S04]  /*7ddd0*/  LOP3.LUT P6, RZ, R55, 0x1, RZ, 0xc0, !PT ;  /* 0x0000000137ff7812 */ /* 0x000fc800078cc0ff */
[----:B------:R-:W-:Y:S02]  /*7dde0*/  P2R R8, PR, RZ, 0x40 ;  /* 0x00000040ff087803 */ /* 0x000fe40000000000 */
[----:B------:R-:W-:Y:S02]  /*7ddf0*/  LOP3.LUT P6, RZ, R59, 0x20, RZ, 0xc0, !PT ;  /* 0x000000203bff7812 */ /* 0x000fe400078cc0ff */
[----:B------:R-:W-:-:S05]  /*7de00*/  PRMT R3, R47, 0x7771, RZ ;  /* 0x000077712f037816 */ /* 0x000fca00000000ff */
[----:B------:R0:W-:Y:S02]  /*7de10*/  @P2 STG.E.U8 desc[UR32][R10.64], R3 ;  /* 0x000000030a002986 */ /* 0x0001e4000c101120 */
[C---:B0-----:R-:W-:Y:S02]  /*7de20*/  PRMT R3, R47.reuse, 0x7772, RZ ;  /* 0x000077722f037816 */ /* 0x041fe400000000ff */
[----:B------:R-:W4:Y:S04]  /*7de30*/  LDL.LU.64 R10, [R1+0x1170] ;  /* 0x00117000010a7983 */ /* 0x000f280000300a00 */
[----:B------:R2:W-:Y:S01]  /*7de40*/  @P6 STG.E.U8 desc[UR32][R18.64], R3 ;  /* 0x0000000312006986 */ /* 0x0005e2000c101120 */
[----:B------:R-:W-:Y:S02]  /*7de50*/  ISETP.NE.AND P6, PT, R8, RZ, PT ;  /* 0x000000ff0800720c */ /* 0x000fe40003fc5270 */
[----:B------:R-:W-:-:S11]  /*7de60*/  PRMT R47, R47, 0x7773, RZ ;  /* 0x000077732f2f7816 */ /* 0x000fd600000000ff */
[----:B------:R0:W-:Y:S01]  /*7de70*/  @P6 STG.E.U8 desc[UR32][R12.64], R47 ;  /* 0x0000002f0c006986 */ /* 0x0001e2000c101120 */
[----:B------:R-:W-:-:S03]  /*7de80*/  ISETP.NE.AND P6, PT, R7, RZ, PT ;  /* 0x000000ff0700720c */ /* 0x000fc60003fc5270 */
[----:B------:R-:W1:Y:S01]  /*7de90*/  LDS.128 R4, [R0] ;  /* 0x0000000000047984 */ /* 0x000e620000000c00 */
[C---:B------:R-:W-:Y:S02]  /*7dea0*/  LOP3.LUT P0, RZ, R59.reuse, 0x8, RZ, 0xc0, !PT ;  /* 0x000000083bff7812 */ /* 0x040fe4000780c0ff */
[----:B--2---:R-:W-:Y:S01]  /*7deb0*/  PRMT R3, R54, 0x7770, RZ ;  /* 0x0000777036037816 */ /* 0x004fe200000000ff */
[----:B0-----:R-:W2:Y:S06]  /*7dec0*/  LDL.LU.64 R12, [R1+0x10f8] ;  /* 0x0010f800010c7983 */ /* 0x001eac0000300a00 */
[----:B------:R0:W-:Y:S04]  /*7ded0*/  @P6 STG.E.U8 desc[UR32][R50.64], R3 ;  /* 0x0000000332006986 */ /* 0x0001e8000c101120 */
[----:B------:R-:W2:Y:S01]  /*7dee0*/  LDL.LU R52, [R1+0x144] ;  /* 0x0001440001347983 */ /* 0x000ea20000300800 */
[----:B------:R-:W-:-:S02]  /*7def0*/  LOP3.LUT P3, RZ, R59, 0x4, RZ, 0xc0, !PT ;  /* 0x000000043bff7812 */ /* 0x000fc4000786c0ff */
[----:B0-----:R-:W-:Y:S01]  /*7df00*/  PRMT R3, R54, 0x7771, RZ ;  /* 0x0000777136037816 */ /* 0x001fe200000000ff */
[----:B------:R-:W2:Y:S01]  /*7df10*/  LDL.LU.64 R50, [R1+0x10b0] ;  /* 0x0010b00001327983 */ /* 0x000ea20000300a00 */
[----:B------:R-:W-:Y:S02]  /*7df20*/  LOP3.LUT P1, RZ, R59, 0x2, RZ, 0xc0, !PT ;  /* 0x000000023bff7812 */ /* 0x000fe4000782c0ff */
[----:B-1----:R-:W-:Y:S01]  /*7df30*/  PRMT R0, R4, 0x7770, RZ ;  /* 0x0000777004007816 */ /* 0x002fe200000000ff */
[----:B---3--:R0:W-:Y:S01]  /*7df40*/  @P0 STG.E.U8 desc[UR32][R48.64], R3 ;  /* 0x0000000330000986 */ /* 0x0081e2000c101120 */
[----:B------:R-:W-:-:S03]  /*7df50*/  LOP3.LUT P0, RZ, R2, 0x80000000, RZ, 0xc0, !PT ;  /* 0x8000000002ff7812 */ /* 0x000fc6000780c0ff */
[----:B0-----:R-:W3:Y:S01]  /*7df60*/  LDL.LU.64 R48, [R1+0x1028] ;  /* 0x0010280001307983 */ /* 0x001ee20000300a00 */
[----:B------:R-:W-:-:S05]  /*7df70*/  PRMT R3, R54, 0x7772, RZ ;  /* 0x0000777236037816 */ /* 0x000fca00000000ff */
[----:B------:R0:W-:Y:S02]  /*7df80*/  @P3 STG.E.U8 desc[UR32][R20.64], R3 ;  /* 0x0000000314003986 */ /* 0x0001e4000c101120 */
[----:B0-----:R-:W-:-:S05]  /*7df90*/  PRMT R3, R54, 0x7773, RZ ;  /* 0x0000777336037816 */ /* 0x001fca00000000ff */
[----:B------:R-:W-:Y:S04]  /*7dfa0*/  @P0 STG.E.U8 desc[UR32][R16.64], R3 ;  /* 0x0000000310000986 */ /* 0x000fe8000c101120 */
[----:B----4-:R0:W-:Y:S04]  /*7dfb0*/  @P1 STG.E.U8 desc[UR32][R60.64], R0 ;  /* 0x000000003c001986 */ /* 0x0101e8000c101120 */
[----:B0-----:R-:W4:Y:S01]  /*7dfc0*/  LDL.LU.64 R60, [R1+0xfb8] ;  /* 0x000fb800013c7983 */ /* 0x001f220000300a00 */
[----:B------:R-:W-:Y:S02]  /*7dfd0*/  LOP3.LUT P0, RZ, R59, 0x1, RZ, 0xc0, !PT ;  /* 0x000000013bff7812 */ /* 0x000fe4000780c0ff */
[----:B------:R-:W-:Y:S01]  /*7dfe0*/  LOP3.LUT P4, RZ, R53, 0x80000000, RZ, 0xc0, !PT ;  /* 0x8000000035ff7812 */ /* 0x000fe2000788c0ff */
[----:B------:R-:W4:Y:S01]  /*7dff0*/  LDL.LU.64 R22, [R1+0xd18] ;  /* 0x000d180001167983 */ /* 0x000f220000300a00 */
[----:B------:R-:W-:-:S02]  /*7e000*/  LOP3.LUT P1, RZ, R2, 0x40000000, RZ, 0xc0, !PT ;  /* 0x4000000002ff7812 */ /* 0x000fc4000782c0ff */
[C---:B------:R-:W-:Y:S01]  /*7e010*/  LOP3.LUT P2, RZ, R53.reuse, 0x40000000, RZ, 0xc0, !PT ;  /* 0x4000000035ff7812 */ /* 0x040fe2000784c0ff */
[----:B------:R-:W4:Y:S01]  /*7e020*/  LDL.LU.64 R18, [R1+0xa88] ;  /* 0x000a880001127983 */ /* 0x000f220000300a00 */
[C---:B------:R-:W-:Y:S02]  /*7e030*/  PRMT R0, R4.reuse, 0x7771, RZ ;  /* 0x0000777104007816 */ /* 0x040fe400000000ff */
[----:B------:R-:W-:Y:S01]  /*7e040*/  LOP3.LUT P5, RZ, R53, 0x20000000, RZ, 0xc0, !PT ;  /* 0x2000000035ff7812 */ /* 0x000fe200078ac0ff */
[----:B------:R-:W4:Y:S04]  /*7e050*/  LDL.LU.64 R20, [R1+0x908] ;  /* 0x0009080001147983 */ /* 0x000f280000300a00 */
[----:B------:R0:W-:Y:S04]  /*7e060*/  @P0 STG.E.U8 desc[UR32][R14.64], R0 ;  /* 0x000000000e000986 */ /* 0x0001e8000c101120 */
[----:B------:R-:W4:Y:S01]  /*7e070*/  LDL.LU.64 R16, [R1+0x7c0] ;  /* 0x0007c00001107983 */ /* 0x000f220000300a00 */
[----:B0-----:R-:W-:-:S03]  /*7e080*/  PRMT R0, R4, 0x7772, RZ ;  /* 0x0000777204007816 */ /* 0x001fc600000000ff */
[----:B------:R-:W4:Y:S01]  /*7e090*/  LDL.LU.64 R14, [R1+0x518] ;  /* 0x00051800010e7983 */ /* 0x000f220000300a00 */
[----:B------:R-:W-:-:S03]  /*7e0a0*/  PRMT R4, R4, 0x7773, RZ ;  /* 0x0000777304047816 */ /* 0x000fc600000000ff */
[----:B------:R-:W-:Y:S01]  /*7e0b0*/  @P4 STG.E.U8 desc[UR32][R10.64], R0 ;  /* 0x000000000a004986 */ /* 0x000fe2000c101120 */
[----:B------:R-:W-:-:S03]  /*7e0c0*/  LOP3.LUT P6, RZ, R53, 0x10000000, RZ, 0xc0, !PT ;  /* 0x1000000035ff7812 */ /* 0x000fc600078cc0ff */
[----:B--2---:R-:W-:Y:S01]  /*7e0d0*/  @P1 STG.E.U8 desc[UR32][R12.64], R4 ;  /* 0x000000040c001986 */ /* 0x004fe2000c101120 */
[C---:B------:R-:W-:Y:S02]  /*7e0e0*/  PRMT R8, R52.reuse, 0x7770, RZ ;  /* 0x0000777034087816 */ /* 0x040fe400000000ff */
[----:B------:R-:W-:-:S03]  /*7e0f0*/  PRMT R3, R52, 0x7771, RZ ;  /* 0x0000777134037816 */ /* 0x000fc600000000ff */
[----:B------:R0:W-:Y:S04]  /*7e100*/  @P2 STG.E.U8 desc[UR32][R50.64], R8 ;  /* 0x0000000832002986 */ /* 0x0001e8000c101120 */
[----:B0-----:R-:W2:Y:S01]  /*7e110*/  LDL.LU.64 R50, [R1+0x480] ;  /* 0x0004800001327983 */ /* 0x001ea20000300a00 */
[----:B------:R-:W-:-:S03]  /*7e120*/  PRMT R9, R52, 0x7772, RZ ;  /* 0x0000777234097816 */ /* 0x000fc600000000ff */
[----:B---3--:R0:W-:Y:S04]  /*7e130*/  @P5 STG.E.U8 desc[UR32][R48.64], R3 ;  /* 0x0000000330005986 */ /* 0x0081e8000c101120 */
[----:B0-----:R-:W3:Y:S04]  /*7e140*/  LDL.LU.64 R48, [R1+0x378] ;  /* 0x0003780001307983 */ /* 0x001ee80000300a00 */
[----:B------:R-:W2:Y:S04]  /*7e150*/  LDL.LU R13, [R1+0x148] ;  /* 0x00014800010d7983 */ /* 0x000ea80000300800 */
[----:B----4-:R0:W-:Y:S04]  /*7e160*/  @P6 STG.E.U8 desc[UR32][R60.64], R9 ;  /* 0x000000093c006986 */ /* 0x0101e8000c101120 */
[----:B0-----:R-:W4:Y:S04]  /*7e170*/  LDL.LU.64 R60, [R1+0x230] ;  /* 0x00023000013c7983 */ /* 0x001f280000300a00 */
[----:B------:R-:W4:Y:S04]  /*7e180*/  LDL.LU.64 R30, [R1+0x1a8] ;  /* 0x0001a800011e7983 */ /* 0x000f280000300a00 */
[----:B------:R-:W4:Y:S01]  /*7e190*/  LDL.LU.64 R26, [R1+0x198] ;  /* 0x00019800011a7983 */ /* 0x000f220000300a00 */
[----:B------:R-:W-:-:S03]  /*7e1a0*/  LOP3.LUT P2, RZ, R2, 0x20000000, RZ, 0xc0, !PT ;  /* 0x2000000002ff7812 */ /* 0x000fc6000784c0ff */
[----:B------:R-:W4:Y:S01]  /*7e1b0*/  LDL.LU.64 R28, [R1+0x190] ;  /* 0x00019000011c7983 */ /* 0x000f220000300a00 */
[----:B------:R-:W-:Y:S02]  /*7e1c0*/  LOP3.LUT P3, RZ, R53, 0x8000000, RZ, 0xc0, !PT ;  /* 0x0800000035ff7812 */ /* 0x000fe4000786c0ff */
[----:B------:R-:W-:Y:S01]  /*7e1d0*/  PRMT R10, R52, 0x7773, RZ ;  /* 0x00007773340a7816 */ /* 0x000fe200000000ff */
[----:B------:R-:W4:Y:S01]  /*7e1e0*/  LDL.LU.64 R24, [R1+0x188] ;  /* 0x0001880001187983 */ /* 0x000f220000300a00 */
[----:B------:R-:W-:Y:S02]  /*7e1f0*/  PRMT R11, R5, 0x7770, RZ ;  /* 0x00007770050b7816 */ /* 0x000fe400000000ff */
[----:B------:R-:W-:-:S03]  /*7e200*/  LOP3.LUT P4, RZ, R53, 0x400000, RZ, 0xc0, !PT ;  /* 0x0040000035ff7812 */ /* 0x000fc6000788c0ff */
[----:B------:R0:W-:Y:S01]  /*7e210*/  @P2 STG.E.U8 desc[UR32][R22.64], R10 ;  /* 0x0000000a16002986 */ /* 0x0001e2000c101120 */
[C---:B------:R-:W-:Y:S02]  /*7e220*/  LOP3.LUT P2, RZ, R53.reuse, 0x4000000, RZ, 0xc0, !PT ;  /* 0x0400000035ff7812 */ /* 0x040fe4000784c0ff */
[C---:B------:R-:W-:Y:S01]  /*7e230*/  LOP3.LUT P1, RZ, R53.reuse, 0x2000000, RZ, 0xc0, !PT ;  /* 0x0200000035ff7812 */ /* 0x040fe2000782c0ff */
[----:B------:R1:W-:Y:S01]  /*7e240*/  @P3 STG.E.U8 desc[UR32][R18.64], R11 ;  /* 0x0000000b12003986 */ /* 0x0003e2000c101120 */
[----:B------:R-:W-:Y:S02]  /*7e250*/  LOP3.LUT P3, RZ, R2, 0x10000000, RZ, 0xc0, !PT ;  /* 0x1000000002ff7812 */ /* 0x000fe4000786c0ff */
[C---:B------:R-:W-:Y:S02]  /*7e260*/  LOP3.LUT P0, RZ, R53.reuse, 0x1000000, RZ, 0xc0, !PT ;  /* 0x0100000035ff7812 */ /* 0x040fe4000780c0ff */
[----:B------:R-:W-:Y:S02]  /*7e270*/  P2R R0, PR, RZ, 0x10 ;  /* 0x00000010ff007803 */ /* 0x000fe40000000000 */
[----:B------:R-:W-:Y:S01]  /*7e280*/  LOP3.LUT P4, RZ, R53, 0x800000, RZ, 0xc0, !PT ;  /* 0x0080000035ff7812 */ /* 0x000fe2000788c0ff */
[----:B0-----:R-:W4:Y:S01]  /*7e290*/  LDL.LU.64 R22, [R1+0x180] ;  /* 0x0001800001167983 */ /* 0x001f220000300a00 */
[----:B------:R-:W-:-:S02]  /*7e2a0*/  PRMT R4, R5, 0x7771, RZ ;  /* 0x0000777105047816 */ /* 0x000fc400000000ff */
[C---:B------:R-:W-:Y:S01]  /*7e2b0*/  PRMT R8, R5.reuse, 0x7772, RZ ;  /* 0x0000777205087816 */ /* 0x040fe200000000ff */
[----:B-1----:R-:W4:Y:S01]  /*7e2c0*/  LDL.LU.64 R18, [R1+0x178] ;  /* 0x0001780001127983 */ /* 0x002f220000300a00 */
[----:B------:R-:W-:-:S03]  /*7e2d0*/  PRMT R5, R5, 0x7773, RZ ;  /* 0x0000777305057816 */ /* 0x000fc600000000ff */
[----:B------:R-:W4:Y:S04]  /*7e2e0*/  LDL.LU R52, [R1+0x14c] ;  /* 0x00014c0001347983 */ /* 0x000f280000300800 */
[----:B------:R0:W-:Y:S04]  /*7e2f0*/  @P2 STG.E.U8 desc[UR32][R20.64], R4 ;  /* 0x0000000414002986 */ /* 0x0001e8000c101120 */
[----:B------:R1:W-:Y:S04]  /*7e300*/  @P1 STG.E.U8 desc[UR32][R16.64], R8 ;  /* 0x0000000810001986 */ /* 0x0003e8000c101120 */
[----:B------:R1:W-:Y:S04]  /*7e310*/  @P3 STG.E.U8 desc[UR32][R14.64], R5 ;  /* 0x000000050e003986 */ /* 0x0003e8000c101120 */
[----:B0-----:R-:W4:Y:S04]  /*7e320*/  LDL.LU.64 R20, [R1+0x170] ;  /* 0x0001700001147983 */ /* 0x001f280000300a00 */
[----:B-1----:R-:W4:Y:S04]  /*7e330*/  LDL.LU.64 R16, [R1+0x168] ;  /* 0x0001680001107983 */ /* 0x002f280000300a00 */
[----:B------:R-:W4:Y:S01]  /*7e340*/  LDL.LU.64 R14, [R1+0x160] ;  /* 0x00016000010e7983 */ /* 0x000f220000300a00 */
[----:B--2---:R-:W-:-:S02]  /*7e350*/  PRMT R9, R13, 0x7770, RZ ;  /* 0x000077700d097816 */ /* 0x004fc400000000ff */
[----:B------:R-:W-:-:S03]  /*7e360*/  PRMT R10, R13, 0x7771, RZ ;  /* 0x000077710d0a7816 */ /* 0x000fc600000000ff */
[----:B------:R0:W-:Y:S04]  /*7e370*/  @P0 STG.E.U8 desc[UR32][R50.64], R9 ;  /* 0x0000000932000986 */ /* 0x0001e8000c101120 */
[----:B---3--:R1:W-:Y:S01]  /*7e380*/  @P4 STG.E.U8 desc[UR32][R48.64], R10 ;  /* 0x0000000a30004986 */ /* 0x0083e2000c101120 */
[----:B------:R-:W-:Y:S02]  /*7e390*/  ISETP.NE.AND P4, PT, R0, RZ, PT ;  /* 0x000000ff0000720c */ /* 0x000fe40003f85270 */
[----:B------:R-:W-:Y:S01]  /*7e3a0*/  PRMT R0, R13, 0x7772, RZ ;  /* 0x000077720d007816 */ /* 0x000fe200000000ff */
[----:B0-----:R-:W2:Y:S04]  /*7e3b0*/  LDL.LU.64 R50, [R1+0x10c8] ;  /* 0x0010c80001327983 */ /* 0x001ea80000300a00 */
[----:B-1----:R-:W3:Y:S06]  /*7e3c0*/  LDL.LU.64 R48, [R1+0xef0] ;  /* 0x000ef00001307983 */ /* 0x002eec0000300a00 */
[----:B----4-:R0:W-:Y:S04]  /*7e3d0*/  @P4 STG.E.U8 desc[UR32][R60.64], R0 ;  /* 0x000000003c004986 */ /* 0x0101e8000c101120 */
[----:B0-----:R-:W4:Y:S01]  /*7e3e0*/  LDL.LU.64 R60, [R1+0xe28] ;  /* 0x000e2800013c7983 */ /* 0x001f220000300a00 */
[----:B------:R-:W-:-:S04]  /*7e3f0*/  LOP3.LUT P5, RZ, R53, 0x80000, RZ, 0xc0, !PT ;  /* 0x0008000035ff7812 */ /* 0x000fc800078ac0ff */
[----:B------:R-:W-:Y:S02]  /*7e400*/  P2R R3, PR, RZ, 0x20 ;  /* 0x00000020ff037803 */ /* 0x000fe40000000000 */
[C---:B------:R-:W-:Y:S02]  /*7e410*/  LOP3.LUT P5, RZ, R53.reuse, 0x100000, RZ, 0xc0, !PT ;  /* 0x0010000035ff7812 */ /* 0x040fe400078ac0ff */
[----:B------:R-:W-:Y:S02]  /*7e420*/  LOP3.LUT P4, RZ, R2, 0x8000000, RZ, 0xc0, !PT ;  /* 0x0800000002ff7812 */ /* 0x000fe4000788c0ff */
[----:B------:R-:W-:Y:S02]  /*7e430*/  P2R R12, PR, RZ, 0x20 ;  /* 0x00000020ff0c7803 */ /* 0x000fe40000000000 */
[----:B------:R-:W-:Y:S02]  /*7e440*/  LOP3.LUT P5, RZ, R53, 0x200000, RZ, 0xc0, !PT ;  /* 0x0020000035ff7812 */ /* 0x000fe400078ac0ff */
[----:B------:R-:W-:-:S02]  /*7e450*/  PRMT R4, R13, 0x7773, RZ ;  /* 0x000077730d047816 */ /* 0x000fc400000000ff */
[----:B------:R-:W-:-:S05]  /*7e460*/  PRMT R8, R6, 0x7770, RZ ;  /* 0x0000777006087816 */ /* 0x000fca00000000ff */
[----:B------:R0:W-:Y:S04]  /*7e470*/  @P4 STG.E.U8 desc[UR32][R30.64], R4 ;  /* 0x000000041e004986 */ /* 0x0001e8000c101120 */
[----:B------:R1:W-:Y:S01]  /*7e480*/  @P5 STG.E.U8 desc[UR32][R26.64], R8 ;  /* 0x000000081a005986 */ /* 0x0003e2000c101120 */
[----:B------:R-:W-:Y:S02]  /*7e490*/  ISETP.NE.AND P5, PT, R12, RZ, PT ;  /* 0x000000ff0c00720c */ /* 0x000fe40003fa5270 */
[----:B------:R-:W-:-:S11]  /*7e4a0*/  PRMT R5, R6, 0x7771, RZ ;  /* 0x0000777106057816 */ /* 0x000fd600000000ff */
[----:B------:R1:W-:Y:S01]  /*7e4b0*/  @P5 STG.E.U8 desc[UR32][R28.64], R5 ;  /* 0x000000051c005986 */ /* 0x0003e2000c101120 */
[----:B------:R-:W-:Y:S02]  /*7e4c0*/  ISETP.NE.AND P5, PT, R3, RZ, PT ;  /* 0x000000ff0300720c */ /* 0x000fe40003fa5270 */
[----:B------:R-:W-:Y:S02]  /*7e4d0*/  PRMT R3, R6, 0x7772, RZ ;  /* 0x0000777206037816 */ /* 0x000fe400000000ff */
[----:B------:R-:W-:-:S09]  /*7e4e0*/  LOP3.LUT P6, RZ, R53, 0x40000, RZ, 0xc0, !PT ;  /* 0x0004000035ff7812 */ /* 0x000fd200078cc0ff */
[----:B------:R0:W-:Y:S01]  /*7e4f0*/  @P5 STG.E.U8 desc[UR32][R24.64], R3 ;  /* 0x0000000318005986 */ /* 0x0001e2000c101120 */
[----:B------:R-:W-:Y:S02]  /*7e500*/  LOP3.LUT P5, RZ, R2, 0x4000000, RZ, 0xc0, !PT ;  /* 0x0400000002ff7812 */ /* 0x000fe400078ac0ff */
[----:B------:R-:W-:Y:S02]  /*7e510*/  PRMT R6, R6, 0x7773, RZ ;  /* 0x0000777306067816 */ /* 0x000fe400000000ff */
[----:B------:R-:W-:Y:S02]  /*7e520*/  PRMT R0, R52, 0x7770, RZ ;  /* 0x0000777034007816 */ /* 0x000fe400000000ff */
[----:B------:R-:W-:Y:S02]  /*7e530*/  LOP3.LUT P4, RZ, R53, 0x10000, RZ, 0xc0, !PT ;  /* 0x0001000035ff7812 */ /* 0x000fe4000788c0ff */
[----:B------:R-:W-:-:S05]  /*7e540*/  LOP3.LUT P3, RZ, R2, 0x400000, RZ, 0xc0, !PT ;  /* 0x0040000002ff7812 */ /* 0x000fca000786c0ff */
[----:B------:R0:W-:Y:S01]  /*7e550*/  @P5 STG.E.U8 desc[UR32][R22.64], R6 ;  /* 0x0000000616005986 */ /* 0x0001e2000c101120 */
[----:B------:R-:W-:-:S03]  /*7e560*/  LOP3.LUT P5, RZ, R53, 0x20000, RZ, 0xc0, !PT ;  /* 0x0002000035ff7812 */ /* 0x000fc600078ac0ff */
[----:B------:R1:W-:Y:S01]  /*7e570*/  @P6 STG.E.U8 desc[UR32][R18.64], R0 ;  /* 0x0000000012006986 */ /* 0x0003e2000c101120 */
[C---:B------:R-:W-:Y:S02]  /*7e580*/  LOP3.LUT P6, RZ, R2.reuse, 0x2000000, RZ, 0xc0, !PT ;  /* 0x0200000002ff7812 */ /* 0x040fe400078cc0ff */
[C---:B------:R-:W-:Y:S02]  /*7e590*/  LOP3.LUT P2, RZ, R2.reuse, 0x200000, RZ, 0xc0, !PT ;  /* 0x0020000002ff7812 */ /* 0x040fe4000784c0ff */
[C---:B------:R-:W-:Y:S02]  /*7e5a0*/  LOP3.LUT P1, RZ, R2.reuse, 0x100000, RZ, 0xc0, !PT ;  /* 0x0010000002ff7812 */ /* 0x040fe4000782c0ff */
[----:B------:R-:W-:Y:S02]  /*7e5b0*/  LOP3.LUT P0, RZ, R2, 0x10000, RZ, 0xc0, !PT ;  /* 0x0001000002ff7812 */ /* 0x000fe4000780c0ff */
[C---:B------:R-:W-:Y:S02]  /*7e5c0*/  PRMT R2, R52.reuse, 0x7771, RZ ;  /* 0x0000777134027816 */ /* 0x040fe400000000ff */
[----:B0-----:R-:W-:-:S02]  /*7e5d0*/  PRMT R4, R52, 0x7772, RZ ;  /* 0x0000777234047816 */ /* 0x001fc400000000ff */
[----:B-1----:R-:W-:Y:S02]  /*7e5e0*/  PRMT R8, R52, 0x7773, RZ ;  /* 0x0000777334087816 */ /* 0x002fe400000000ff */
[C---:B------:R-:W-:Y:S01]  /*7e5f0*/  PRMT R9, R7.reuse, 0x7770, RZ ;  /* 0x0000777007097816 */ /* 0x040fe200000000ff */
[----:B------:R0:W-:Y:S01]  /*7e600*/  @P5 STG.E.U8 desc[UR32][R20.64], R2 ;  /* 0x0000000214005986 */ /* 0x0001e2000c101120 */
[C---:B------:R-:W-:Y:S02]  /*7e610*/  PRMT R5, R7.reuse, 0x7771, RZ ;  /* 0x0000777107057816 */ /* 0x040fe400000000ff */
[C---:B------:R-:W-:Y:S01]  /*7e620*/  PRMT R10, R7.reuse, 0x7772, RZ ;  /* 0x00007772070a7816 */ /* 0x040fe200000000ff */
[----:B------:R0:W-:Y:S04]  /*7e630*/  @P4 STG.E.U8 desc[UR32][R16.64], R4 ;  /* 0x0000000410004986 */ /* 0x0001e8000c101120 */
[----:B------:R0:W-:Y:S01]  /*7e640*/  @P6 STG.E.U8 desc[UR32][R14.64], R8 ;  /* 0x000000080e006986 */ /* 0x0001e2000c101120 */
[----:B------:R-:W-:-:S03]  /*7e650*/  PRMT R7, R7, 0x7773, RZ ;  /* 0x0000777307077816 */ /* 0x000fc600000000ff */
[----:B--2---:R0:W-:Y:S04]  /*7e660*/  @P3 STG.E.U8 desc[UR32][R50.64], R9 ;  /* 0x0000000932003986 */ /* 0x0041e8000c101120 */
[----:B---3--:R0:W-:Y:S04]  /*7e670*/  @P2 STG.E.U8 desc[UR32][R48.64], R5 ;  /* 0x0000000530002986 */ /* 0x0081e8000c101120 */
[----:B----4-:R0:W-:Y:S01]  /*7e680*/  @P1 STG.E.U8 desc[UR32][R60.64], R10 ;  /* 0x0000000a3c001986 */ /* 0x0101e2000c101120 */
[----:B------:R-:W-:Y:S05]  /*7e690*/  @!P0 EXIT ;  /* 0x000000000000894d */ /* 0x000fea0003800000 */
[----:B0-----:R-:W2:Y:S04]  /*7e6a0*/  LDL.LU.64 R60, [R1+0xc18] ;  /* 0x000c1800013c7983 */ /* 0x001ea80000300a00 */
[----:B--2---:R-:W-:Y:S01]  /*7e6b0*/  STG.E.U8 desc[UR32][R60.64], R7 ;  /* 0x000000073c007986 */ /* 0x004fe2000c101120 */
[----:B------:R-:W-:Y:S05]  /*7e6c0*/  EXIT ;  /* 0x000000000000794d */ /* 0x000fea0003800000 */
.L_x_2:
[----:B------:R-:W-:-:S00]  /*7e6d0*/  BRA `(.L_x_2) ;  /* 0xfffffffc00fc7947 */ /* 0x000fc0000383ffff */
[----:B------:R-:W-:-:S00]  /*7e6e0*/  NOP ;  /* 0x0000000000007918 */ /* 0x000fc00000000000 */
        /* <DEDUP_REMOVED lines=9> */
.L_x_3:


//--------------------- .nv.shared.matmul_kernel  --------------------------
	.section	.nv.shared.matmul_kernel,"aw",@nobits
	.sectionflags	@""
	.align	16
	.zero		1024


//--------------------- .nv.shared.reserved.0     --------------------------
	.section	.nv.shared.reserved.0,"aw",@nobits
	.weak		__nv_reservedSMEM_offset_0_alias
	.size		__nv_reservedSMEM_offset_0_alias, 0, 0
	.other		__nv_reservedSMEM_offset_0_alias,@"STO_CUDA_RESERVED_SHARED STV_DEFAULT"
__nv_reservedSMEM_offset_0_alias:
	.zero		0


//--------------------- .nv.constant0.matmul_kernel --------------------------
	.section	.nv.constant0.matmul_kernel,"a",@progbits
	.sectionflags	@""
	.align	4
.nv.constant0.matmul_kernel:
	.zero		608


//--------------------- SYMBOLS --------------------------

	.type		.nv.reservedSmem.offset0,@object
	.size		.nv.reservedSmem.offset0,0x4
